def matmul_kernel(
    a_ptr,
    b_ptr,
    c_ptr,
    M,
    N,
    K,
    stride_am,
    stride_ak,
    stride_bk,
    stride_bn,
    stride_cm,
    stride_cn,
    BLOCK_M: tl.constexpr,
    BLOCK_N: tl.constexpr,
    BLOCK_K: tl.constexpr,
    GROUP_M: tl.constexpr,
):
    pid = tl.program_id(axis=0)
    num_pid_m = tl.cdiv(M, BLOCK_M)
    num_pid_n = tl.cdiv(N, BLOCK_N)
    num_pid_in_group = GROUP_M * num_pid_n
    group_id = pid // num_pid_in_group
    first_pid_m = group_id * GROUP_M
    group_size_m = min(num_pid_m - first_pid_m, GROUP_M)
    pid_m = first_pid_m + ((pid % num_pid_in_group) % group_size_m)
    pid_n = (pid % num_pid_in_group) // group_size_m

    offs_am = (pid_m * BLOCK_M + tl.arange(0, BLOCK_M)) % M
    offs_bn = (pid_n * BLOCK_N + tl.arange(0, BLOCK_N)) % N
    offs_k = tl.arange(0, BLOCK_K)
    a_ptrs = a_ptr + offs_am[:, None] * stride_am + offs_k[None, :] * stride_ak
    b_ptrs = b_ptr + offs_k[:, None] * stride_bk + offs_bn[None, :] * stride_bn

    acc = tl.zeros((BLOCK_M, BLOCK_N), dtype=tl.float32)
    for kk in range(0, tl.cdiv(K, BLOCK_K)):
        a = tl.load(a_ptrs, mask=offs_k[None, :] < K - kk * BLOCK_K, other=0.0)
        b = tl.load(b_ptrs, mask=offs_k[:, None] < K - kk * BLOCK_K, other=0.0)
        acc = tl.dot(a, b, acc)
        a_ptrs += BLOCK_K * stride_ak
        b_ptrs += BLOCK_K * stride_bk

    c = acc.to(c_ptr.dtype.element_ty)
    offs_cm = pid_m * BLOCK_M + tl.arange(0, BLOCK_M)
    offs_cn = pid_n * BLOCK_N + tl.arange(0, BLOCK_N)
    c_ptrs = c_ptr + offs_cm[:, None] * stride_cm + offs_cn[None, :] * stride_cn
    mask = (offs_cm[:, None] < M) & (offs_cn[None, :] < N)
    tl.store(c_ptrs, c, mask=mask)

# config = {"BLOCK_K": 64, "BLOCK_M": 512, "BLOCK_N": 64, "GROUP_M": 8, "arch": "sm_100", "dtype": "fp8e4m3", "num_ctas": 1, "num_stages": 3, "num_warps": 1}
# arch = sm_100


// ===== COMPILED SASS (sm_100a) =====

	.target	sm_100a

	.elftype	@"ET_EXEC"


//--------------------- .note.nv.tkinfo           --------------------------
	.section	.note.nv.tkinfo,"",@"SHT_NOTE"
	.sectionflags	@"SHF_NOTE_NV_TKINFO"
	.tkinfo
        /*0018*/ 	.word	0x00000081
        /*0030*/ 	.string	""
        /*0030*/ 	.string	"ptxas-blackwell"
        /*0030*/ 	.string	"Cuda compilation tools, release 12.9, V12.9.86"
        /*0030*/ 	.string	"Build cuda_12.9.r12.9/compiler.36037853_0"
        /*0030*/ 	.string	"-v  -suppress-debug-info  -lineinfo  -arch sm_100a "



//--------------------- .note.nv.cuver            --------------------------
	.section	.note.nv.cuver,"",@"SHT_NOTE"
	.sectionflags	@"SHF_NOTE_NV_CUVER"
        /*0018*/ 	.short	0x0001
        /*001a*/ 	.short	0x0064
        /*001c*/ 	.short	0x0001
        /*001e*/ 	.short	0x0000
        /*0020*/ 	.short	0x0001
        /*0022*/ 	.short	0x0000


//--------------------- .nv.info                  --------------------------
	.section	.nv.info,"",@"SHT_CUDA_INFO"
	.align	4


	//----- nvinfo : EIATTR_REGCOUNT
	.align		4
        /*0000*/ 	.byte	0x04, 0x2f
        /*0002*/ 	.short	(.L_1 - .L_0)
	.align		4
.L_0:
        /*0004*/ 	.word	index@(matmul_kernel)
        /*0008*/ 	.word	0x00000040


	//----- nvinfo : EIATTR_FRAME_SIZE
	.align		4
.L_1:
        /*000c*/ 	.byte	0x04, 0x11
        /*000e*/ 	.short	(.L_3 - .L_2)
	.align		4
.L_2:
        /*0010*/ 	.word	index@(matmul_kernel)
        /*0014*/ 	.word	0x00006bf0


	//----- nvinfo : EIATTR_MIN_STACK_SIZE
	.align		4
.L_3:
        /*0018*/ 	.byte	0x04, 0x12
        /*001a*/ 	.short	(.L_5 - .L_4)
	.align		4
.L_4:
        /*001c*/ 	.word	index@(matmul_kernel)
        /*0020*/ 	.word	0x00006bf0
.L_5:


//--------------------- .nv.info.matmul_kernel    --------------------------
	.section	.nv.info.matmul_kernel,"",@"SHT_CUDA_INFO"
	.sectionflags	@""
	.align	4


	//----- nvinfo : EIATTR_CUDA_API_VERSION
	.align		4
        /*0000*/ 	.byte	0x04, 0x37
        /*0002*/ 	.short	(.L_7 - .L_6)
.L_6:
        /*0004*/ 	.word	0x00000081


	//----- nvinfo : EIATTR_KPARAM_INFO
	.align		4
.L_7:
        /*0008*/ 	.byte	0x04, 0x17
        /*000a*/ 	.short	(.L_9 - .L_8)
.L_8:
        /*000c*/ 	.word	0x00000000
        /*0010*/ 	.short	0x000d
        /*0012*/ 	.short	0x0048
        /*0014*/ 	.byte	0x00, 0xf4, 0x21, 0x00


	//----- nvinfo : EIATTR_KPARAM_INFO
	.align		4
.L_9:
        /*0018*/ 	.byte	0x04, 0x17
        /*001a*/ 	.short	(.L_11 - .L_10)
.L_10:
        /*001c*/ 	.word	0x00000000
        /*0020*/ 	.short	0x000c
        /*0022*/ 	.short	0x0040
        /*0024*/ 	.byte	0x00, 0xf4, 0x21, 0x00


	//----- nvinfo : EIATTR_KPARAM_INFO
	.align		4
.L_11:
        /*0028*/ 	.byte	0x04, 0x17
        /*002a*/ 	.short	(.L_13 - .L_12)
.L_12:
        /*002c*/ 	.word	0x00000000
        /*0030*/ 	.short	0x000b
        /*0032*/ 	.short	0x0038
        /*0034*/ 	.byte	0x00, 0xf0, 0x11, 0x00


	//----- nvinfo : EIATTR_KPARAM_INFO
	.align		4
.L_13:
        /*0038*/ 	.byte	0x04, 0x17
        /*003a*/ 	.short	(.L_15 - .L_14)
.L_14:
        /*003c*/ 	.word	0x00000000
        /*0040*/ 	.short	0x000a
        /*0042*/ 	.short	0x0034
        /*0044*/ 	.byte	0x00, 0xf0, 0x11, 0x00


	//----- nvinfo : EIATTR_KPARAM_INFO
	.align		4
.L_15:
        /*0048*/ 	.byte	0x04, 0x17
        /*004a*/ 	.short	(.L_17 - .L_16)
.L_16:
        /*004c*/ 	.word	0x00000000
        /*0050*/ 	.short	0x0009
        /*0052*/ 	.short	0x0030
        /*0054*/ 	.byte	0x00, 0xf0, 0x11, 0x00


	//----- nvinfo : EIATTR_KPARAM_INFO
	.align		4
.L_17:
        /*0058*/ 	.byte	0x04, 0x17
        /*005a*/ 	.short	(.L_19 - .L_18)
.L_18:
        /*005c*/ 	.word	0x00000000
        /*0060*/ 	.short	0x0008
        /*0062*/ 	.short	0x002c
        /*0064*/ 	.byte	0x00, 0xf0, 0x11, 0x00


	//----- nvinfo : EIATTR_KPARAM_INFO
	.align		4
.L_19:
        /*0068*/ 	.byte	0x04, 0x17
        /*006a*/ 	.short	(.L_21 - .L_20)
.L_20:
        /*006c*/ 	.word	0x00000000
        /*0070*/ 	.short	0x0007
        /*0072*/ 	.short	0x0028
        /*0074*/ 	.byte	0x00, 0xf0, 0x11, 0x00


	//----- nvinfo : EIATTR_KPARAM_INFO
	.align		4
.L_21:
        /*0078*/ 	.byte	0x04, 0x17
        /*007a*/ 	.short	(.L_23 - .L_22)
.L_22:
        /*007c*/ 	.word	0x00000000
        /*0080*/ 	.short	0x0006
        /*0082*/ 	.short	0x0024
        /*0084*/ 	.byte	0x00, 0xf0, 0x11, 0x00


	//----- nvinfo : EIATTR_KPARAM_INFO
	.align		4
.L_23:
        /*0088*/ 	.byte	0x04, 0x17
        /*008a*/ 	.short	(.L_25 - .L_24)
.L_24:
        /*008c*/ 	.word	0x00000000
        /*0090*/ 	.short	0x0005
        /*0092*/ 	.short	0x0020
        /*0094*/ 	.byte	0x00, 0xf0, 0x11, 0x00


	//----- nvinfo : EIATTR_KPARAM_INFO
	.align		4
.L_25:
        /*0098*/ 	.byte	0x04, 0x17
        /*009a*/ 	.short	(.L_27 - .L_26)
.L_26:
        /*009c*/ 	.word	0x00000000
        /*00a0*/ 	.short	0x0004
        /*00a2*/ 	.short	0x001c
        /*00a4*/ 	.byte	0x00, 0xf0, 0x11, 0x00


	//----- nvinfo : EIATTR_KPARAM_INFO
	.align		4
.L_27:
        /*00a8*/ 	.byte	0x04, 0x17
        /*00aa*/ 	.short	(.L_29 - .L_28)
.L_28:
        /*00ac*/ 	.word	0x00000000
        /*00b0*/ 	.short	0x0003
        /*00b2*/ 	.short	0x0018
        /*00b4*/ 	.byte	0x00, 0xf0, 0x11, 0x00


	//----- nvinfo : EIATTR_KPARAM_INFO
	.align		4
.L_29:
        /*00b8*/ 	.byte	0x04, 0x17
        /*00ba*/ 	.short	(.L_31 - .L_30)
.L_30:
        /*00bc*/ 	.word	0x00000000
        /*00c0*/ 	.short	0x0002
        /*00c2*/ 	.short	0x0010
        /*00c4*/ 	.byte	0x00, 0xf4, 0x21, 0x00


	//----- nvinfo : EIATTR_KPARAM_INFO
	.align		4
.L_31:
        /*00c8*/ 	.byte	0x04, 0x17
        /*00ca*/ 	.short	(.L_33 - .L_32)
.L_32:
        /*00cc*/ 	.word	0x00000000
        /*00d0*/ 	.short	0x0001
        /*00d2*/ 	.short	0x0008
        /*00d4*/ 	.byte	0x00, 0xf4, 0x21, 0x00


	//----- nvinfo : EIATTR_KPARAM_INFO
	.align		4
.L_33:
        /*00d8*/ 	.byte	0x04, 0x17
        /*00da*/ 	.short	(.L_35 - .L_34)
.L_34:
        /*00dc*/ 	.word	0x00000000
        /*00e0*/ 	.short	0x0000
        /*00e2*/ 	.short	0x0000
        /*00e4*/ 	.byte	0x00, 0xf4, 0x21, 0x00


	//----- nvinfo : EIATTR_SPARSE_MMA_MASK
	.align		4
.L_35:
        /*00e8*/ 	.byte	0x03, 0x50
        /*00ea*/ 	.short	0x0000


	//----- nvinfo : EIATTR_MAXREG_COUNT
	.align		4
        /*00ec*/ 	.byte	0x03, 0x1b
        /*00ee*/ 	.short	0x00ff


	//----- nvinfo : EIATTR_NUM_BARRIERS
	.align		4
        /*00f0*/ 	.byte	0x02, 0x4c
        /*00f2*/ 	.byte	0x01
	.zero		1


	//----- nvinfo : EIATTR_ANNOTATIONS
	.align		4
        /*00f4*/ 	.byte	0x04, 0x55
        /*00f6*/ 	.short	(.L_37 - .L_36)


	//   ....[0]....
.L_36:
        /*00f8*/ 	.word	0x00000001
        /*00fc*/ 	.byte	0xa0, 0x00, 0x00, 0x00, 0x01, 0x00, 0x00, 0x00, 0xe0, 0x00, 0x00, 0x00, 0x01, 0x00, 0x00, 0x00
        /* <DEDUP_REMOVED lines=3150> */
        /*c5ec*/ 	.byte	0xe0, 0x9f, 0x02, 0x00


	//----- nvinfo : EIATTR_COOP_GROUP_MASK_REGIDS
	.align		4
.L_37:
        /*c5f0*/ 	.byte	0x04, 0x29
        /*c5f2*/ 	.short	(.L_39 - .L_38)


	//   ....[0]....
.L_38:
        /*c5f4*/ 	.word	0xffffffff


	//   ....[1]....
        /*c5f8*/ 	.word	0xffffffff


	//   ....[2]....
        /*c5fc*/ 	.word	0xffffffff


	//   ....[3]....
        /*c600*/ 	.word	0xffffffff


	//   ....[4]....
        /*c604*/ 	.word	0xffffffff


	//   ....[5]....
        /*c608*/ 	.word	0xffffffff


	//   ....[6]....
        /*c60c*/ 	.word	0xffffffff


	//   ....[7]....
        /*c610*/ 	.word	0xffffffff


	//   ....[8]....
        /*c614*/ 	.word	0xffffffff


	//   ....[9]....
        /*c618*/ 	.word	0xffffffff


	//   ....[10]....
        /*c61c*/ 	.word	0xffffffff


	//   ....[11]....
        /*c620*/ 	.word	0xffffffff


	//   ....[12]....
        /*c624*/ 	.word	0xffffffff


	//   ....[13]....
        /*c628*/ 	.word	0xffffffff


	//   ....[14]....
        /*c62c*/ 	.word	0xffffffff


	//   ....[15]....
        /*c630*/ 	.word	0xffffffff


	//   ....[16]....
        /*c634*/ 	.word	0xffffffff


	//   ....[17]....
        /*c638*/ 	.word	0xffffffff


	//   ....[18]....
        /*c63c*/ 	.word	0xffffffff


	//   ....[19]....
        /*c640*/ 	.word	0xffffffff


	//   ....[20]....
        /*c644*/ 	.word	0xffffffff


	//   ....[21]....
        /*c648*/ 	.word	0xffffffff


	//   ....[22]....
        /*c64c*/ 	.word	0xffffffff


	//   ....[23]....
        /*c650*/ 	.word	0xffffffff


	//   ....[24]....
        /*c654*/ 	.word	0xffffffff


	//   ....[25]....
        /*c658*/ 	.word	0xffffffff


	//   ....[26]....
        /*c65c*/ 	.word	0xffffffff


	//   ....[27]....
        /*c660*/ 	.word	0xffffffff


	//   ....[28]....
        /*c664*/ 	.word	0xffffffff


	//   ....[29]....
        /*c668*/ 	.word	0xffffffff


	//   ....[30]....
        /*c66c*/ 	.word	0xffffffff


	//   ....[31]....
        /*c670*/ 	.word	0xffffffff


	//   ....[32]....
        /*c674*/ 	.word	0xffffffff


	//   ....[33]....
        /*c678*/ 	.word	0xffffffff


	//   ....[34]....
        /*c67c*/ 	.word	0xffffffff


	//   ....[35]....
        /*c680*/ 	.word	0xffffffff


	//   ....[36]....
        /*c684*/ 	.word	0xffffffff


	//   ....[37]....
        /*c688*/ 	.word	0xffffffff


	//   ....[38]....
        /*c68c*/ 	.word	0xffffffff


	//   ....[39]....
        /*c690*/ 	.word	0xffffffff


	//   ....[40]....
        /*c694*/ 	.word	0xffffffff


	//   ....[41]....
        /*c698*/ 	.word	0xffffffff


	//   ....[42]....
        /*c69c*/ 	.word	0xffffffff


	//   ....[43]....
        /*c6a0*/ 	.word	0xffffffff


	//   ....[44]....
        /*c6a4*/ 	.word	0xffffffff


	//   ....[45]....
        /*c6a8*/ 	.word	0xffffffff


	//   ....[46]....
        /*c6ac*/ 	.word	0xffffffff


	//   ....[47]....
        /*c6b0*/ 	.word	0xffffffff


	//   ....[48]....
        /*c6b4*/ 	.word	0xffffffff


	//   ....[49]....
        /*c6b8*/ 	.word	0xffffffff


	//   ....[50]....
        /*c6bc*/ 	.word	0xffffffff


	//   ....[51]....
        /*c6c0*/ 	.word	0xffffffff


	//   ....[52]....
        /*c6c4*/ 	.word	0xffffffff


	//   ....[53]....
        /*c6c8*/ 	.word	0xffffffff


	//   ....[54]....
        /*c6cc*/ 	.word	0xffffffff


	//   ....[55]....
        /*c6d0*/ 	.word	0xffffffff


	//   ....[56]....
        /*c6d4*/ 	.word	0xffffffff


	//   ....[57]....
        /*c6d8*/ 	.word	0xffffffff


	//   ....[58]....
        /*c6dc*/ 	.word	0xffffffff


	//   ....[59]....
        /*c6e0*/ 	.word	0xffffffff


	//   ....[60]....
        /*c6e4*/ 	.word	0xffffffff


	//   ....[61]....
        /*c6e8*/ 	.word	0xffffffff


	//   ....[62]....
        /*c6ec*/ 	.word	0xffffffff


	//   ....[63]....
        /*c6f0*/ 	.word	0xffffffff


	//   ....[64]....
        /*c6f4*/ 	.word	0xffffffff


	//   ....[65]....
        /*c6f8*/ 	.word	0xffffffff


	//   ....[66]....
        /*c6fc*/ 	.word	0xffffffff


	//   ....[67]....
        /*c700*/ 	.word	0xffffffff


	//   ....[68]....
        /*c704*/ 	.word	0xffffffff


	//   ....[69]....
        /*c708*/ 	.word	0xffffffff


	//   ....[70]....
        /*c70c*/ 	.word	0xffffffff


	//   ....[71]....
        /*c710*/ 	.word	0xffffffff


	//   ....[72]....
        /*c714*/ 	.word	0xffffffff


	//   ....[73]....
        /*c718*/ 	.word	0xffffffff


	//   ....[74]....
        /*c71c*/ 	.word	0xffffffff


	//   ....[75]....
        /*c720*/ 	.word	0xffffffff


	//   ....[76]....
        /*c724*/ 	.word	0xffffffff


	//   ....[77]....
        /*c728*/ 	.word	0xffffffff


	//   ....[78]....
        /*c72c*/ 	.word	0xffffffff


	//   ....[79]....
        /*c730*/ 	.word	0xffffffff


	//   ....[80]....
        /*c734*/ 	.word	0xffffffff


	//   ....[81]....
        /*c738*/ 	.word	0xffffffff


	//   ....[82]....
        /*c73c*/ 	.word	0xffffffff


	//   ....[83]....
        /*c740*/ 	.word	0xffffffff


	//   ....[84]....
        /*c744*/ 	.word	0xffffffff


	//   ....[85]....
        /*c748*/ 	.word	0xffffffff


	//   ....[86]....
        /*c74c*/ 	.word	0xffffffff


	//   ....[87]....
        /*c750*/ 	.word	0xffffffff


	//   ....[88]....
        /*c754*/ 	.word	0xffffffff


	//   ....[89]....
        /*c758*/ 	.word	0xffffffff


	//   ....[90]....
        /*c75c*/ 	.word	0xffffffff


	//   ....[91]....
        /*c760*/ 	.word	0xffffffff


	//   ....[92]....
        /*c764*/ 	.word	0xffffffff


	//   ....[93]....
        /*c768*/ 	.word	0xffffffff


	//   ....[94]....
        /*c76c*/ 	.word	0xffffffff


	//   ....[95]....
        /*c770*/ 	.word	0xffffffff


	//   ....[96]....
        /*c774*/ 	.word	0xffffffff


	//   ....[97]....
        /*c778*/ 	.word	0xffffffff


	//   ....[98]....
        /*c77c*/ 	.word	0xffffffff


	//   ....[99]....
        /*c780*/ 	.word	0xffffffff


	//   ....[100]....
        /*c784*/ 	.word	0xffffffff


	//   ....[101]....
        /*c788*/ 	.word	0xffffffff


	//   ....[102]....
        /*c78c*/ 	.word	0xffffffff


	//   ....[103]....
        /*c790*/ 	.word	0xffffffff


	//   ....[104]....
        /*c794*/ 	.word	0xffffffff


	//   ....[105]....
        /*c798*/ 	.word	0xffffffff


	//   ....[106]....
        /*c79c*/ 	.word	0xffffffff


	//   ....[107]....
        /*c7a0*/ 	.word	0xffffffff


	//   ....[108]....
        /*c7a4*/ 	.word	0xffffffff


	//   ....[109]....
        /*c7a8*/ 	.word	0xffffffff


	//   ....[110]....
        /*c7ac*/ 	.word	0xffffffff


	//   ....[111]....
        /*c7b0*/ 	.word	0xffffffff


	//   ....[112]....
        /*c7b4*/ 	.word	0xffffffff


	//   ....[113]....
        /*c7b8*/ 	.word	0xffffffff


	//   ....[114]....
        /*c7bc*/ 	.word	0xffffffff


	//   ....[115]....
        /*c7c0*/ 	.word	0xffffffff


	//   ....[116]....
        /*c7c4*/ 	.word	0xffffffff


	//   ....[117]....
        /*c7c8*/ 	.word	0xffffffff


	//   ....[118]....
        /*c7cc*/ 	.word	0xffffffff


	//   ....[119]....
        /*c7d0*/ 	.word	0xffffffff


	//   ....[120]....
        /*c7d4*/ 	.word	0xffffffff


	//   ....[121]....
        /*c7d8*/ 	.word	0xffffffff


	//   ....[122]....
        /*c7dc*/ 	.word	0xffffffff


	//   ....[123]....
        /*c7e0*/ 	.word	0xffffffff


	//   ....[124]....
        /*c7e4*/ 	.word	0xffffffff


	//   ....[125]....
        /*c7e8*/ 	.word	0xffffffff


	//   ....[126]....
        /*c7ec*/ 	.word	0xffffffff


	//----- nvinfo : EIATTR_COOP_GROUP_INSTR_OFFSETS
	.align		4
.L_39:
        /*c7f0*/ 	.byte	0x04, 0x28
        /*c7f2*/ 	.short	(.L_41 - .L_40)


	//   ....[0]....
.L_40:
        /*c7f4*/ 	.word	0x000b5c50


	//   ....[1]....
        /*c7f8*/ 	.word	0x000c9910


	//   ....[2]....
        /*c7fc*/ 	.word	0x000c99f0


	//   ....[3]....
        /*c800*/ 	.word	0x000c9a10


	//   ....[4]....
        /*c804*/ 	.word	0x000c9a70


	//   ....[5]....
        /*c808*/ 	.word	0x000c9a90


	//   ....[6]....
        /*c80c*/ 	.word	0x000c9af0


	//   ....[7]....
        /*c810*/ 	.word	0x000c9b10


	//   ....[8]....
        /*c814*/ 	.word	0x000c9b50


	//   ....[9]....
        /*c818*/ 	.word	0x000c9b70


	//   ....[10]....
        /*c81c*/ 	.word	0x000c9c20


	//   ....[11]....
        /*c820*/ 	.word	0x000c9c50


	//   ....[12]....
        /*c824*/ 	.word	0x000c9c90


	//   ....[13]....
        /*c828*/ 	.word	0x000c9cb0


	//   ....[14]....
        /*c82c*/ 	.word	0x000c9cd0


	//   ....[15]....
        /*c830*/ 	.word	0x000c9cf0


	//   ....[16]....
        /*c834*/ 	.word	0x000c9e10


	//   ....[17]....
        /*c838*/ 	.word	0x000c9e50


	//   ....[18]....
        /*c83c*/ 	.word	0x000c9fe0


	//   ....[19]....
        /*c840*/ 	.word	0x000ca000


	//   ....[20]....
        /*c844*/ 	.word	0x000ca020


	//   ....[21]....
        /*c848*/ 	.word	0x000ca0c0


	//   ....[22]....
        /*c84c*/ 	.word	0x000ca140


	//   ....[23]....
        /*c850*/ 	.word	0x000ca160


	//   ....[24]....
        /*c854*/ 	.word	0x000ca240


	//   ....[25]....
        /*c858*/ 	.word	0x000ca260


	//   ....[26]....
        /*c85c*/ 	.word	0x000ca2c0


	//   ....[27]....
        /*c860*/ 	.word	0x000ca2f0


	//   ....[28]....
        /*c864*/ 	.word	0x000cabb0


	//   ....[29]....
        /*c868*/ 	.word	0x000cda30


	//   ....[30]....
        /*c86c*/ 	.word	0x000cdad0


	//   ....[31]....
        /*c870*/ 	.word	0x000cdbf0


	//   ....[32]....
        /*c874*/ 	.word	0x000cdd00


	//   ....[33]....
        /*c878*/ 	.word	0x000cddb0


	//   ....[34]....
        /*c87c*/ 	.word	0x000cde10


	//   ....[35]....
        /*c880*/ 	.word	0x000cdeb0


	//   ....[36]....
        /*c884*/ 	.word	0x000cded0


	//   ....[37]....
        /*c888*/ 	.word	0x000cdfa0


	//   ....[38]....
        /*c88c*/ 	.word	0x000ce070


	//   ....[39]....
        /*c890*/ 	.word	0x000ce0a0


	//   ....[40]....
        /*c894*/ 	.word	0x000ce0e0


	//   ....[41]....
        /*c898*/ 	.word	0x000ce210


	//   ....[42]....
        /*c89c*/ 	.word	0x000ce240


	//   ....[43]....
        /*c8a0*/ 	.word	0x000ce2b0


	//   ....[44]....
        /*c8a4*/ 	.word	0x000ce2e0


	//   ....[45]....
        /*c8a8*/ 	.word	0x000ce370


	//   ....[46]....
        /*c8ac*/ 	.word	0x000ce390


	//   ....[47]....
        /*c8b0*/ 	.word	0x000ce560


	//   ....[48]....
        /*c8b4*/ 	.word	0x000ce600


	//   ....[49]....
        /*c8b8*/ 	.word	0x000ce6c0


	//   ....[50]....
        /*c8bc*/ 	.word	0x000ce710


	//   ....[51]....
        /*c8c0*/ 	.word	0x000ce7d0


	//   ....[52]....
        /*c8c4*/ 	.word	0x000ce820


	//   ....[53]....
        /*c8c8*/ 	.word	0x000ce870


	//   ....[54]....
        /*c8cc*/ 	.word	0x000ce940


	//   ....[55]....
        /*c8d0*/ 	.word	0x000cea30


	//   ....[56]....
        /*c8d4*/ 	.word	0x000cea50


	//   ....[57]....
        /*c8d8*/ 	.word	0x000ceab0


	//   ....[58]....
        /*c8dc*/ 	.word	0x000cead0


	//   ....[59]....
        /*c8e0*/ 	.word	0x000cec60


	//   ....[60]....
        /*c8e4*/ 	.word	0x000cec80


	//   ....[61]....
        /*c8e8*/ 	.word	0x000cecd0


	//   ....[62]....
        /*c8ec*/ 	.word	0x000cecf0


	//   ....[63]....
        /*c8f0*/ 	.word	0x000cee90


	//   ....[64]....
        /*c8f4*/ 	.word	0x000ceee0


	//   ....[65]....
        /*c8f8*/ 	.word	0x000cefa0


	//   ....[66]....
        /*c8fc*/ 	.word	0x000cf0d0


	//   ....[67]....
        /*c900*/ 	.word	0x000cf110


	//   ....[68]....
        /*c904*/ 	.word	0x000cf130


	//   ....[69]....
        /*c908*/ 	.word	0x000cf210


	//   ....[70]....
        /*c90c*/ 	.word	0x000cf300


	//   ....[71]....
        /*c910*/ 	.word	0x000cf340


	//   ....[72]....
        /*c914*/ 	.word	0x000cf540


	//   ....[73]....
        /*c918*/ 	.word	0x000cf560


	//   ....[74]....
        /*c91c*/ 	.word	0x000cf580


	//   ....[75]....
        /*c920*/ 	.word	0x000cf5a0


	//   ....[76]....
        /*c924*/ 	.word	0x000cf5c0


	//   ....[77]....
        /*c928*/ 	.word	0x000cf600


	//   ....[78]....
        /*c92c*/ 	.word	0x000cf6e0


	//   ....[79]....
        /*c930*/ 	.word	0x000cf700


	//   ....[80]....
        /*c934*/ 	.word	0x000cf720


	//   ....[81]....
        /*c938*/ 	.word	0x000cf850


	//   ....[82]....
        /*c93c*/ 	.word	0x000cf8a0


	//   ....[83]....
        /*c940*/ 	.word	0x000cf9f0


	//   ....[84]....
        /*c944*/ 	.word	0x000cfa40


	//   ....[85]....
        /*c948*/ 	.word	0x000cfae0


	//   ....[86]....
        /*c94c*/ 	.word	0x000cfbb0


	//   ....[87]....
        /*c950*/ 	.word	0x000cfbd0


	//   ....[88]....
        /*c954*/ 	.word	0x000cfbf0


	//   ....[89]....
        /*c958*/ 	.word	0x000cfc80


	//   ....[90]....
        /*c95c*/ 	.word	0x000cfcc0


	//   ....[91]....
        /*c960*/ 	.word	0x000cfd90


	//   ....[92]....
        /*c964*/ 	.word	0x000cfdb0


	//   ....[93]....
        /*c968*/ 	.word	0x000cfe60


	//   ....[94]....
        /*c96c*/ 	.word	0x000cfef0


	//   ....[95]....
        /*c970*/ 	.word	0x000cffe0


	//   ....[96]....
        /*c974*/ 	.word	0x000d0030


	//   ....[97]....
        /*c978*/ 	.word	0x000d0150


	//   ....[98]....
        /*c97c*/ 	.word	0x000d01b0


	//   ....[99]....
        /*c980*/ 	.word	0x000d0290


	//   ....[100]....
        /*c984*/ 	.word	0x000d0300


	//   ....[101]....
        /*c988*/ 	.word	0x000d03c0


	//   ....[102]....
        /*c98c*/ 	.word	0x000d04b0


	//   ....[103]....
        /*c990*/ 	.word	0x000d04d0


	//   ....[104]....
        /*c994*/ 	.word	0x000d04f0


	//   ....[105]....
        /*c998*/ 	.word	0x000d0560


	//   ....[106]....
        /*c99c*/ 	.word	0x000d05b0


	//   ....[107]....
        /*c9a0*/ 	.word	0x000d06c0


	//   ....[108]....
        /*c9a4*/ 	.word	0x000d0740


	//   ....[109]....
        /*c9a8*/ 	.word	0x000d0790


	//   ....[110]....
        /*c9ac*/ 	.word	0x000d07f0


	//   ....[111]....
        /*c9b0*/ 	.word	0x000d08e0


	//   ....[112]....
        /*c9b4*/ 	.word	0x000d0940


	//   ....[113]....
        /*c9b8*/ 	.word	0x000d0a50


	//   ....[114]....
        /*c9bc*/ 	.word	0x000d0a80


	//   ....[115]....
        /*c9c0*/ 	.word	0x000d0ba0


	//   ....[116]....
        /*c9c4*/ 	.word	0x000d0c30


	//   ....[117]....
        /*c9c8*/ 	.word	0x000d0d20


	//   ....[118]....
        /*c9cc*/ 	.word	0x000d0d40


	//   ....[119]....
        /*c9d0*/ 	.word	0x000d0dd0


	//   ....[120]....
        /*c9d4*/ 	.word	0x000d0df0


	//   ....[121]....
        /*c9d8*/ 	.word	0x000d0e80


	//   ....[122]....
        /*c9dc*/ 	.word	0x000d0ee0


	//   ....[123]....
        /*c9e0*/ 	.word	0x000d0fa0


	//   ....[124]....
        /*c9e4*/ 	.word	0x000d1000


	//   ....[125]....
        /*c9e8*/ 	.word	0x000d1070


	//   ....[126]....
        /*c9ec*/ 	.word	0x000d1110


	//----- nvinfo : EIATTR_VRC_CTA_INIT_COUNT
	.align		4
.L_41:
        /*c9f0*/ 	.byte	0x02, 0x4a
	.zero		1
	.zero		1


	//----- nvinfo : EIATTR_EXIT_INSTR_OFFSETS
	.align		4
        /*c9f4*/ 	.byte	0x04, 0x1c
        /*c9f6*/ 	.short	(.L_43 - .L_42)


	//   ....[0]....
.L_42:
        /*c9f8*/ 	.word	0x000e6dd0


	//   ....[1]....
        /*c9fc*/ 	.word	0x000e6e00


	//----- nvinfo : EIATTR_REQNTID
	.align		4
.L_43:
        /*ca00*/ 	.byte	0x04, 0x10
        /*ca02*/ 	.short	(.L_45 - .L_44)
.L_44:
        /*ca04*/ 	.word	0x00000020
        /*ca08*/ 	.word	0x00000001
        /*ca0c*/ 	.word	0x00000001


	//----- nvinfo : EIATTR_CBANK_PARAM_SIZE
	.align		4
.L_45:
        /*ca10*/ 	.byte	0x03, 0x19
        /*ca12*/ 	.short	0x0050


	//----- nvinfo : EIATTR_PARAM_CBANK
	.align		4
        /*ca14*/ 	.byte	0x04, 0x0a
        /*ca16*/ 	.short	(.L_47 - .L_46)
	.align		4
.L_46:
        /*ca18*/ 	.word	index@(.nv.constant0.matmul_kernel)
        /*ca1c*/ 	.short	0x0380
        /*ca1e*/ 	.short	0x0050


	//----- nvinfo : EIATTR_SW_WAR
	.align		4
.L_47:
        /*ca20*/ 	.byte	0x04, 0x36
        /*ca22*/ 	.short	(.L_49 - .L_48)
.L_48:
        /*ca24*/ 	.word	0x00000008
.L_49:


//--------------------- .nv.compat                --------------------------
	.section	.nv.compat,"",@"SHT_CUDA_COMPAT_INFO"
	.align	4
        /*0000*/ 	.byte	0x02, 0x02, 0x02, 0x00, 0x02, 0x05, 0x05, 0x00, 0x02, 0x03, 0x00, 0x00, 0x02, 0x06, 0x01, 0x00


//--------------------- .nv.callgraph             --------------------------
	.section	.nv.callgraph,"",@"SHT_CUDA_CALLGRAPH"
	.align	4
	.sectionentsize	8
	.align		4
        /*0000*/ 	.word	0x00000000
	.align		4
        /*0004*/ 	.word	0xffffffff
	.align		4
        /*0008*/ 	.word	0x00000000
	.align		4
        /*000c*/ 	.word	0xfffffffe
	.align		4
        /*0010*/ 	.word	0x00000000
	.align		4
        /*0014*/ 	.word	0xfffffffd
	.align		4
        /*0018*/ 	.word	0x00000000
	.align		4
        /*001c*/ 	.word	0xfffffffc


//--------------------- .text.matmul_kernel       --------------------------
	.section	.text.matmul_kernel,"ax",@progbits
	.align	128
        .global         matmul_kernel
        .type           matmul_kernel,@function
        .size           matmul_kernel,(.L_x_3 - matmul_kernel)
        .other          matmul_kernel,@"STO_CUDA_ENTRY STV_DEFAULT"
matmul_kernel:
.text.matmul_kernel:
[----:B------:R-:W0:Y:S08]  /*0000*/  LDC R1, c[0x0][0x37c] ;  /* 0x0000df00ff017b82 */ /* 0x000e300000000800 */
[----:B------:R-:W1:Y:S01]  /*0010*/  LDC.64 R2, c[0x0][0x398] ;  /* 0x0000e600ff027b82 */ /* 0x000e620000000a00 */
[----:B0-----:R-:W-:Y:S01]  /*0020*/  VIADD R1, R1, 0xffff9410 ;  /* 0xffff941001017836 */ /* 0x001fe20000000000 */
[----:B------:R-:W0:Y:S01]  /*0030*/  S2R R5, SR_CTAID.X ;  /* 0x0000000000057919 */ /* 0x000e220000002500 */
[----:B------:R-:W2:Y:S01]  /*0040*/  LDCU UR5, c[0x0][0x3a0] ;  /* 0x00007400ff0577ac */ /* 0x000ea20008000800 */
[----:B------:R-:W3:Y:S01]  /*0050*/  S2R R14, SR_TID.X ;  /* 0x00000000000e7919 */ /* 0x000ee20000002100 */
[----:B------:R-:W-:-:S03]  /*0060*/  UMOV UR4, 0x400 ;  /* 0x0000040000047882 */ /* 0x000fc60000000000 */
[----:B------:R-:W4:Y:S01]  /*0070*/  S2UR UR6, SR_CgaCtaId ;  /* 0x00000000000679c3 */ /* 0x000f220000008800 */
[----:B------:R-:W0:Y:S01]  /*0080*/  LDCU.64 UR34, c[0x0][0x358] ;  /* 0x00006b00ff2277ac */ /* 0x000e220008000a00 */
[----:B--2---:R-:W-:Y:S01]  /*0090*/  UIADD3 UR5, UPT, UPT, UR5, 0x3f, URZ ;  /* 0x0000003f05057890 */ /* 0x004fe2000fffe0ff */
[----:B-1----:R1:W-:Y:S01]  /*00a0*/  STL.64 [R1+0x18], R2 ;  /* 0x0000180201007387 */ /* 0x0023e20000100a00 */
[----:B------:R-:W-:Y:S02]  /*00b0*/  IMAD.MOV.U32 R12, RZ, RZ, R3 ;  /* 0x000000ffff0c7224 */ /* 0x000fe400078e0003 */
[----:B------:R-:W-:Y:S01]  /*00c0*/  UISETP.GE.AND UP0, UPT, UR5, 0x40, UPT ;  /* 0x000000400500788c */ /* 0x000fe2000bf06270 */
[----:B------:R-:W-:Y:S01]  /*00d0*/  IMAD.MOV.U32 R44, RZ, RZ, R2 ;  /* 0x000000ffff2c7224 */ /* 0x000fe200078e0002 */
[----:B------:R-:W-:Y:S01]  /*00e0*/  STL [R1+0xf80], RZ ;  /* 0x000f80ff01007387 */ /* 0x000fe20000100800 */
[----:B------:R-:W-:-:S03]  /*00f0*/  VIADD R0, R12, 0x3f ;  /* 0x0000003f0c007836 */ /* 0x000fc60000000000 */
[----:B------:R-:W-:Y:S01]  /*0100*/  STL [R1+0xf84], RZ ;  /* 0x000f84ff01007387 */ /* 0x000fe20000100800 */
[----:B----4-:R-:W-:Y:S01]  /*0110*/  ULEA UR4, UR6, UR4, 0x18 ;  /* 0x0000000406047291 */ /* 0x010fe2000f8ec0ff */
[----:B0-----:R-:W-:Y:S02]  /*0120*/  IABS R8, R5 ;  /* 0x0000000500087213 */ /* 0x001fe40000000000 */
[----:B------:R-:W-:Y:S01]  /*0130*/  STL [R1+0xf88], RZ ;  /* 0x000f88ff01007387 */ /* 0x000fe20000100800 */
[----:B-1----:R-:W-:-:S03]  /*0140*/  SHF.R.S32.HI R3, RZ, 0x1f, R0 ;  /* 0x0000001fff037819 */ /* 0x002fc60000011400 */
[----:B------:R-:W-:Y:S01]  /*0150*/  STL [R1+0xf8c], RZ ;  /* 0x000f8cff01007387 */ /* 0x000fe20000100800 */
[----:B------:R-:W-:-:S03]  /*0160*/  LEA.HI R3, R3, R0, RZ, 0x6 ;  /* 0x0000000003037211 */ /* 0x000fc600078f30ff */
[----:B------:R-:W-:Y:S01]  /*0170*/  STL [R1+0xf90], RZ ;  /* 0x000f90ff01007387 */ /* 0x000fe20000100800 */
[----:B------:R-:W-:-:S03]  /*0180*/  SHF.R.S32.HI R3, RZ, 0x6, R3 ;  /* 0x00000006ff037819 */ /* 0x000fc60000011403 */
[----:B------:R-:W-:Y:S02]  /*0190*/  STL [R1+0xf94], RZ ;  /* 0x000f94ff01007387 */ /* 0x000fe40000100800 */
[----:B------:R-:W-:Y:S02]  /*01a0*/  IMAD.SHL.U32 R4, R3, 0x8, RZ ;  /* 0x0000000803047824 */ /* 0x000fe400078e00ff */
[----:B------:R-:W-:Y:S03]  /*01b0*/  STL [R1+0xf98], RZ ;  /* 0x000f98ff01007387 */ /* 0x000fe60000100800 */
[-C--:B------:R-:W-:Y:S01]  /*01c0*/  IABS R7, R4.reuse ;  /* 0x0000000400077213 */ /* 0x080fe20000000000 */
[----:B------:R-:W-:Y:S01]  /*01d0*/  STL [R1+0xf9c], RZ ;  /* 0x000f9cff01007387 */ /* 0x000fe20000100800 */
[----:B------:R-:W-:Y:S02]  /*01e0*/  IABS R10, R4 ;  /* 0x00000004000a7213 */ /* 0x000fe40000000000 */
[----:B------:R-:W0:Y:S01]  /*01f0*/  I2F.RP R0, R7 ;  /* 0x0000000700007306 */ /* 0x000e220000209400 */
[----:B------:R-:W-:Y:S04]  /*0200*/  STL [R1+0xfb0], RZ ;  /* 0x000fb0ff01007387 */ /* 0x000fe80000100800 */
[----:B------:R-:W-:Y:S04]  /*0210*/  STL [R1+0xfb4], RZ ;  /* 0x000fb4ff01007387 */ /* 0x000fe80000100800 */
[----:B------:R-:W-:Y:S04]  /*0220*/  STL [R1+0xfb8], RZ ;  /* 0x000fb8ff01007387 */ /* 0x000fe80000100800 */
[----:B------:R-:W-:Y:S01]  /*0230*/  STL [R1+0xfbc], RZ ;  /* 0x000fbcff01007387 */ /* 0x000fe20000100800 */
[----:B0-----:R-:W0:Y:S03]  /*0240*/  MUFU.RCP R0, R0 ;  /* 0x0000000000007308 */ /* 0x001e260000001000 */
[----:B------:R-:W-:Y:S04]  /*0250*/  STL [R1+0xfc0], RZ ;  /* 0x000fc0ff01007387 */ /* 0x000fe80000100800 */
[----:B------:R-:W-:Y:S04]  /*0260*/  STL [R1+0xfc4], RZ ;  /* 0x000fc4ff01007387 */ /* 0x000fe80000100800 */
[----:B------:R-:W-:Y:S04]  /*0270*/  STL [R1+0xfc8], RZ ;  /* 0x000fc8ff01007387 */ /* 0x000fe80000100800 */
[----:B------:R-:W-:Y:S01]  /*0280*/  STL [R1+0xfcc], RZ ;  /* 0x000fccff01007387 */ /* 0x000fe20000100800 */
[----:B0-----:R-:W-:-:S03]  /*0290*/  VIADD R2, R0, 0xffffffe ;  /* 0x0ffffffe00027836 */ /* 0x001fc60000000000 */
[----:B------:R-:W-:Y:S01]  /*02a0*/  STL [R1+0xfd0], RZ ;  /* 0x000fd0ff01007387 */ /* 0x000fe20000100800 */
[----:B------:R-:W-:Y:S01]  /*02b0*/  IMAD.MOV R0, RZ, RZ, -R10 ;  /* 0x000000ffff007224 */ /* 0x000fe200078e0a0a */
[----:B------:R0:W1:Y:S02]  /*02c0*/  F2I.FTZ.U32.TRUNC.NTZ R3, R2 ;  /* 0x0000000200037305 */ /* 0x000064000021f000 */
[----:B------:R-:W-:Y:S04]  /*02d0*/  STL [R1+0xfd4], RZ ;  /* 0x000fd4ff01007387 */ /* 0x000fe80000100800 */
[----:B------:R-:W-:Y:S04]  /*02e0*/  STL [R1+0xfd8], RZ ;  /* 0x000fd8ff01007387 */ /* 0x000fe80000100800 */
[----:B------:R-:W-:Y:S01]  /*02f0*/  STL [R1+0xfdc], RZ ;  /* 0x000fdcff01007387 */ /* 0x000fe20000100800 */
[----:B0-----:R-:W-:-:S03]  /*0300*/  IMAD.MOV.U32 R2, RZ, RZ, RZ ;  /* 0x000000ffff027224 */ /* 0x001fc600078e00ff */
[----:B------:R-:W-:Y:S01]  /*0310*/  STL [R1+0x240], RZ ;  /* 0x000240ff01007387 */ /* 0x000fe20000100800 */
[----:B-1----:R-:W-:-:S03]  /*0320*/  IMAD.MOV R6, RZ, RZ, -R3 ;  /* 0x000000ffff067224 */ /* 0x002fc600078e0a03 */
[----:B------:R-:W-:Y:S01]  /*0330*/  STL [R1+0x244], RZ ;  /* 0x000244ff01007387 */ /* 0x000fe20000100800 */
[----:B------:R-:W-:-:S03]  /*0340*/  IMAD R9, R6, R7, RZ ;  /* 0x0000000706097224 */ /* 0x000fc600078e02ff */
[----:B------:R-:W-:Y:S01]  /*0350*/  STL [R1+0x248], RZ ;  /* 0x000248ff01007387 */ /* 0x000fe20000100800 */
[----:B------:R-:W-:Y:S02]  /*0360*/  IMAD.MOV.U32 R6, RZ, RZ, R8 ;  /* 0x000000ffff067224 */ /* 0x000fe400078e0008 */
[----:B------:R-:W-:Y:S01]  /*0370*/  IMAD.HI.U32 R3, R3, R9, R2 ;  /* 0x0000000903037227 */ /* 0x000fe200078e0002 */
[----:B------:R-:W-:Y:S04]  /*0380*/  STL [R1+0x24c], RZ ;  /* 0x00024cff01007387 */ /* 0x000fe80000100800 */
[----:B------:R-:W-:Y:S01]  /*0390*/  STL [R1+0xf70], RZ ;  /* 0x000f70ff01007387 */ /* 0x000fe20000100800 */
[----:B------:R-:W-:-:S03]  /*03a0*/  IMAD.HI.U32 R3, R3, R6, RZ ;  /* 0x0000000603037227 */ /* 0x000fc600078e00ff */
[----:B------:R-:W-:Y:S01]  /*03b0*/  STL [R1+0xf74], RZ ;  /* 0x000f74ff01007387 */ /* 0x000fe20000100800 */
[----:B------:R-:W-:-:S03]  /*03c0*/  IMAD R0, R3, R0, R6 ;  /* 0x0000000003007224 */ /* 0x000fc600078e0206 */
[----:B------:R-:W-:Y:S02]  /*03d0*/  STL [R1+0xf78], RZ ;  /* 0x000f78ff01007387 */ /* 0x000fe40000100800 */
[----:B------:R-:W-:Y:S02]  /*03e0*/  ISETP.GT.U32.AND P1, PT, R7, R0, PT ;  /* 0x000000000700720c */ /* 0x000fe40003f24070 */
[----:B------:R-:W-:Y:S04]  /*03f0*/  STL [R1+0xf7c], RZ ;  /* 0x000f7cff01007387 */ /* 0x000fe80000100800 */
[----:B------:R-:W-:Y:S04]  /*0400*/  STL [R1+0x1070], RZ ;  /* 0x001070ff01007387 */ /* 0x000fe80000100800 */
[----:B------:R-:W-:Y:S03]  /*0410*/  STL [R1+0x1074], RZ ;  /* 0x001074ff01007387 */ /* 0x000fe60000100800 */
[----:B------:R-:W-:Y:S01]  /*0420*/  @!P1 IMAD.IADD R0, R0, 0x1, -R7 ;  /* 0x0000000100009824 */ /* 0x000fe200078e0a07 */
[----:B------:R-:W-:Y:S01]  /*0430*/  STL [R1+0x1078], RZ ;  /* 0x001078ff01007387 */ /* 0x000fe20000100800 */
[----:B------:R-:W-:Y:S01]  /*0440*/  @!P1 VIADD R3, R3, 0x1 ;  /* 0x0000000103039836 */ /* 0x000fe20000000000 */
[----:B------:R-:W-:-:S02]  /*0450*/  ISETP.NE.AND P1, PT, R4, RZ, PT ;  /* 0x000000ff0400720c */ /* 0x000fc40003f25270 */
[----:B------:R-:W-:Y:S01]  /*0460*/  STL [R1+0x107c], RZ ;  /* 0x00107cff01007387 */ /* 0x000fe20000100800 */
[----:B------:R-:W-:Y:S02]  /*0470*/  ISETP.GE.U32.AND P0, PT, R0, R7, PT ;  /* 0x000000070000720c */ /* 0x000fe40003f06070 */
[----:B------:R-:W-:Y:S01]  /*0480*/  LOP3.LUT R0, R5, R4, RZ, 0x3c, !PT ;  /* 0x0000000405007212 */ /* 0x000fe200078e3cff */
[----:B------:R-:W-:Y:S03]  /*0490*/  STL [R1+0x1290], RZ ;  /* 0x001290ff01007387 */ /* 0x000fe60000100800 */
[----:B------:R-:W-:Y:S01]  /*04a0*/  ISETP.GE.AND P2, PT, R0, RZ, PT ;  /* 0x000000ff0000720c */ /* 0x000fe20003f46270 */
[----:B------:R-:W-:Y:S01]  /*04b0*/  STL [R1+0x1294], RZ ;  /* 0x001294ff01007387 */ /* 0x000fe20000100800 */
[----:B------:R-:W-:-:S03]  /*04c0*/  VIADD R0, R44, 0x1ff ;  /* 0x000001ff2c007836 */ /* 0x000fc60000000000 */
[----:B------:R-:W-:Y:S02]  /*04d0*/  STL [R1+0x1298], RZ ;  /* 0x001298ff01007387 */ /* 0x000fe40000100800 */
[----:B------:R-:W-:Y:S02]  /*04e0*/  @P0 VIADD R3, R3, 0x1 ;  /* 0x0000000103030836 */ /* 0x000fe40000000000 */
[----:B------:R-:W-:Y:S02]  /*04f0*/  STL [R1+0x129c], RZ ;  /* 0x00129cff01007387 */ /* 0x000fe40000100800 */
[----:B------:R-:W-:Y:S01]  /*0500*/  IMAD.MOV.U32 R2, RZ, RZ, R3 ;  /* 0x000000ffff027224 */ /* 0x000fe200078e0003 */
[----:B------:R-:W-:Y:S01]  /*0510*/  SHF.R.S32.HI R3, RZ, 0x1f, R0 ;  /* 0x0000001fff037819 */ /* 0x000fe20000011400 */
[----:B------:R-:W-:Y:S02]  /*0520*/  STL [R1+0x1280], RZ ;  /* 0x001280ff01007387 */ /* 0x000fe40000100800 */
[----:B------:R-:W-:Y:S01]  /*0530*/  @!P2 IMAD.MOV R2, RZ, RZ, -R2 ;  /* 0x000000ffff02a224 */ /* 0x000fe200078e0a02 */
[----:B------:R-:W-:Y:S01]  /*0540*/  @!P1 LOP3.LUT R2, RZ, R4, RZ, 0x33, !PT ;  /* 0x00000004ff029212 */ /* 0x000fe200078e33ff */
[----:B------:R-:W-:Y:S01]  /*0550*/  STL [R1+0x1284], RZ ;  /* 0x001284ff01007387 */ /* 0x000fe20000100800 */
[----:B------:R-:W-:-:S03]  /*0560*/  LEA.HI R3, R3, R0, RZ, 0x9 ;  /* 0x0000000003037211 */ /* 0x000fc600078f48ff */
[----:B------:R-:W-:Y:S01]  /*0570*/  STL [R1+0x1288], RZ ;  /* 0x001288ff01007387 */ /* 0x000fe20000100800 */
[----:B------:R-:W-:Y:S02]  /*0580*/  IMAD.SHL.U32 R6, R2, 0x8, RZ ;  /* 0x0000000802067824 */ /* 0x000fe400078e00ff */
[----:B------:R-:W-:Y:S01]  /*0590*/  IMAD.MOV R2, RZ, RZ, -R2 ;  /* 0x000000ffff027224 */ /* 0x000fe200078e0a02 */
[----:B------:R-:W-:Y:S02]  /*05a0*/  STL [R1+0x128c], RZ ;  /* 0x00128cff01007387 */ /* 0x000fe40000100800 */
[----:B------:R-:W-:Y:S01]  /*05b0*/  LEA.HI.SX32 R3, R3, -R6, 0x17 ;  /* 0x8000000603037211 */ /* 0x000fe200078fbaff */
[----:B------:R-:W-:Y:S01]  /*05c0*/  IMAD R4, R4, R2, R5 ;  /* 0x0000000204047224 */ /* 0x000fe200078e0205 */
[----:B------:R-:W-:Y:S02]  /*05d0*/  STL [R1+0x1270], RZ ;  /* 0x001270ff01007387 */ /* 0x000fe40000100800 */
[----:B------:R-:W-:-:S02]  /*05e0*/  VIMNMX R11, PT, PT, R3, 0x8, PT ;  /* 0x00000008030b7848 */ /* 0x000fc40003fe0100 */
[----:B------:R-:W-:Y:S01]  /*05f0*/  STL [R1+0x1274], RZ ;  /* 0x001274ff01007387 */ /* 0x000fe20000100800 */
[----:B------:R-:W-:Y:S02]  /*0600*/  IABS R9, R4 ;  /* 0x0000000400097213 */ /* 0x000fe40000000000 */
[----:B------:R-:W-:Y:S01]  /*0610*/  IABS R7, R11 ;  /* 0x0000000b00077213 */ /* 0x000fe20000000000 */
[----:B------:R-:W-:Y:S03]  /*0620*/  STL [R1+0x1278], RZ ;  /* 0x001278ff01007387 */ /* 0x000fe60000100800 */
        /* <DEDUP_REMOVED lines=11> */
[----:B------:R-:W-:Y:S04]  /*06e0*/  STL [R1+0x125c], RZ ;  /* 0x00125cff01007387 */ /* 0x000fe80000100800 */
[----:B------:R-:W-:Y:S01]  /*06f0*/  STL [R1+0x1240], RZ ;  /* 0x001240ff01007387 */ /* 0x000fe20000100800 */
[----:B------:R-:W0:Y:S03]  /*0700*/  F2I.FTZ.U32.TRUNC.NTZ R3, R3 ;  /* 0x0000000300037305 */ /* 0x000e26000021f000 */
[----:B------:R-:W-:Y:S04]  /*0710*/  STL [R1+0x1244], RZ ;  /* 0x001244ff01007387 */ /* 0x000fe80000100800 */
[----:B------:R-:W-:Y:S04]  /*0720*/  STL [R1+0x1248], RZ ;  /* 0x001248ff01007387 */ /* 0x000fe80000100800 */
[----:B------:R-:W-:Y:S04]  /*0730*/  STL [R1+0x124c], RZ ;  /* 0x00124cff01007387 */ /* 0x000fe80000100800 */
[----:B------:R-:W-:Y:S01]  /*0740*/  STL [R1+0x1230], RZ ;  /* 0x001230ff01007387 */ /* 0x000fe20000100800 */
[----:B0-----:R-:W-:-:S03]  /*0750*/  IMAD.MOV R8, RZ, RZ, -R3 ;  /* 0x000000ffff087224 */ /* 0x001fc600078e0a03 */
[----:B------:R-:W-:Y:S01]  /*0760*/  STL [R1+0x1234], RZ ;  /* 0x001234ff01007387 */ /* 0x000fe20000100800 */
[----:B------:R-:W-:Y:S01]  /*0770*/  IMAD.MOV.U32 R2, RZ, RZ, R8 ;  /* 0x000000ffff027224 */ /* 0x000fe200078e0008 */
[----:B------:R-:W-:Y:S02]  /*0780*/  IABS R8, R11 ;  /* 0x0000000b00087213 */ /* 0x000fe40000000000 */
[----:B------:R-:W-:Y:S01]  /*0790*/  STL [R1+0x1238], RZ ;  /* 0x001238ff01007387 */ /* 0x000fe20000100800 */
[----:B------:R-:W-:Y:S02]  /*07a0*/  IMAD R5, R2, R7, RZ ;  /* 0x0000000702057224 */ /* 0x000fe400078e02ff */
[----:B------:R-:W-:Y:S01]  /*07b0*/  IMAD.MOV.U32 R2, RZ, RZ, RZ ;  /* 0x000000ffff027224 */ /* 0x000fe200078e00ff */
[----:B------:R-:W-:Y:S03]  /*07c0*/  STL [R1+0x123c], RZ ;  /* 0x00123cff01007387 */ /* 0x000fe60000100800 */
[----:B------:R-:W-:Y:S01]  /*07d0*/  IMAD.HI.U32 R2, R3, R5, R2 ;  /* 0x0000000503027227 */ /* 0x000fe200078e0002 */
[----:B------:R-:W-:Y:S03]  /*07e0*/  STL [R1+0xfe0], RZ ;  /* 0x000fe0ff01007387 */ /* 0x000fe60000100800 */
[----:B------:R-:W-:Y:S01]  /*07f0*/  IMAD.MOV R3, RZ, RZ, -R8 ;  /* 0x000000ffff037224 */ /* 0x000fe200078e0a08 */
[----:B------:R-:W-:Y:S01]  /*0800*/  STL [R1+0xfe4], RZ ;  /* 0x000fe4ff01007387 */ /* 0x000fe20000100800 */
[----:B------:R-:W-:-:S03]  /*0810*/  IMAD.HI.U32 R0, R2, R9, RZ ;  /* 0x0000000902007227 */ /* 0x000fc600078e00ff */
[----:B------:R-:W-:Y:S01]  /*0820*/  STL [R1+0xfe8], RZ ;  /* 0x000fe8ff01007387 */ /* 0x000fe20000100800 */
[----:B------:R-:W-:Y:S01]  /*0830*/  IMAD R2, R0, R3, R9 ;  /* 0x0000000300027224 */ /* 0x000fe200078e0209 */
[----:B---3--:R-:W-:Y:S02]  /*0840*/  LOP3.LUT R3, R14, 0x1f, RZ, 0xc0, !PT ;  /* 0x0000001f0e037812 */ /* 0x008fe400078ec0ff */
        /* <DEDUP_REMOVED lines=14> */
[----:B------:R-:W-:Y:S04]  /*0930*/  STL [R1+0x1218], RZ ;  /* 0x001218ff01007387 */ /* 0x000fe80000100800 */
[----:B------:R-:W-:Y:S02]  /*0940*/  STL [R1+0x121c], RZ ;  /* 0x00121cff01007387 */ /* 0x000fe40000100800 */
[----:B------:R-:W-:-:S02]  /*0950*/  @P0 VIADD R0, R0, 0x1 ;  /* 0x0000000100000836 */ /* 0x000fc40000000000 */
[----:B------:R-:W-:Y:S04]  /*0960*/  STL [R1+0x1200], RZ ;  /* 0x001200ff01007387 */ /* 0x000fe80000100800 */
[----:B------:R-:W-:Y:S01]  /*0970*/  STL [R1+0x1204], RZ ;  /* 0x001204ff01007387 */ /* 0x000fe20000100800 */
[----:B------:R-:W-:Y:S01]  /*0980*/  @!P2 IMAD.MOV R0, RZ, RZ, -R0 ;  /* 0x000000ffff00a224 */ /* 0x000fe200078e0a00 */
[----:B------:R-:W-:Y:S02]  /*0990*/  @!P1 LOP3.LUT R0, RZ, R11, RZ, 0x33, !PT ;  /* 0x0000000bff009212 */ /* 0x000fe400078e33ff */
[----:B------:R-:W-:Y:S03]  /*09a0*/  STL [R1+0x1208], RZ ;  /* 0x001208ff01007387 */ /* 0x000fe60000100800 */
[----:B------:R-:W-:Y:S01]  /*09b0*/  IMAD.MOV R2, RZ, RZ, -R0 ;  /* 0x000000ffff027224 */ /* 0x000fe200078e0a00 */
[----:B------:R-:W-:Y:S01]  /*09c0*/  STL [R1+0x120c], RZ ;  /* 0x00120cff01007387 */ /* 0x000fe20000100800 */
[----:B------:R-:W-:-:S02]  /*09d0*/  IMAD.SHL.U32 R13, R0, 0x40, RZ ;  /* 0x00000040000d7824 */ /* 0x000fc400078e00ff */
[----:B------:R-:W-:Y:S01]  /*09e0*/  IMAD R2, R11, R2, R4 ;  /* 0x000000020b027224 */ /* 0x000fe200078e0204 */
[----:B------:R-:W-:Y:S01]  /*09f0*/  STL [R1+0x11f0], RZ ;  /* 0x0011f0ff01007387 */ /* 0x000fe20000100800 */
[C---:B------:R-:W-:Y:S02]  /*0a00*/  VIADD R5, R13.reuse, 0x1 ;  /* 0x000000010d057836 */ /* 0x040fe40000000000 */
[C---:B------:R-:W-:Y:S01]  /*0a10*/  VIADD R4, R13.reuse, 0x2 ;  /* 0x000000020d047836 */ /* 0x040fe20000000000 */
[----:B------:R-:W-:Y:S01]  /*0a20*/  STL [R1+0x11f4], RZ ;  /* 0x0011f4ff01007387 */ /* 0x000fe20000100800 */
[C---:B------:R-:W-:Y:S02]  /*0a30*/  VIADD R0, R13.reuse, 0x3 ;  /* 0x000000030d007836 */ /* 0x040fe40000000000 */
[----:B------:R-:W-:Y:S01]  /*0a40*/  IMAD.IADD R2, R6, 0x1, R2 ;  /* 0x0000000106027824 */ /* 0x000fe200078e0202 */
[----:B------:R-:W-:Y:S01]  /*0a50*/  STL [R1+0x11f8], RZ ;  /* 0x0011f8ff01007387 */ /* 0x000fe20000100800 */
[----:B------:R-:W-:-:S02]  /*0a60*/  VIADD R60, R13, 0x22 ;  /* 0x000000220d3c7836 */ /* 0x000fc40000000000 */
[C---:B------:R-:W-:Y:S01]  /*0a70*/  VIADD R59, R13.reuse, 0x23 ;  /* 0x000000230d3b7836 */ /* 0x040fe20000000000 */
[----:B------:R-:W-:Y:S01]  /*0a80*/  STL [R1+0x11fc], RZ ;  /* 0x0011fcff01007387 */ /* 0x000fe20000100800 */
[C---:B------:R-:W-:Y:S02]  /*0a90*/  VIADD R58, R13.reuse, 0x24 ;  /* 0x000000240d3a7836 */ /* 0x040fe40000000000 */
[C---:B------:R-:W-:Y:S01]  /*0aa0*/  VIADD R56, R13.reuse, 0x25 ;  /* 0x000000250d387836 */ /* 0x040fe20000000000 */
[----:B------:R-:W-:Y:S01]  /*0ab0*/  STL [R1+0x11e0], RZ ;  /* 0x0011e0ff01007387 */ /* 0x000fe20000100800 */
[C---:B------:R-:W-:Y:S02]  /*0ac0*/  VIADD R55, R13.reuse, 0x26 ;  /* 0x000000260d377836 */ /* 0x040fe40000000000 */
[C---:B------:R-:W-:Y:S01]  /*0ad0*/  VIADD R53, R13.reuse, 0x27 ;  /* 0x000000270d357836 */ /* 0x040fe20000000000 */
        /* <DEDUP_REMOVED lines=28> */
[----:B------:R-:W-:-:S03]  /*0ca0*/  VIADD R6, R13, 0x3b ;  /* 0x0000003b0d067836 */ /* 0x000fc60000000000 */
[----:B------:R-:W-:Y:S04]  /*0cb0*/  STL [R1+0x11cc], RZ ;  /* 0x0011ccff01007387 */ /* 0x000fe80000100800 */
        /* <DEDUP_REMOVED lines=932> */
[----:B------:R-:W-:Y:S04]  /*4700*/  STL [R1+0x1fd8], R13 ;  /* 0x001fd80d01007387 */ /* 0x000fe80000100800 */
[----:B------:R0:W-:Y:S04]  /*4710*/  STL [R1+0xd8], R5 ;  /* 0x0000d80501007387 */ /* 0x0001e80000100800 */
[----:B------:R1:W-:Y:S04]  /*4720*/  STL [R1+0xd4], R4 ;  /* 0x0000d40401007387 */ /* 0x0003e80000100800 */
[----:B------:R2:W-:Y:S01]  /*4730*/  STL [R1+0xd0], R0 ;  /* 0x0000d00001007387 */ /* 0x0005e20000100800 */
[----:B0-----:R-:W-:-:S02]  /*4740*/  VIADD R5, R13, 0x4 ;  /* 0x000000040d057836 */ /* 0x001fc40000000000 */
[----:B-1----:R-:W-:-:S03]  /*4750*/  VIADD R4, R13, 0x5 ;  /* 0x000000050d047836 */ /* 0x002fc60000000000 */
[----:B------:R0:W-:Y:S01]  /*4760*/  STL [R1+0xcc], R5 ;  /* 0x0000cc0501007387 */ /* 0x0001e20000100800 */
[----:B--2---:R-:W-:-:S03]  /*4770*/  VIADD R0, R13, 0x6 ;  /* 0x000000060d007836 */ /* 0x004fc60000000000 */
[----:B------:R1:W-:Y:S04]  /*4780*/  STL [R1+0xc8], R4 ;  /* 0x0000c80401007387 */ /* 0x0003e80000100800 */
[----:B------:R2:W-:Y:S01]  /*4790*/  STL [R1+0xc4], R0 ;  /* 0x0000c40001007387 */ /* 0x0005e20000100800 */
[C---:B0-----:R-:W-:Y:S02]  /*47a0*/  VIADD R5, R13.reuse, 0x7 ;  /* 0x000000070d057836 */ /* 0x041fe40000000000 */
        /* <DEDUP_REMOVED lines=8> */
[----:B--2---:R-:W-:-:S03]  /*4830*/  IMAD.SHL.U32 R0, R2, 0x200, RZ ;  /* 0x0000020002007824 */ /* 0x004fc600078e00ff */
[----:B------:R1:W-:Y:S01]  /*4840*/  STL [R1+0xb0], R4 ;  /* 0x0000b00401007387 */ /* 0x0003e20000100800 */
[C---:B------:R-:W-:Y:S01]  /*4850*/  VIADD R2, R13.reuse, 0xe ;  /* 0x0000000e0d027836 */ /* 0x040fe20000000000 */
[C---:B------:R-:W-:Y:S01]  /*4860*/  LOP3.LUT R3, R0.reuse, 0x20, R3, 0xfe, !PT ;  /* 0x0000002000037812 */ /* 0x040fe200078efe03 */
[C---:B0-----:R-:W-:Y:S01]  /*4870*/  VIADD R5, R13.reuse, 0xc ;  /* 0x0000000c0d057836 */ /* 0x041fe20000000000 */
[----:B------:R-:W-:Y:S01]  /*4880*/  LOP3.LUT R11, R0, 0x1f, R14, 0xf8, !PT ;  /* 0x0000001f000b7812 */ /* 0x000fe200078ef80e */
[C---:B------:R-:W-:Y:S02]  /*4890*/  VIADD R0, R13.reuse, 0x10 ;  /* 0x000000100d007836 */ /* 0x040fe40000000000 */
[C---:B-1----:R-:W-:Y:S01]  /*48a0*/  VIADD R4, R13.reuse, 0xd ;  /* 0x0000000d0d047836 */ /* 0x042fe20000000000 */
[----:B------:R0:W-:Y:S01]  /*48b0*/  STL [R1+0xac], R5 ;  /* 0x0000ac0501007387 */ /* 0x0001e20000100800 */
[----:B------:R-:W-:Y:S01]  /*48c0*/  VIADD R14, R13, 0x37 ;  /* 0x000000370d0e7836 */ /* 0x000fe20000000000 */
[----:B------:R-:W-:-:S02]  /*48d0*/  LOP3.LUT R17, R11, 0x60, RZ, 0xfc, !PT ;  /* 0x000000600b117812 */ /* 0x000fc400078efcff */
[----:B------:R1:W-:Y:S01]  /*48e0*/  STL [R1+0xa8], R4 ;  /* 0x0000a80401007387 */ /* 0x0003e20000100800 */
[C---:B------:R-:W-:Y:S02]  /*48f0*/  LOP3.LUT R61, R11.reuse, 0xc0, RZ, 0xfc, !PT ;  /* 0x000000c00b3d7812 */ /* 0x040fe400078efcff */
[C---:B------:R-:W-:Y:S01]  /*4900*/  LOP3.LUT R38, R11.reuse, 0xe0, RZ, 0xfc, !PT ;  /* 0x000000e00b267812 */ /* 0x040fe200078efcff */
[----:B------:R2:W-:Y:S01]  /*4910*/  STL [R1+0xa4], R2 ;  /* 0x0000a40201007387 */ /* 0x0005e20000100800 */
[----:B------:R-:W-:Y:S01]  /*4920*/  LOP3.LUT R57, R11, 0x160, RZ, 0xfc, !PT ;  /* 0x000001600b397812 */ /* 0x000fe200078efcff */
[----:B0-----:R-:W-:Y:S01]  /*4930*/  VIADD R5, R13, 0x3c ;  /* 0x0000003c0d057836 */ /* 0x001fe20000000000 */
[C---:B------:R-:W-:Y:S01]  /*4940*/  LOP3.LUT R54, R11.reuse, 0x180, RZ, 0xfc, !PT ;  /* 0x000001800b367812 */ /* 0x040fe200078efcff */
[----:B------:R0:W-:Y:S01]  /*4950*/  STL [R1+0x2734], R3 ;  /* 0x0027340301007387 */ /* 0x0001e20000100800 */
[----:B------:R-:W-:Y:S01]  /*4960*/  LOP3.LUT R47, R11, 0x1e0, RZ, 0xfc, !PT ;  /* 0x000001e00b2f7812 */ /* 0x000fe200078efcff */
[----:B-1----:R-:W-:Y:S01]  /*4970*/  VIADD R4, R13, 0x3d ;  /* 0x0000003d0d047836 */ /* 0x002fe20000000000 */
[C---:B------:R-:W-:Y:S01]  /*4980*/  LOP3.LUT R51, R11.reuse, 0x1a0, RZ, 0xfc, !PT ;  /* 0x000001a00b337812 */ /* 0x040fe200078efcff */
[----:B------:R-:W-:Y:S01]  /*4990*/  STL [R1+0x24cc], R11 ;  /* 0x0024cc0b01007387 */ /* 0x000fe20000100800 */
[----:B------:R-:W-:Y:S01]  /*49a0*/  LOP3.LUT R49, R11, 0x1c0, RZ, 0xfc, !PT ;  /* 0x000001c00b317812 */ /* 0x000fe200078efcff */
[----:B--2---:R-:W-:-:S02]  /*49b0*/  VIADD R2, R13, 0xf ;  /* 0x0000000f0d027836 */ /* 0x004fc40000000000 */
[----:B0-----:R-:W-:-:S03]  /*49c0*/  VIADD R3, R13, 0x13 ;  /* 0x000000130d037836 */ /* 0x001fc60000000000 */
[----:B------:R0:W-:Y:S04]  /*49d0*/  STL [R1+0xa0], R2 ;  /* 0x0000a00201007387 */ /* 0x0001e80000100800 */
[----:B------:R1:W-:Y:S01]  /*49e0*/  STL [R1+0x70], R0 ;  /* 0x0000700001007387 */ /* 0x0003e20000100800 */
[C---:B0-----:R-:W-:Y:S02]  /*49f0*/  VIADD R2, R13.reuse, 0x11 ;  /* 0x000000110d027836 */ /* 0x041fe40000000000 */
[----:B-1----:R-:W-:-:S03]  /*4a00*/  VIADD R0, R13, 0x12 ;  /* 0x000000120d007836 */ /* 0x002fc60000000000 */
[----:B------:R0:W-:Y:S04]  /*4a10*/  STL [R1+0x58], R2 ;  /* 0x0000580201007387 */ /* 0x0001e80000100800 */
        /* <DEDUP_REMOVED lines=30> */
[----:B------:R1:W-:Y:S01]  /*4c00*/  STL [R1+0x10], R0 ;  /* 0x0000100001007387 */ /* 0x0003e20000100800 */
[----:B0-----:R-:W-:Y:S01]  /*4c10*/  VIADD R2, R13, 0x3f ;  /* 0x0000003f0d027836 */ /* 0x001fe20000000000 */
[C---:B------:R-:W-:Y:S02]  /*4c20*/  LOP3.LUT R13, R11.reuse, 0x80, RZ, 0xfc, !PT ;  /* 0x000000800b0d7812 */ /* 0x040fe400078efcff */
[----:B-1----:R-:W-:-:S05]  /*4c30*/  LOP3.LUT R0, R11, 0x40, RZ, 0xfc, !PT ;  /* 0x000000400b007812 */ /* 0x002fca00078efcff */
[----:B------:R0:W-:Y:S04]  /*4c40*/  STL [R1+0x27cc], R0 ;  /* 0x0027cc0001007387 */ /* 0x0001e80000100800 */
[----:B------:R-:W-:Y:S04]  /*4c50*/  STL [R1+0x27c8], R17 ;  /* 0x0027c81101007387 */ /* 0x000fe80000100800 */
[----:B------:R1:W-:Y:S01]  /*4c60*/  STL [R1+0x27c4], R13 ;  /* 0x0027c40d01007387 */ /* 0x0003e20000100800 */
[----:B0-----:R-:W-:-:S05]  /*4c70*/  LOP3.LUT R0, R11, 0xa0, RZ, 0xfc, !PT ;  /* 0x000000a00b007812 */ /* 0x001fca00078efcff */
[----:B------:R0:W-:Y:S01]  /*4c80*/  STL [R1+0x27c0], R0 ;  /* 0x0027c00001007387 */ /* 0x0001e20000100800 */
[----:B-1----:R-:W-:-:S03]  /*4c90*/  LOP3.LUT R13, R11, 0x120, RZ, 0xfc, !PT ;  /* 0x000001200b0d7812 */ /* 0x002fc600078efcff */
[----:B------:R-:W-:Y:S01]  /*4ca0*/  STL [R1+0x27bc], R61 ;  /* 0x0027bc3d01007387 */ /* 0x000fe20000100800 */
[----:B0-----:R-:W-:-:S05]  /*4cb0*/  LOP3.LUT R0, R11, 0x100, RZ, 0xfc, !PT ;  /* 0x000001000b007812 */ /* 0x001fca00078efcff */
[----:B------:R0:W-:Y:S04]  /*4cc0*/  STL [R1+0x27b4], R0 ;  /* 0x0027b40001007387 */ /* 0x0001e80000100800 */
[----:B------:R1:W-:Y:S04]  /*4cd0*/  STL [R1+0x2798], R13 ;  /* 0x0027980d01007387 */ /* 0x0003e80000100800 */
[----:B------:R1:W-:Y:S01]  /*4ce0*/  STL [R1+0x27b8], R38 ;  /* 0x0027b82601007387 */ /* 0x0003e20000100800 */
[----:B0-----:R-:W-:-:S05]  /*4cf0*/  LOP3.LUT R0, R11, 0x140, RZ, 0xfc, !PT ;  /* 0x000001400b007812 */ /* 0x001fca00078efcff */
[----:B------:R1:W-:Y:S04]  /*4d00*/  STL [R1+0x278c], R0 ;  /* 0x00278c0001007387 */ /* 0x0003e80000100800 */
[----:B------:R1:W-:Y:S04]  /*4d10*/  STL [R1+0x2788], R57 ;  /* 0x0027883901007387 */ /* 0x0003e80000100800 */
[----:B------:R1:W-:Y:S04]  /*4d20*/  STL [R1+0x2784], R54 ;  /* 0x0027843601007387 */ /* 0x0003e80000100800 */
[----:B------:R1:W-:Y:S04]  /*4d30*/  STL [R1+0x2778], R47 ;  /* 0x0027782f01007387 */ /* 0x0003e80000100800 */
[----:B------:R1:W-:Y:S04]  /*4d40*/  STL [R1+0x2780], R51 ;  /* 0x0027803301007387 */ /* 0x0003e80000100800 */
[----:B------:R1:W-:Y:S01]  /*4d50*/  STL [R1+0x277c], R49 ;  /* 0x00277c3101007387 */ /* 0x0003e20000100800 */
[----:B------:R-:W-:Y:S05]  /*4d60*/  BRA.U !UP0, `(.L_x_0) ;  /* 0x000009d108447547 */ /* 0x000fea000b800000 */
[----:B------:R0:W-:Y:S01]  /*4d70*/  STL [R1+0x51b0], R48 ;  /* 0x0051b03001007387 */ /* 0x0001e20000100800 */
[----:B------:R-:W-:Y:S02]  /*4d80*/  IABS R18, R44 ;  /* 0x0000002c00127213 */ /* 0x000fe40000000000 */
[----:B------:R-:W-:Y:S01]  /*4d90*/  IABS R17, R12 ;  /* 0x0000000c00117213 */ /* 0x000fe20000000000 */
[----:B------:R-:W-:Y:S01]  /*4da0*/  IMAD.MOV.U32 R10, RZ, RZ, RZ ;  /* 0x000000ffff0a7224 */ /* 0x000fe200078e00ff */
[----:B------:R-:W-:Y:S01]  /*4db0*/  IABS R30, R38 ;  /* 0x00000026001e7213 */ /* 0x000fe20000000000 */
[----:B------:R-:W2:Y:S01]  /*4dc0*/  LDCU.128 UR20, c[0x0][0x380] ;  /* 0x00007000ff1477ac */ /* 0x000ea20008000c00 */
[----:B0-----:R-:W3:Y:S01]  /*4dd0*/  LDL R48, [R1+0x24cc] ;  /* 0x0024cc0001307983 */ /* 0x001ee20000100800 */
[----:B------:R-:W-:Y:S01]  /*4de0*/  IABS R31, R61 ;  /* 0x0000003d001f7213 */ /* 0x000fe20000000000 */
[----:B------:R-:W0:Y:S02]  /*4df0*/  LDCU UR77, c[0x0][0x3a4] ;  /* 0x00007480ff4d77ac */ /* 0x000e240008000800 */
[----:B------:R4:W-:Y:S01]  /*4e00*/  STL [R1+0x51ac], R50 ;  /* 0x0051ac3201007387 */ /* 0x0009e20000100800 */
[----:B------:R-:W-:Y:S01]  /*4e10*/  IABS R26, R57 ;  /* 0x00000039001a7213 */ /* 0x000fe20000000000 */
[----:B------:R-:W5:Y:S01]  /*4e20*/  LDCU UR76, c[0x0][0x3b0] ;  /* 0x00007600ff4c77ac */ /* 0x000f620008000800 */
[----:B------:R-:W-:-:S02]  /*4e30*/  IABS R25, R51 ;  /* 0x0000003300197213 */ /* 0x000fc40000000000 */
[----:B------:R-:W-:Y:S01]  /*4e40*/  ISETP.GE.AND P3, PT, R2, RZ, PT ;  /* 0x000000ff0200720c */ /* 0x000fe20003f66270 */
[----:B------:R-:W1:Y:S01]  /*4e50*/  LDCU UR6, c[0x0][0x3a8] ;  /* 0x00007500ff0677ac */ /* 0x000e620008000800 */
[----:B----4-:R-:W4:Y:S01]  /*4e60*/  LDL R50, [R1+0x2734] ;  /* 0x0027340001327983 */ /* 0x010f220000100800 */
[----:B------:R-:W0:Y:S03]  /*4e70*/  LDCU UR7, c[0x0][0x3a8] ;  /* 0x00007500ff0777ac */ /* 0x000e260008000800 */
[----:B------:R1:W-:Y:S01]  /*4e80*/  STL [R1+0x51a8], R52 ;  /* 0x0051a83401007387 */ /* 0x0003e20000100800 */
[----:B------:R-:W0:Y:S01]  /*4e90*/  LDCU UR8, c[0x0][0x3a8] ;  /* 0x00007500ff0877ac */ /* 0x000e220008000800 */
[----:B------:R-:W0:Y:S01]  /*4ea0*/  LDCU UR9, c[0x0][0x3a8] ;  /* 0x00007500ff0977ac */ /* 0x000e220008000800 */
[----:B------:R-:W0:Y:S01]  /*4eb0*/  LDCU UR10, c[0x0][0x3a8] ;  /* 0x00007500ff0a77ac */ /* 0x000e220008000800 */
[----:B-1----:R-:W2:Y:S01]  /*4ec0*/  LDL R52, [R1+0x27cc] ;  /* 0x0027cc0001347983 */ /* 0x002ea20000100800 */
[----:B------:R-:W1:Y:S01]  /*4ed0*/  I2F.RP R0, R18 ;  /* 0x0000001200007306 */ /* 0x000e620000209400 */
[----:B------:R-:W0:Y:S02]  /*4ee0*/  LDCU UR11, c[0x0][0x3a8] ;  /* 0x00007500ff0b77ac */ /* 0x000e240008000800 */
[----:B------:R-:W-:Y:S01]  /*4ef0*/  STL [R1+0x51a4], R53 ;  /* 0x0051a43501007387 */ /* 0x000fe20000100800 */
[----:B------:R-:W0:Y:S03]  /*4f00*/  LDCU UR12, c[0x0][0x3a8] ;  /* 0x00007500ff0c77ac */ /* 0x000e260008000800 */
[----:B------:R0:W-:Y:S01]  /*4f10*/  STL [R1+0x51a0], R55 ;  /* 0x0051a03701007387 */ /* 0x0001e20000100800 */
[----:B------:R-:W0:Y:S03]  /*4f20*/  LDCU UR13, c[0x0][0x3a8] ;  /* 0x00007500ff0d77ac */ /* 0x000e260008000800 */
[----:B------:R0:W-:Y:S01]  /*4f30*/  STL [R1+0x519c], R56 ;  /* 0x00519c3801007387 */ /* 0x0001e20000100800 */
[----:B------:R-:W1:Y:S03]  /*4f40*/  LDCU UR14, c[0x0][0x3a8] ;  /* 0x00007500ff0e77ac */ /* 0x000e660008000800 */
[----:B------:R0:W-:Y:S01]  /*4f50*/  STL [R1+0x5198], R58 ;  /* 0x0051983a01007387 */ /* 0x0001e20000100800 */
[----:B------:R-:W1:Y:S03]  /*4f60*/  LDCU UR15, c[0x0][0x3a8] ;  /* 0x00007500ff0f77ac */ /* 0x000e660008000800 */
[----:B------:R1:W-:Y:S01]  /*4f70*/  STL [R1+0x5194], R59 ;  /* 0x0051943b01007387 */ /* 0x0003e20000100800 */
[----:B------:R-:W1:Y:S03]  /*4f80*/  LDCU UR16, c[0x0][0x3a8] ;  /* 0x00007500ff1077ac */ /* 0x000e660008000800 */
[----:B------:R1:W-:Y:S01]  /*4f90*/  STL [R1+0x5190], R60 ;  /* 0x0051903c01007387 */ /* 0x0003e20000100800 */
[----:B------:R-:W1:Y:S03]  /*4fa0*/  LDCU UR17, c[0x0][0x3a8] ;  /* 0x00007500ff1177ac */ /* 0x000e660008000800 */
[----:B0-----:R-:W5:Y:S01]  /*4fb0*/  LDL R55, [R1+0x27c4] ;  /* 0x0027c40001377983 */ /* 0x001f620000100800 */
[----:B------:R-:W0:Y:S03]  /*4fc0*/  LDCU UR18, c[0x0][0x3a8] ;  /* 0x00007500ff1277ac */ /* 0x000e260008000800 */
[----:B------:R-:W5:Y:S01]  /*4fd0*/  LDL R53, [R1+0x27c8] ;  /* 0x0027c80001357983 */ /* 0x000f620000100800 */
[----:B------:R-:W0:Y:S03]  /*4fe0*/  LDCU UR19, c[0x0][0x3a8] ;  /* 0x00007500ff1377ac */ /* 0x000e260008000800 */
[----:B------:R-:W5:Y:S01]  /*4ff0*/  LDL R56, [R1+0x27c0] ;  /* 0x0027c00001387983 */ /* 0x000f620000100800 */
[----:B------:R-:W0:Y:S03]  /*5000*/  LDCU UR24, c[0x0][0x3a8] ;  /* 0x00007500ff1877ac */ /* 0x000e260008000800 */
[----:B------:R-:W5:Y:S01]  /*5010*/  LDL R58, [R1+0x27b4] ;  /* 0x0027b400013a7983 */ /* 0x000f620000100800 */
[----:B------:R-:W0:Y:S03]  /*5020*/  LDCU UR25, c[0x0][0x3a8] ;  /* 0x00007500ff1977ac */ /* 0x000e260008000800 */
[----:B-1----:R-:W5:Y:S01]  /*5030*/  LDL R59, [R1+0x2798] ;  /* 0x00279800013b7983 */ /* 0x002f620000100800 */
[----:B------:R-:W1:Y:S03]  /*5040*/  LDCU UR26, c[0x0][0x3a8] ;  /* 0x00007500ff1a77ac */ /* 0x000e660008000800 */
[----:B------:R-:W5:Y:S01]  /*5050*/  LDL R60, [R1+0x278c] ;  /* 0x00278c00013c7983 */ /* 0x000f620000100800 */
[----:B------:R-:W0:Y:S01]  /*5060*/  MUFU.RCP R0, R0 ;  /* 0x0000000000007308 */ /* 0x000e220000001000 */
[----:B------:R-:W1:Y:S01]  /*5070*/  LDCU UR27, c[0x0][0x3a8] ;  /* 0x00007500ff1b77ac */ /* 0x000e620008000800 */
[----:B------:R-:W1:Y:S06]  /*5080*/  LDCU UR28, c[0x0][0x3a8] ;  /* 0x00007500ff1c77ac */ /* 0x000e6c0008000800 */
[----:B------:R-:W1:Y:S01]  /*5090*/  I2F.RP R12, R17 ;  /* 0x00000011000c7306 */ /* 0x000e620000209400 */
[----:B------:R-:W1:Y:S01]  /*50a0*/  LDCU UR29, c[0x0][0x3a8] ;  /* 0x00007500ff1d77ac */ /* 0x000e620008000800 */
[----:B------:R-:W1:Y:S01]  /*50b0*/  LDCU UR30, c[0x0][0x3a8] ;  /* 0x00007500ff1e77ac */ /* 0x000e620008000800 */
[----:B0-----:R-:W-:Y:S01]  /*50c0*/  VIADD R0, R0, 0xffffffe ;  /* 0x0ffffffe00007836 */ /* 0x001fe20000000000 */
[----:B------:R-:W0:Y:S04]  /*50d0*/  LDCU UR31, c[0x0][0x3a8] ;  /* 0x00007500ff1f77ac */ /* 0x000e280008000800 */
[----:B------:R-:W0:Y:S01]  /*50e0*/  F2I.FTZ.U32.TRUNC.NTZ R11, R0 ;  /* 0x00000000000b7305 */ /* 0x000e22000021f000 */
[----:B------:R-:W2:Y:S01]  /*50f0*/  LDCU UR32, c[0x0][0x3a8] ;  /* 0x00007500ff2077ac */ /* 0x000ea20008000800 */
[----:B------:R-:W2:Y:S06]  /*5100*/  LDCU UR33, c[0x0][0x3a8] ;  /* 0x00007500ff2177ac */ /* 0x000eac0008000800 */
[----:B-1----:R-:W1:Y:S01]  /*5110*/  MUFU.RCP R12, R12 ;  /* 0x0000000c000c7308 */ /* 0x002e620000001000 */
[----:B------:R-:W1:Y:S01]  /*5120*/  LDCU UR36, c[0x0][0x3a8] ;  /* 0x00007500ff2477ac */ /* 0x000e620008000800 */
[----:B------:R-:W2:Y:S01]  /*5130*/  LDCU UR37, c[0x0][0x3a8] ;  /* 0x00007500ff2577ac */ /* 0x000ea20008000800 */
[--C-:B0-----:R-:W-:Y:S01]  /*5140*/  IMAD.MOV R0, RZ, RZ, -R11.reuse ;  /* 0x000000ffff007224 */ /* 0x101fe200078e0a0b */
[----:B------:R-:W0:Y:S03]  /*5150*/  LDCU UR38, c[0x0][0x3a8] ;  /* 0x00007500ff2677ac */ /* 0x000e260008000800 */
[----:B------:R-:W-:Y:S01]  /*5160*/  IMAD R0, R0, R18, RZ ;  /* 0x0000001200007224 */ /* 0x000fe200078e02ff */
[----:B------:R-:W0:Y:S03]  /*5170*/  LDCU UR39, c[0x0][0x3a8] ;  /* 0x00007500ff2777ac */ /* 0x000e260008000800 */
[----:B------:R-:W-:Y:S01]  /*5180*/  IMAD.HI.U32 R10, R11, R0, R10 ;  /* 0x000000000b0a7227 */ /* 0x000fe200078e000a */
[----:B------:R-:W0:Y:S03]  /*5190*/  LDCU UR40, c[0x0][0x3a8] ;  /* 0x00007500ff2877ac */ /* 0x000e260008000800 */
[----:B-1----:R-:W-:Y:S01]  /*51a0*/  VIADD R12, R12, 0xffffffe ;  /* 0x0ffffffe0c0c7836 */ /* 0x002fe20000000000 */
[----:B------:R-:W1:Y:S03]  /*51b0*/  LDCU UR41, c[0x0][0x3a8] ;  /* 0x00007500ff2977ac */ /* 0x000e660008000800 */
[----:B------:R0:W1:Y:S01]  /*51c0*/  F2I.FTZ.U32.TRUNC.NTZ R13, R12 ;  /* 0x0000000c000d7305 */ /* 0x000062000021f000 */
[----:B------:R-:W2:Y:S01]  /*51d0*/  LDCU UR42, c[0x0][0x3a8] ;  /* 0x00007500ff2a77ac */ /* 0x000ea20008000800 */
[----:B------:R-:W2:Y:S01]  /*51e0*/  LDCU UR43, c[0x0][0x3a8] ;  /* 0x00007500ff2b77ac */ /* 0x000ea20008000800 */
[----:B0-----:R-:W-:Y:S01]  /*51f0*/  IMAD.MOV.U32 R12, RZ, RZ, RZ ;  /* 0x000000ffff0c7224 */ /* 0x001fe200078e00ff */
[----:B------:R-:W0:Y:S01]  /*5200*/  LDCU UR44, c[0x0][0x3a8] ;  /* 0x00007500ff2c77ac */ /* 0x000e220008000800 */
[----:B------:R-:W0:Y:S01]  /*5210*/  LDCU UR45, c[0x0][0x3a8] ;  /* 0x00007500ff2d77ac */ /* 0x000e220008000800 */
[--C-:B-1----:R-:W-:Y:S01]  /*5220*/  IMAD.MOV R0, RZ, RZ, -R13.reuse ;  /* 0x000000ffff007224 */ /* 0x102fe200078e0a0d */
[----:B------:R-:W1:Y:S03]  /*5230*/  LDCU UR46, c[0x0][0x3a8] ;  /* 0x00007500ff2e77ac */ /* 0x000e660008000800 */
[----:B------:R-:W-:Y:S01]  /*5240*/  IMAD R0, R0, R17, RZ ;  /* 0x0000001100007224 */ /* 0x000fe200078e02ff */
[----:B------:R-:W0:Y:S03]  /*5250*/  LDCU UR47, c[0x0][0x3a8] ;  /* 0x00007500ff2f77ac */ /* 0x000e260008000800 */
[----:B------:R-:W-:Y:S01]  /*5260*/  IMAD.HI.U32 R0, R13, R0, R12 ;  /* 0x000000000d007227 */ /* 0x000fe200078e000c */
[----:B------:R-:W0:Y:S03]  /*5270*/  LDCU UR48, c[0x0][0x3a8] ;  /* 0x00007500ff3077ac */ /* 0x000e260008000800 */
[----:B------:R-:W-:Y:S01]  /*5280*/  IMAD.HI.U32 R12, R10, R31, RZ ;  /* 0x0000001f0a0c7227 */ /* 0x000fe200078e00ff */
[----:B------:R-:W0:Y:S03]  /*5290*/  LDCU UR49, c[0x0][0x3a8] ;  /* 0x00007500ff3177ac */ /* 0x000e260008000800 */
[----:B------:R-:W-:Y:S01]  /*52a0*/  IMAD.MOV R12, RZ, RZ, -R12 ;  /* 0x000000ffff0c7224 */ /* 0x000fe200078e0a0c */
[----:B------:R-:W0:Y:S03]  /*52b0*/  LDCU UR50, c[0x0][0x3a8] ;  /* 0x00007500ff3277ac */ /* 0x000e260008000800 */
[----:B------:R-:W-:-:S02]  /*52c0*/  IMAD R31, R18, R12, R31 ;  /* 0x0000000c121f7224 */ /* 0x000fc400078e021f */
[----:B------:R-:W-:Y:S01]  /*52d0*/  IMAD.HI.U32 R12, R10, R26, RZ ;  /* 0x0000001a0a0c7227 */ /* 0x000fe200078e00ff */
[----:B------:R-:W0:Y:S03]  /*52e0*/  LDCU UR51, c[0x0][0x3a8] ;  /* 0x00007500ff3377ac */ /* 0x000e260008000800 */
[----:B------:R-:W-:Y:S01]  /*52f0*/  IMAD.MOV R12, RZ, RZ, -R12 ;  /* 0x000000ffff0c7224 */ /* 0x000fe200078e0a0c */
[----:B------:R-:W0:Y:S03]  /*5300*/  LDCU UR52, c[0x0][0x3a8] ;  /* 0x00007500ff3477ac */ /* 0x000e260008000800 */
[----:B------:R-:W-:Y:S01]  /*5310*/  IMAD R26, R18, R12, R26 ;  /* 0x0000000c121a7224 */ /* 0x000fe200078e021a */
[----:B------:R-:W0:Y:S01]  /*5320*/  LDCU UR53, c[0x0][0x3a8] ;  /* 0x00007500ff3577ac */ /* 0x000e220008000800 */
        /* <DEDUP_REMOVED lines=22> */
[----:B----4-:R-:W-:-:S05]  /*5490*/  IABS R35, R50 ;  /* 0x0000003200237213 */ /* 0x010fca0000000000 */
[----:B------:R-:W-:-:S04]  /*54a0*/  IMAD.HI.U32 R22, R10, R35, RZ ;  /* 0x000000230a167227 */ /* 0x000fc800078e00ff */
[----:B------:R-:W-:Y:S01]  /*54b0*/  IMAD.MOV R22, RZ, RZ, -R22 ;  /* 0x000000ffff167224 */ /* 0x000fe200078e0a16 */
[----:B--2---:R-:W-:-:S03]  /*54c0*/  IABS R36, R52 ;  /* 0x0000003400247213 */ /* 0x004fc60000000000 */
[----:B------:R-:W-:Y:S02]  /*54d0*/  IMAD R35, R18, R22, R35 ;  /* 0x0000001612237224 */ /* 0x000fe400078e0223 */
[----:B------:R-:W-:-:S04]  /*54e0*/  IMAD.HI.U32 R11, R10, R36, RZ ;  /* 0x000000240a0b7227 */ /* 0x000fc800078e00ff */
[----:B------:R-:W-:Y:S01]  /*54f0*/  IMAD.MOV R11, RZ, RZ, -R11 ;  /* 0x000000ffff0b7224 */ /* 0x000fe200078e0a0b */
[----:B---3--:R-:W-:-:S03]  /*5500*/  IABS R37, R48 ;  /* 0x0000003000257213 */ /* 0x008fc60000000000 */
[----:B------:R-:W-:Y:S02]  /*5510*/  IMAD R36, R18, R11, R36 ;  /* 0x0000000b12247224 */ /* 0x000fe400078e0224 */
[----:B------:R-:W-:Y:S01]  /*5520*/  IMAD.HI.U32 R11, R10, R30, RZ ;  /* 0x0000001e0a0b7227 */ /* 0x000fe200078e00ff */
[----:B-----5:R-:W-:-:S05]  /*5530*/  IABS R33, R55 ;  /* 0x0000003700217213 */ /* 0x020fca0000000000 */
[----:B------:R-:W-:-:S04]  /*5540*/  IMAD.HI.U32 R22, R10, R33, RZ ;  /* 0x000000210a167227 */ /* 0x000fc800078e00ff */
[----:B------:R-:W-:Y:S02]  /*5550*/  IMAD.MOV R22, RZ, RZ, -R22 ;  /* 0x000000ffff167224 */ /* 0x000fe400078e0a16 */
[----:B------:R-:W-:Y:S02]  /*5560*/  IMAD.MOV R11, RZ, RZ, -R11 ;  /* 0x000000ffff0b7224 */ /* 0x000fe400078e0a0b */
[----:B------:R-:W-:Y:S01]  /*5570*/  IMAD R33, R18, R22, R33 ;  /* 0x0000001612217224 */ /* 0x000fe200078e0221 */
[----:B------:R-:W-:Y:S01]  /*5580*/  IABS R22, R47 ;  /* 0x0000002f00167213 */ /* 0x000fe20000000000 */
[----:B------:R-:W-:-:S04]  /*5590*/  IMAD.HI.U32 R23, R10, R37, RZ ;  /* 0x000000250a177227 */ /* 0x000fc800078e00ff */
[----:B------:R-:W-:Y:S02]  /*55a0*/  IMAD R30, R18, R11, R30 ;  /* 0x0000000b121e7224 */ /* 0x000fe400078e021e */
[----:B------:R-:W-:-:S04]  /*55b0*/  IMAD.HI.U32 R11, R10, R22, RZ ;  /* 0x000000160a0b7227 */ /* 0x000fc800078e00ff */
[----:B------:R-:W-:Y:S02]  /*55c0*/  IMAD.MOV R23, RZ, RZ, -R23 ;  /* 0x000000ffff177224 */ /* 0x000fe400078e0a17 */
[----:B------:R-:W-:Y:S01]  /*55d0*/  IMAD.MOV R11, RZ, RZ, -R11 ;  /* 0x000000ffff0b7224 */ /* 0x000fe200078e0a0b */
[----:B------:R-:W-:Y:S01]  /*55e0*/  IABS R34, R53 ;  /* 0x0000003500227213 */ /* 0x000fe20000000000 */
[C---:B------:R-:W-:Y:S01]  /*55f0*/  IMAD R37, R18.reuse, R23, R37 ;  /* 0x0000001712257224 */ /* 0x040fe200078e0225 */
[----:B------:R-:W-:Y:S01]  /*5600*/  IABS R32, R56 ;  /* 0x0000003800207213 */ /* 0x000fe20000000000 */
[C---:B------:R-:W-:Y:S01]  /*5610*/  IMAD R22, R18.reuse, R11, R22 ;  /* 0x0000000b12167224 */ /* 0x040fe200078e0216 */
[----:B------:R-:W-:Y:S01]  /*5620*/  ISETP.GT.U32.AND P2, PT, R18, R35, PT ;  /* 0x000000231200720c */ /* 0x000fe20003f44070 */
[----:B------:R-:W-:Y:S01]  /*5630*/  IMAD.HI.U32 R23, R10, R34, RZ ;  /* 0x000000220a177227 */ /* 0x000fe200078e00ff */
[C---:B------:R-:W-:Y:S02]  /*5640*/  ISETP.GT.U32.AND P0, PT, R18.reuse, R37, PT ;  /* 0x000000251200720c */ /* 0x040fe40003f04070 */
[----:B------:R-:W-:Y:S01]  /*5650*/  ISETP.GT.U32.AND P6, PT, R18, R22, PT ;  /* 0x000000161200720c */ /* 0x000fe20003fc4070 */
[----:B------:R-:W-:Y:S01]  /*5660*/  IMAD.HI.U32 R13, R10, R32, RZ ;  /* 0x000000200a0d7227 */ /* 0x000fe200078e00ff */
[----:B------:R-:W-:-:S03]  /*5670*/  ISETP.GT.U32.AND P5, PT, R18, R36, PT ;  /* 0x000000241200720c */ /* 0x000fc60003fa4070 */
[----:B------:R-:W-:Y:S02]  /*5680*/  IMAD.MOV R23, RZ, RZ, -R23 ;  /* 0x000000ffff177224 */ /* 0x000fe400078e0a17 */
[----:B------:R-:W-:Y:S02]  /*5690*/  IMAD.MOV R13, RZ, RZ, -R13 ;  /* 0x000000ffff0d7224 */ /* 0x000fe400078e0a0d */
[C---:B------:R-:W-:Y:S02]  /*56a0*/  IMAD R34, R18.reuse, R23, R34 ;  /* 0x0000001712227224 */ /* 0x040fe400078e0222 */
[C---:B------:R-:W-:Y:S02]  /*56b0*/  IMAD R32, R18.reuse, R13, R32 ;  /* 0x0000000d12207224 */ /* 0x040fe400078e0220 */
[--C-:B------:R-:W-:Y:S01]  /*56c0*/  @!P0 IMAD.IADD R37, R37, 0x1, -R18.reuse ;  /* 0x0000000125258824 */ /* 0x100fe200078e0a12 */
[C---:B------:R-:W-:Y:S01]  /*56d0*/  ISETP.GT.U32.AND P4, PT, R18.reuse, R34, PT ;  /* 0x000000221200720c */ /* 0x040fe20003f84070 */
[--C-:B------:R-:W-:Y:S01]  /*56e0*/  @!P2 IMAD.IADD R35, R35, 0x1, -R18.reuse ;  /* 0x000000012323a824 */ /* 0x100fe200078e0a12 */
[----:B------:R-:W-:Y:S01]  /*56f0*/  ISETP.GT.U32.AND P0, PT, R18, R32, PT ;  /* 0x000000201200720c */ /* 0x000fe20003f04070 */
[--C-:B------:R-:W-:Y:S01]  /*5700*/  @!P6 IMAD.IADD R22, R22, 0x1, -R18.reuse ;  /* 0x000000011616e824 */ /* 0x100fe200078e0a12 */
[----:B------:R-:W-:Y:S01]  /*5710*/  ISETP.GT.U32.AND P1, PT, R18, R33, PT ;  /* 0x000000211200720c */ /* 0x000fe20003f24070 */
[----:B------:R-:W-:Y:S01]  /*5720*/  @!P5 IMAD.IADD R36, R36, 0x1, -R18 ;  /* 0x000000012424d824 */ /* 0x000fe200078e0a12 */
[----:B------:R-:W-:-:S02]  /*5730*/  ISETP.GT.U32.AND P2, PT, R18, R35, PT ;  /* 0x000000231200720c */ /* 0x000fc40003f44070 */
[C---:B------:R-:W-:Y:S02]  /*5740*/  ISETP.GT.U32.AND P5, PT, R18.reuse, R22, PT ;  /* 0x000000161200720c */ /* 0x040fe40003fa4070 */
[----:B------:R-:W-:-:S03]  /*5750*/  ISETP.GT.U32.AND P6, PT, R18, R37, PT ;  /* 0x000000251200720c */ /* 0x000fc60003fc4070 */
[--C-:B------:R-:W-:Y:S01]  /*5760*/  @!P4 IMAD.IADD R34, R34, 0x1, -R18.reuse ;  /* 0x000000012222c824 */ /* 0x100fe200078e0a12 */
[----:B------:R-:W-:Y:S01]  /*5770*/  ISETP.GE.AND P4, PT, R48, RZ, PT ;  /* 0x000000ff3000720c */ /* 0x000fe20003f86270 */
[--C-:B------:R-:W-:Y:S01]  /*5780*/  @!P0 IMAD.IADD R32, R32, 0x1, -R18.reuse ;  /* 0x0000000120208824 */ /* 0x100fe200078e0a12 */
[C---:B------:R-:W-:Y:S01]  /*5790*/  ISETP.GT.U32.AND P0, PT, R18.reuse, R36, PT ;  /* 0x000000241200720c */ /* 0x040fe20003f04070 */
[--C-:B------:R-:W-:Y:S01]  /*57a0*/  @!P1 IMAD.IADD R33, R33, 0x1, -R18.reuse ;  /* 0x0000000121219824 */ /* 0x100fe200078e0a12 */
[----:B------:R-:W-:Y:S02]  /*57b0*/  IABS R29, R58 ;  /* 0x0000003a001d7213 */ /* 0x000fe40000000000 */
[----:B------:R-:W-:Y:S01]  /*57c0*/  IABS R28, R59 ;  /* 0x0000003b001c7213 */ /* 0x000fe20000000000 */
[--C-:B------:R-:W-:Y:S01]  /*57d0*/  @!P2 IMAD.IADD R35, R35, 0x1, -R18.reuse ;  /* 0x000000012323a824 */ /* 0x100fe200078e0a12 */
[----:B------:R-:W-:Y:S01]  /*57e0*/  ISETP.GT.U32.AND P2, PT, R18, R34, PT ;  /* 0x000000221200720c */ /* 0x000fe20003f44070 */
[----:B------:R-:W-:Y:S01]  /*57f0*/  @!P5 IMAD.IADD R22, R22, 0x1, -R18 ;  /* 0x000000011616d824 */ /* 0x000fe200078e0a12 */
[----:B------:R-:W-:Y:S01]  /*5800*/  ISETP.GT.U32.AND P5, PT, R18, R33, PT ;  /* 0x000000211200720c */ /* 0x000fe20003fa4070 */
[C---:B------:R-:W-:Y:S01]  /*5810*/  IMAD.HI.U32 R24, R10.reuse, R29, RZ ;  /* 0x0000001d0a187227 */ /* 0x040fe200078e00ff */
[----:B------:R-:W-:Y:S01]  /*5820*/  IABS R27, R60 ;  /* 0x0000003c001b7213 */ /* 0x000fe20000000000 */
[----:B------:R-:W2:Y:S02]  /*5830*/  LDL.LU R48, [R1+0x51b0] ;  /* 0x0051b00001307983 */ /* 0x000ea40000300800 */
[----:B------:R-:W-:-:S04]  /*5840*/  IMAD.HI.U32 R23, R10, R28, RZ ;  /* 0x0000001c0a177227 */ /* 0x000fc800078e00ff */
[----:B------:R-:W-:Y:S01]  /*5850*/  @!P6 IMAD.IADD R37, R37, 0x1, -R18 ;  /* 0x000000012525e824 */ /* 0x000fe200078e0a12 */
[C---:B------:R-:W-:Y:S01]  /*5860*/  ISETP.GT.U32.AND P6, PT, R18.reuse, R32, PT ;  /* 0x000000201200720c */ /* 0x040fe20003fc4070 */
[----:B------:R-:W-:Y:S02]  /*5870*/  IMAD.MOV R24, RZ, RZ, -R24 ;  /* 0x000000ffff187224 */ /* 0x000fe400078e0a18 */
[----:B------:R-:W-:Y:S02]  /*5880*/  IMAD.MOV R23, RZ, RZ, -R23 ;  /* 0x000000ffff177224 */ /* 0x000fe400078e0a17 */
[----:B------:R-:W-:Y:S01]  /*5890*/  @!P4 IMAD.MOV R37, RZ, RZ, -R37 ;  /* 0x000000ffff25c224 */ /* 0x000fe200078e0a25 */
[----:B------:R-:W-:Y:S01]  /*58a0*/  ISETP.GT.U32.AND P4, PT, R18, R31, PT ;  /* 0x0000001f1200720c */ /* 0x000fe20003f84070 */
[----:B------:R-:W-:Y:S01]  /*58b0*/  @!P0 IMAD.IADD R36, R36, 0x1, -R18 ;  /* 0x0000000124248824 */ /* 0x000fe200078e0a12 */
[C---:B------:R-:W-:Y:S01]  /*58c0*/  ISETP.GT.U32.AND P0, PT, R18.reuse, R30, PT ;  /* 0x0000001e1200720c */ /* 0x040fe20003f04070 */
[----:B------:R-:W-:-:S02]  /*58d0*/  IMAD R29, R18, R24, R29 ;  /* 0x00000018121d7224 */ /* 0x000fc400078e021d */
[----:B------:R-:W-:Y:S02]  /*58e0*/  IMAD R28, R18, R23, R28 ;  /* 0x00000017121c7224 */ /* 0x000fe400078e021c */
[--C-:B------:R-:W-:Y:S01]  /*58f0*/  @!P2 IMAD.IADD R34, R34, 0x1, -R18.reuse ;  /* 0x000000012222a824 */ /* 0x100fe200078e0a12 */
[C---:B------:R-:W-:Y:S01]  /*5900*/  ISETP.GT.U32.AND P2, PT, R18.reuse, R29, PT ;  /* 0x0000001d1200720c */ /* 0x040fe20003f44070 */
[--C-:B------:R-:W-:Y:S01]  /*5910*/  @!P5 IMAD.IADD R33, R33, 0x1, -R18.reuse ;  /* 0x000000012121d824 */ /* 0x100fe200078e0a12 */
[----:B------:R-:W-:Y:S01]  /*5920*/  ISETP.GT.U32.AND P5, PT, R18, R28, PT ;  /* 0x0000001c1200720c */ /* 0x000fe20003fa4070 */
[--C-:B------:R-:W-:Y:S01]  /*5930*/  @!P6 IMAD.IADD R32, R32, 0x1, -R18.reuse ;  /* 0x000000012020e824 */ /* 0x100fe200078e0a12 */
[----:B------:R-:W-:Y:S01]  /*5940*/  ISETP.GE.AND P6, PT, R52, RZ, PT ;  /* 0x000000ff3400720c */ /* 0x000fe20003fc6270 */
[--C-:B------:R-:W-:Y:S01]  /*5950*/  @!P4 IMAD.IADD R31, R31, 0x1, -R18.reuse ;  /* 0x000000011f1fc824 */ /* 0x100fe200078e0a12 */
[----:B------:R-:W-:Y:S01]  /*5960*/  ISETP.GE.AND P4, PT, R53, RZ, PT ;  /* 0x000000ff3500720c */ /* 0x000fe20003f86270 */
[----:B------:R-:W-:Y:S01]  /*5970*/  @!P0 IMAD.IADD R30, R30, 0x1, -R18 ;  /* 0x000000011e1e8824 */ /* 0x000fe200078e0a12 */
[----:B------:R-:W-:Y:S01]  /*5980*/  ISETP.GE.AND P0, PT, R55, RZ, PT ;  /* 0x000000ff3700720c */ /* 0x000fe20003f06270 */
[----:B------:R-:W-:-:S04]  /*5990*/  IMAD.HI.U32 R13, R10, R27, RZ ;  /* 0x0000001b0a0d7227 */ /* 0x000fc800078e00ff */
[--C-:B------:R-:W-:Y:S01]  /*59a0*/  @!P2 IMAD.IADD R29, R29, 0x1, -R18.reuse ;  /* 0x000000011d1da824 */ /* 0x100fe200078e0a12 */
[----:B------:R-:W-:Y:S01]  /*59b0*/  ISETP.GE.AND P2, PT, R56, RZ, PT ;  /* 0x000000ff3800720c */ /* 0x000fe20003f46270 */
[----:B------:R-:W-:Y:S01]  /*59c0*/  @!P5 IMAD.IADD R28, R28, 0x1, -R18 ;  /* 0x000000011c1cd824 */ /* 0x000fe200078e0a12 */
[----:B------:R-:W-:Y:S01]  /*59d0*/  IABS R24, R54 ;  /* 0x0000003600187213 */ /* 0x000fe20000000000 */
[----:B------:R-:W-:Y:S01]  /*59e0*/  IMAD.MOV R13, RZ, RZ, -R13 ;  /* 0x000000ffff0d7224 */ /* 0x000fe200078e0a0d */
[C---:B------:R-:W-:Y:S01]  /*59f0*/  ISETP.GT.U32.AND P5, PT, R18.reuse, R31, PT ;  /* 0x0000001f1200720c */ /* 0x040fe20003fa4070 */
[----:B------:R-:W-:Y:S01]  /*5a00*/  @!P6 IMAD.MOV R36, RZ, RZ, -R36 ;  /* 0x000000ffff24e224 */ /* 0x000fe200078e0a24 */
[----:B------:R-:W-:Y:S01]  /*5a10*/  ISETP.GT.U32.AND P6, PT, R18, R28, PT ;  /* 0x0000001c1200720c */ /* 0x000fe20003fc4070 */
[----:B------:R-:W-:-:S04]  /*5a20*/  IMAD.HI.U32 R11, R10, R25, RZ ;  /* 0x000000190a0b7227 */ /* 0x000fc800078e00ff */
[C---:B------:R-:W-:Y:S01]  /*5a30*/  IMAD R27, R18.reuse, R13, R27 ;  /* 0x0000000d121b7224 */ /* 0x040fe200078e021b */
[----:B------:R-:W-:Y:S01]  /*5a40*/  IABS R13, R2 ;  /* 0x00000002000d7213 */ /* 0x000fe20000000000 */
[----:B------:R-:W-:Y:S01]  /*5a50*/  @!P4 IMAD.MOV R34, RZ, RZ, -R34 ;  /* 0x000000ffff22c224 */ /* 0x000fe200078e0a22 */
[C---:B------:R-:W-:Y:S01]  /*5a60*/  ISETP.GT.U32.AND P4, PT, R18.reuse, R30, PT ;  /* 0x0000001e1200720c */ /* 0x040fe20003f84070 */
[----:B------:R-:W-:Y:S01]  /*5a70*/  @!P0 IMAD.MOV R33, RZ, RZ, -R33 ;  /* 0x000000ffff218224 */ /* 0x000fe200078e0a21 */
[----:B------:R-:W-:Y:S01]  /*5a80*/  ISETP.GT.U32.AND P0, PT, R18, R29, PT ;  /* 0x0000001d1200720c */ /* 0x000fe20003f04070 */
[----:B------:R-:W-:-:S04]  /*5a90*/  IMAD.HI.U32 R2, R10, R24, RZ ;  /* 0x000000180a027227 */ /* 0x000fc800078e00ff */
[----:B------:R-:W-:Y:S02]  /*5aa0*/  IMAD.MOV R11, RZ, RZ, -R11 ;  /* 0x000000ffff0b7224 */ /* 0x000fe400078e0a0b */
[----:B------:R-:W-:Y:S02]  /*5ab0*/  IMAD.MOV R2, RZ, RZ, -R2 ;  /* 0x000000ffff027224 */ /* 0x000fe400078e0a02 */
[C---:B------:R-:W-:Y:S02]  /*5ac0*/  IMAD R25, R18.reuse, R11, R25 ;  /* 0x0000000b12197224 */ /* 0x040fe400078e0219 */
[----:B------:R-:W-:Y:S01]  /*5ad0*/  @!P2 IMAD.MOV R32, RZ, RZ, -R32 ;  /* 0x000000ffff20a224 */ /* 0x000fe200078e0a20 */
[C---:B------:R-:W-:Y:S01]  /*5ae0*/  ISETP.GT.U32.AND P2, PT, R18.reuse, R27, PT ;  /* 0x0000001b1200720c */ /* 0x040fe20003f44070 */
[C---:B------:R-:W-:Y:S02]  /*5af0*/  IMAD R24, R18.reuse, R2, R24 ;  /* 0x0000000212187224 */ /* 0x040fe400078e0218 */
[--C-:B------:R-:W-:Y:S01]  /*5b00*/  @!P5 IMAD.IADD R31, R31, 0x1, -R18.reuse ;  /* 0x000000011f1fd824 */ /* 0x100fe200078e0a12 */
[----:B------:R-:W-:Y:S01]  /*5b10*/  ISETP.GT.U32.AND P5, PT, R18, R26, PT ;  /* 0x0000001a1200720c */ /* 0x000fe20003fa4070 */
[--C-:B------:R-:W-:Y:S01]  /*5b20*/  @!P6 IMAD.IADD R28, R28, 0x1, -R18.reuse ;  /* 0x000000011c1ce824 */ /* 0x100fe200078e0a12 */
[----:B------:R-:W-:Y:S01]  /*5b30*/  ISETP.GT.U32.AND P6, PT, R18, R25, PT ;  /* 0x000000191200720c */ /* 0x000fe20003fc4070 */
[--C-:B------:R-:W-:Y:S01]  /*5b40*/  @!P4 IMAD.IADD R30, R30, 0x1, -R18.reuse ;  /* 0x000000011e1ec824 */ /* 0x100fe200078e0a12 */
[----:B------:R-:W-:Y:S01]  /*5b50*/  ISETP.GT.U32.AND P4, PT, R18, R24, PT ;  /* 0x000000181200720c */ /* 0x000fe20003f84070 */
[----:B------:R-:W-:Y:S01]  /*5b60*/  @!P0 IMAD.IADD R29, R29, 0x1, -R18 ;  /* 0x000000011d1d8824 */ /* 0x000fe200078e0a12 */
[----:B------:R-:W-:-:S02]  /*5b70*/  ISETP.GE.AND P0, PT, R61, RZ, PT ;  /* 0x000000ff3d00720c */ /* 0x000fc40003f06270 */
[----:B------:R-:W-:Y:S01]  /*5b80*/  IABS R23, R49 ;  /* 0x0000003100177213 */ /* 0x000fe20000000000 */
[--C-:B------:R-:W-:Y:S01]  /*5b90*/  @!P2 IMAD.IADD R27, R27, 0x1, -R18.reuse ;  /* 0x000000011b1ba824 */ /* 0x100fe200078e0a12 */
[----:B------:R-:W-:Y:S02]  /*5ba0*/  ISETP.GE.AND P1, PT, R50, RZ, PT ;  /* 0x000000ff3200720c */ /* 0x000fe40003f26270 */
[----:B------:R-:W3:Y:S01]  /*5bb0*/  LDL.LU R50, [R1+0x51ac] ;  /* 0x0051ac0001327983 */ /* 0x000ee20000300800 */
[----:B------:R-:W-:Y:S01]  /*5bc0*/  IMAD.HI.U32 R10, R10, R23, RZ ;  /* 0x000000170a0a7227 */ /* 0x000fe200078e00ff */
[----:B------:R-:W-:Y:S02]  /*5bd0*/  ISETP.GE.AND P2, PT, R38, RZ, PT ;  /* 0x000000ff2600720c */ /* 0x000fe40003f46270 */
[----:B------:R-:W4:Y:S01]  /*5be0*/  LDL.LU R52, [R1+0x51a8] ;  /* 0x0051a80001347983 */ /* 0x000f220000300800 */
[--C-:B------:R-:W-:Y:S02]  /*5bf0*/  @!P5 IMAD.IADD R26, R26, 0x1, -R18.reuse ;  /* 0x000000011a1ad824 */ /* 0x100fe400078e0a12 */
[----:B------:R-:W-:Y:S01]  /*5c00*/  @!P6 IMAD.IADD R25, R25, 0x1, -R18 ;  /* 0x000000011919e824 */ /* 0x000fe200078e0a12 */
[----:B------:R-:W-:Y:S01]  /*5c10*/  ISETP.GT.U32.AND P6, PT, R18, R27, PT ;  /* 0x0000001b1200720c */ /* 0x000fe20003fc4070 */
[----:B------:R-:W-:Y:S01]  /*5c20*/  IMAD.MOV R10, RZ, RZ, -R10 ;  /* 0x000000ffff0a7224 */ /* 0x000fe200078e0a0a */
[----:B------:R-:W-:Y:S01]  /*5c30*/  IABS R12, R3 ;  /* 0x00000003000c7213 */ /* 0x000fe20000000000 */
[----:B------:R-:W-:Y:S01]  /*5c40*/  @!P4 IMAD.IADD R24, R24, 0x1, -R18 ;  /* 0x000000011818c824 */ /* 0x000fe200078e0a12 */
[----:B------:R-:W-:Y:S01]  /*5c50*/  ISETP.GE.AND P4, PT, R58, RZ, PT ;  /* 0x000000ff3a00720c */ /* 0x000fe20003f86270 */
[----:B------:R-:W-:Y:S01]  /*5c60*/  @!P0 IMAD.MOV R31, RZ, RZ, -R31 ;  /* 0x000000ffff1f8224 */ /* 0x000fe200078e0a1f */
[C---:B------:R-:W-:Y:S01]  /*5c70*/  ISETP.GT.U32.AND P0, PT, R18.reuse, R26, PT ;  /* 0x0000001a1200720c */ /* 0x040fe20003f04070 */
[----:B------:R-:W-:Y:S01]  /*5c80*/  IMAD R23, R18, R10, R23 ;  /* 0x0000000a12177224 */ /* 0x000fe200078e0217 */
[----:B------:R-:W5:Y:S01]  /*5c90*/  LDL.LU R53, [R1+0x51a4] ;  /* 0x0051a40001357983 */ /* 0x000f620000300800 */
[----:B------:R-:W-:-:S03]  /*5ca0*/  @!P2 IMAD.MOV R30, RZ, RZ, -R30 ;  /* 0x000000ffff1ea224 */ /* 0x000fc600078e0a1e */
[C---:B------:R-:W-:Y:S01]  /*5cb0*/  ISETP.GT.U32.AND P5, PT, R18.reuse, R23, PT ;  /* 0x000000171200720c */ /* 0x040fe20003fa4070 */
[--C-:B------:R-:W-:Y:S01]  /*5cc0*/  @!P6 IMAD.IADD R27, R27, 0x1, -R18.reuse ;  /* 0x000000011b1be824 */ /* 0x100fe200078e0a12 */
[----:B------:R-:W-:Y:S01]  /*5cd0*/  ISETP.GT.U32.AND P2, PT, R18, R24, PT ;  /* 0x000000181200720c */ /* 0x000fe20003f44070 */
[----:B------:R-:W-:Y:S01]  /*5ce0*/  IMAD.HI.U32 R2, R0, R13, RZ ;  /* 0x0000000d00027227 */ /* 0x000fe200078e00ff */
[----:B------:R-:W-:Y:S01]  /*5cf0*/  ISETP.GE.AND P6, PT, R59, RZ, PT ;  /* 0x000000ff3b00720c */ /* 0x000fe20003fc6270 */
[----:B------:R-:W2:Y:S02]  /*5d00*/  LDL.LU R55, [R1+0x51a0] ;  /* 0x0051a00001377983 */ /* 0x000ea40000300800 */
[----:B------:R-:W-:Y:S01]  /*5d10*/  @!P4 IMAD.MOV R29, RZ, RZ, -R29 ;  /* 0x000000ffff1dc224 */ /* 0x000fe200078e0a1d */
[----:B------:R-:W-:Y:S01]  /*5d20*/  ISETP.GT.U32.AND P4, PT, R18, R25, PT ;  /* 0x000000191200720c */ /* 0x000fe20003f84070 */
[----:B------:R-:W-:Y:S01]  /*5d30*/  @!P0 IMAD.IADD R26, R26, 0x1, -R18 ;  /* 0x000000011a1a8824 */ /* 0x000fe200078e0a12 */
[----:B------:R-:W-:-:S03]  /*5d40*/  ISETP.GE.AND P0, PT, R60, RZ, PT ;  /* 0x000000ff3c00720c */ /* 0x000fc60003f06270 */
[--C-:B------:R-:W-:Y:S01]  /*5d50*/  @!P5 IMAD.IADD R23, R23, 0x1, -R18.reuse ;  /* 0x000000011717d824 */ /* 0x100fe200078e0a12 */
[----:B------:R-:W-:Y:S01]  /*5d60*/  IABS R11, R4 ;  /* 0x00000004000b7213 */ /* 0x000fe20000000000 */
[----:B------:R-:W-:Y:S01]  /*5d70*/  @!P1 IMAD.MOV R35, RZ, RZ, -R35 ;  /* 0x000000ffff239224 */ /* 0x000fe200078e0a23 */
[----:B------:R-:W-:Y:S01]  /*5d80*/  ISETP.GE.AND P1, PT, R3, RZ, PT ;  /* 0x000000ff0300720c */ /* 0x000fe20003f26270 */
[----:B------:R-:W-:Y:S01]  /*5d90*/  @!P2 IMAD.IADD R24, R24, 0x1, -R18 ;  /* 0x000000011818a824 */ /* 0x000fe200078e0a12 */
[----:B------:R-:W-:Y:S01]  /*5da0*/  ISETP.GT.U32.AND P5, PT, R18, R23, PT ;  /* 0x000000171200720c */ /* 0x000fe20003fa4070 */
[----:B------:R-:W-:Y:S01]  /*5db0*/  @!P6 IMAD.MOV R28, RZ, RZ, -R28 ;  /* 0x000000ffff1ce224 */ /* 0x000fe200078e0a1c */
[----:B------:R-:W-:Y:S01]  /*5dc0*/  ISETP.GE.AND P2, PT, R57, RZ, PT ;  /* 0x000000ff3900720c */ /* 0x000fe20003f46270 */
[----:B------:R-:W-:Y:S01]  /*5dd0*/  IMAD.MOV R2, RZ, RZ, -R2 ;  /* 0x000000ffff027224 */ /* 0x000fe200078e0a02 */
[----:B------:R-:W-:Y:S01]  /*5de0*/  ISETP.GE.AND P6, PT, R51, RZ, PT ;  /* 0x000000ff3300720c */ /* 0x000fe20003fc6270 */
[----:B------:R-:W-:Y:S01]  /*5df0*/  IMAD.HI.U32 R3, R0, R12, RZ ;  /* 0x0000000c00037227 */ /* 0x000fe200078e00ff */
[----:B------:R-:W-:Y:S01]  /*5e00*/  IABS R61, R6 ;  /* 0x00000006003d7213 */ /* 0x000fe20000000000 */
[----:B------:R-:W2:Y:S02]  /*5e10*/  LDL.LU R56, [R1+0x519c] ;  /* 0x00519c0001387983 */ /* 0x000ea40000300800 */
[----:B------:R-:W-:Y:S01]  /*5e20*/  @!P4 IMAD.IADD R25, R25, 0x1, -R18 ;  /* 0x000000011919c824 */ /* 0x000fe200078e0a12 */
[----:B------:R-:W-:Y:S01]  /*5e30*/  ISETP.GE.AND P4, PT, R54, RZ, PT ;  /* 0x000000ff3600720c */ /* 0x000fe20003f86270 */
[----:B------:R-:W-:Y:S01]  /*5e40*/  @!P0 IMAD.MOV R27, RZ, RZ, -R27 ;  /* 0x000000ffff1b8224 */ /* 0x000fe200078e0a1b */
[----:B------:R-:W-:Y:S01]  /*5e50*/  ISETP.GE.AND P0, PT, R49, RZ, PT ;  /* 0x000000ff3100720c */ /* 0x000fe20003f06270 */
[----:B------:R-:W-:Y:S01]  /*5e60*/  IMAD R13, R17, R2, R13 ;  /* 0x00000002110d7224 */ /* 0x000fe200078e020d */
[----:B------:R-:W2:Y:S01]  /*5e70*/  LDL.LU R58, [R1+0x5198] ;  /* 0x00519800013a7983 */ /* 0x000ea20000300800 */
[----:B------:R-:W-:-:S03]  /*5e80*/  IMAD.HI.U32 R2, R0, R11, RZ ;  /* 0x0000000b00027227 */ /* 0x000fc600078e00ff */
[----:B------:R-:W2:Y:S01]  /*5e90*/  LDL.LU R59, [R1+0x5194] ;  /* 0x00519400013b7983 */ /* 0x000ea20000300800 */
[----:B------:R-:W-:Y:S02]  /*5ea0*/  IMAD.MOV R3, RZ, RZ, -R3 ;  /* 0x000000ffff037224 */ /* 0x000fe400078e0a03 */
[----:B------:R-:W-:Y:S01]  /*5eb0*/  IMAD.MOV R2, RZ, RZ, -R2 ;  /* 0x000000ffff027224 */ /* 0x000fe200078e0a02 */
[----:B------:R-:W2:Y:S01]  /*5ec0*/  LDL.LU R60, [R1+0x5190] ;  /* 0x00519000013c7983 */ /* 0x000ea20000300800 */
[C---:B------:R-:W-:Y:S01]  /*5ed0*/  IMAD R12, R17.reuse, R3, R12 ;  /* 0x00000003110c7224 */ /* 0x040fe200078e020c */
[----:B------:R-:W-:Y:S01]  /*5ee0*/  IABS R3, R5 ;  /* 0x0000000500037213 */ /* 0x000fe20000000000 */
[----:B------:R-:W-:Y:S02]  /*5ef0*/  IMAD R11, R17, R2, R11 ;  /* 0x00000002110b7224 */ /* 0x000fe400078e020b */
[----:B------:R-:W-:Y:S02]  /*5f00*/  @!P5 IMAD.IADD R23, R23, 0x1, -R18 ;  /* 0x000000011717d824 */ /* 0x000fe400078e0a12 */
[----:B------:R-:W-:Y:S01]  /*5f10*/  @!P2 IMAD.MOV R26, RZ, RZ, -R26 ;  /* 0x000000ffff1aa224 */ /* 0x000fe200078e0a1a */
[----:B------:R-:W-:Y:S01]  /*5f20*/  ISETP.GE.AND P2, PT, R47, RZ, PT ;  /* 0x000000ff2f00720c */ /* 0x000fe20003f46270 */
[----:B------:R-:W-:Y:S01]  /*5f30*/  @!P6 IMAD.MOV R25, RZ, RZ, -R25 ;  /* 0x000000ffff19e224 */ /* 0x000fe200078e0a19 */
[----:B------:R-:W-:Y:S01]  /*5f40*/  ISETP.GT.U32.AND P6, PT, R17, R12, PT ;  /* 0x0000000c1100720c */ /* 0x000fe20003fc4070 */
[----:B------:R-:W-:-:S04]  /*5f50*/  IMAD.HI.U32 R38, R0, R3, RZ ;  /* 0x0000000300267227 */ /* 0x000fc800078e00ff */
[----:B------:R-:W-:Y:S01]  /*5f60*/  @!P4 IMAD.MOV R24, RZ, RZ, -R24 ;  /* 0x000000ffff18c224 */ /* 0x000fe200078e0a18 */
[C---:B------:R-:W-:Y:S01]  /*5f70*/  ISETP.GT.U32.AND P4, PT, R17.reuse, R13, PT ;  /* 0x0000000d1100720c */ /* 0x040fe20003f84070 */
[----:B------:R-:W-:Y:S01]  /*5f80*/  @!P0 IMAD.MOV R23, RZ, RZ, -R23 ;  /* 0x000000ffff178224 */ /* 0x000fe200078e0a17 */
[----:B------:R-:W-:Y:S01]  /*5f90*/  ISETP.GT.U32.AND P0, PT, R17, R11, PT ;  /* 0x0000000b1100720c */ /* 0x000fe20003f04070 */
[----:B------:R-:W-:-:S04]  /*5fa0*/  IMAD.MOV R38, RZ, RZ, -R38 ;  /* 0x000000ffff267224 */ /* 0x000fc800078e0a26 */
[----:B------:R-:W-:Y:S02]  /*5fb0*/  IMAD R3, R17, R38, R3 ;  /* 0x0000002611037224 */ /* 0x000fe400078e0203 */
[----:B------:R-:W-:-:S04]  /*5fc0*/  IMAD.HI.U32 R2, R0, R61, RZ ;  /* 0x0000003d00027227 */ /* 0x000fc800078e00ff */
[----:B------:R-:W-:Y:S01]  /*5fd0*/  @!P2 IMAD.MOV R22, RZ, RZ, -R22 ;  /* 0x000000ffff16a224 */ /* 0x000fe200078e0a16 */
[----:B------:R-:W-:Y:S01]  /*5fe0*/  ISETP.GT.U32.AND P2, PT, R17, R3, PT ;  /* 0x000000031100720c */ /* 0x000fe20003f44070 */
[--C-:B------:R-:W-:Y:S01]  /*5ff0*/  @!P6 IMAD.IADD R12, R12, 0x1, -R17.reuse ;  /* 0x000000010c0ce824 */ /* 0x100fe200078e0a11 */
[----:B------:R-:W-:Y:S01]  /*6000*/  ISETP.NE.AND P5, PT, R44, RZ, PT ;  /* 0x000000ff2c00720c */ /* 0x000fe20003fa5270 */
[----:B------:R-:W-:Y:S01]  /*6010*/  IMAD.MOV R38, RZ, RZ, -R2 ;  /* 0x000000ffff267224 */ /* 0x000fe200078e0a02 */
[----:B------:R-:W-:Y:S01]  /*6020*/  LOP3.LUT R18, RZ, R44, RZ, 0x33, !PT ;  /* 0x0000002cff127212 */ /* 0x000fe200078e33ff */
[--C-:B------:R-:W-:Y:S02]  /*6030*/  @!P4 IMAD.IADD R13, R13, 0x1, -R17.reuse ;  /* 0x000000010d0dc824 */ /* 0x100fe400078e0a11 */
[----:B------:R-:W-:Y:S01]  /*6040*/  @!P0 IMAD.IADD R11, R11, 0x1, -R17 ;  /* 0x000000010b0b8824 */ /* 0x000fe200078e0a11 */
[C---:B------:R-:W-:Y:S01]  /*6050*/  ISETP.GT.U32.AND P0, PT, R17.reuse, R12, PT ;  /* 0x0000000c1100720c */ /* 0x040fe20003f04070 */
[----:B------:R-:W-:Y:S01]  /*6060*/  IMAD R61, R17, R38, R61 ;  /* 0x00000026113d7224 */ /* 0x000fe200078e023d */
[----:B------:R-:W-:-:S02]  /*6070*/  SEL R38, R18, R37, !P5 ;  /* 0x0000002512267207 */ /* 0x000fc40006800000 */
[C---:B------:R-:W-:Y:S02]  /*6080*/  SEL R37, R18.reuse, R35, !P5 ;  /* 0x0000002312257207 */ /* 0x040fe40006800000 */
[----:B------:R-:W-:Y:S02]  /*6090*/  ISETP.GT.U32.AND P4, PT, R17, R13, PT ;  /* 0x0000000d1100720c */ /* 0x000fe40003f84070 */
[C---:B------:R-:W-:Y:S02]  /*60a0*/  SEL R36, R18.reuse, R36, !P5 ;  /* 0x0000002412247207 */ /* 0x040fe40006800000 */
[C---:B------:R-:W-:Y:S01]  /*60b0*/  SEL R35, R18.reuse, R34, !P5 ;  /* 0x0000002212237207 */ /* 0x040fe20006800000 */
[----:B------:R-:W-:Y:S01]  /*60c0*/  STL [R1+0x5c], R38 ;  /* 0x00005c2601007387 */ /* 0x000fe20000100800 */
[C---:B------:R-:W-:Y:S01]  /*60d0*/  SEL R34, R18.reuse, R33, !P5 ;  /* 0x0000002112227207 */ /* 0x040fe20006800000 */
[----:B------:R-:W-:Y:S01]  /*60e0*/  @!P2 IMAD.IADD R3, R3, 0x1, -R17 ;  /* 0x000000010303a824 */ /* 0x000fe200078e0a11 */
[C---:B------:R-:W-:Y:S01]  /*60f0*/  SEL R33, R18.reuse, R32, !P5 ;  /* 0x0000002012217207 */ /* 0x040fe20006800000 */
[----:B------:R-:W-:Y:S01]  /*6100*/  STL [R1+0x60], R37 ;  /* 0x0000602501007387 */ /* 0x000fe20000100800 */
[----:B------:R-:W-:-:S02]  /*6110*/  SEL R32, R18, R31, !P5 ;  /* 0x0000001f12207207 */ /* 0x000fc40006800000 */
[C---:B------:R-:W-:Y:S01]  /*6120*/  SEL R31, R18.reuse, R30, !P5 ;  /* 0x0000001e121f7207 */ /* 0x040fe20006800000 */
[----:B------:R-:W-:Y:S01]  /*6130*/  STL [R1+0x64], R36 ;  /* 0x0000642401007387 */ /* 0x000fe20000100800 */
[----:B------:R-:W-:Y:S02]  /*6140*/  ISETP.GT.U32.AND P2, PT, R17, R11, PT ;  /* 0x0000000b1100720c */ /* 0x000fe40003f44070 */
[C---:B------:R-:W-:Y:S01]  /*6150*/  SEL R30, R18.reuse, R29, !P5 ;  /* 0x0000001d121e7207 */ /* 0x040fe20006800000 */
[----:B------:R-:W-:Y:S01]  /*6160*/  STL [R1+0x68], R35 ;  /* 0x0000682301007387 */ /* 0x000fe20000100800 */
[----:B------:R-:W-:Y:S01]  /*6170*/  SEL R29, R18, R28, !P5 ;  /* 0x0000001c121d7207 */ /* 0x000fe20006800000 */
[----:B------:R-:W-:Y:S01]  /*6180*/  @!P0 IMAD.IADD R12, R12, 0x1, -R17 ;  /* 0x000000010c0c8824 */ /* 0x000fe200078e0a11 */
[C---:B------:R-:W-:Y:S01]  /*6190*/  SEL R28, R18.reuse, R27, !P5 ;  /* 0x0000001b121c7207 */ /* 0x040fe20006800000 */
[----:B------:R-:W-:Y:S01]  /*61a0*/  STL [R1+0x6c], R34 ;  /* 0x00006c2201007387 */ /* 0x000fe20000100800 */
[----:B------:R-:W-:-:S02]  /*61b0*/  SEL R27, R18, R26, !P5 ;  /* 0x0000001a121b7207 */ /* 0x000fc40006800000 */
[----:B------:R-:W-:Y:S01]  /*61c0*/  ISETP.GE.AND P0, PT, R4, RZ, PT ;  /* 0x000000ff0400720c */ /* 0x000fe20003f06270 */
[----:B------:R-:W-:Y:S01]  /*61d0*/  STL [R1+0x74], R33 ;  /* 0x0000742101007387 */ /* 0x000fe20000100800 */
[----:B------:R-:W-:-:S03]  /*61e0*/  SEL R26, R18, R24, !P5 ;  /* 0x00000018121a7207 */ /* 0x000fc60006800000 */
[----:B------:R-:W-:Y:S01]  /*61f0*/  STL [R1+0x78], R32 ;  /* 0x0000782001007387 */ /* 0x000fe20000100800 */
[----:B------:R-:W-:Y:S01]  /*6200*/  SEL R24, R18, R25, !P5 ;  /* 0x0000001912187207 */ /* 0x000fe20006800000 */
[----:B------:R-:W-:Y:S02]  /*6210*/  @!P4 IMAD.IADD R13, R13, 0x1, -R17 ;  /* 0x000000010d0dc824 */ /* 0x000fe400078e0a11 */
[----:B------:R-:W-:Y:S04]  /*6220*/  STL [R1+0x7c], R31 ;  /* 0x00007c1f01007387 */ /* 0x000fe80000100800 */
[----:B------:R-:W-:Y:S04]  /*6230*/  STL [R1+0x80], R30 ;  /* 0x0000801e01007387 */ /* 0x000fe80000100800 */
[----:B------:R-:W-:Y:S01]  /*6240*/  STL [R1+0x84], R29 ;  /* 0x0000841d01007387 */ /* 0x000fe20000100800 */
[----:B------:R-:W-:-:S03]  /*6250*/  IMAD.MOV.U32 R25, RZ, RZ, R13 ;  /* 0x000000ffff197224 */ /* 0x000fc600078e000d */
[----:B------:R-:W-:Y:S04]  /*6260*/  STL [R1+0x88], R28 ;  /* 0x0000881c01007387 */ /* 0x000fe80000100800 */
[----:B------:R-:W-:Y:S01]  /*6270*/  STL [R1+0x8c], R27 ;  /* 0x00008c1b01007387 */ /* 0x000fe20000100800 */
[----:B------:R-:W-:-:S03]  /*6280*/  SEL R23, R18, R23, !P5 ;  /* 0x0000001712177207 */ /* 0x000fc60006800000 */
[----:B------:R-:W-:Y:S01]  /*6290*/  STL [R1+0x90], R26 ;  /* 0x0000901a01007387 */ /* 0x000fe20000100800 */
[----:B------:R-:W-:-:S03]  /*62a0*/  @!P2 IMAD.IADD R11, R11, 0x1, -R17 ;  /* 0x000000010b0ba824 */ /* 0x000fc600078e0a11 */
[----:B------:R0:W-:Y:S01]  /*62b0*/  STL [R1+0x94], R24 ;  /* 0x0000941801007387 */ /* 0x0001e20000100800 */
[----:B------:R-:W-:Y:S01]  /*62c0*/  SEL R22, R18, R22, !P5 ;  /* 0x0000001612167207 */ /* 0x000fe20006800000 */
[----:B------:R-:W-:Y:S02]  /*62d0*/  @!P3 IMAD.MOV R25, RZ, RZ, -R25 ;  /* 0x000000ffff19b224 */ /* 0x000fe400078e0a19 */
[----:B------:R-:W-:Y:S02]  /*62e0*/  @!P0 IMAD.MOV R11, RZ, RZ, -R11 ;  /* 0x000000ffff0b8224 */ /* 0x000fe400078e0a0b */
[----:B0-----:R-:W-:Y:S01]  /*62f0*/  IMAD.MOV.U32 R24, RZ, RZ, R12 ;  /* 0x000000ffff187224 */ /* 0x001fe200078e000c */
[----:B------:R0:W-:Y:S03]  /*6300*/  STL [R1+0x98], R23 ;  /* 0x0000981701007387 */ /* 0x0001e60000100800 */
[----:B------:R-:W-:Y:S01]  /*6310*/  @!P1 IMAD.MOV R24, RZ, RZ, -R24 ;  /* 0x000000ffff189224 */ /* 0x000fe200078e0a18 */
[----:B------:R0:W-:Y:S04]  /*6320*/  STL [R1+0x9c], R22 ;  /* 0x00009c1601007387 */ /* 0x0001e80000100800 */
[----:B------:R-:W-:Y:S04]  /*6330*/  STL [R1+0xc], R25 ;  /* 0x00000c1901007387 */ /* 0x000fe80000100800 */
[----:B------:R-:W-:Y:S04]  /*6340*/  STL [R1+0x8], R24 ;  /* 0x0000081801007387 */ /* 0x000fe80000100800 */
[----:B------:R-:W-:Y:S04]  /*6350*/  STL [R1+0x4], R11 ;  /* 0x0000040b01007387 */ /* 0x000fe80000100800 */
[----:B------:R-:W5:Y:S01]  /*6360*/  LDL.LU R37, [R1+0x10] ;  /* 0x0000100001257983 */ /* 0x000f620000300800 */
[----:B------:R-:W-:-:S02]  /*6370*/  IABS R10, R7 ;  /* 0x00000007000a7213 */ /* 0x000fc40000000000 */
[----:B------:R-:W-:Y:S01]  /*6380*/  ISETP.GT.U32.AND P5, PT, R17, R61, PT ;  /* 0x0000003d1100720c */ /* 0x000fe20003fa4070 */
[----:B------:R-:W5:Y:S02]  /*6390*/  LDL.LU R38, [R1+0x14] ;  /* 0x0000140001267983 */ /* 0x000f640000300800 */
[----:B------:R-:W-:Y:S01]  /*63a0*/  IMAD.HI.U32 R2, R0, R10, RZ ;  /* 0x0000000a00027227 */ /* 0x000fe200078e00ff */
[----:B------:R-:W-:Y:S01]  /*63b0*/  IABS R18, R9 ;  /* 0x0000000900127213 */ /* 0x000fe20000000000 */
[----:B------:R-:W5:Y:S02]  /*63c0*/  LDL.LU R34, [R1+0x20] ;  /* 0x0000200001227983 */ /* 0x000f640000300800 */
[----:B------:R-:W-:-:S04]  /*63d0*/  IMAD.MOV R2, RZ, RZ, -R2 ;  /* 0x000000ffff027224 */ /* 0x000fc800078e0a02 */
[----:B------:R-:W-:Y:S01]  /*63e0*/  IMAD R10, R17, R2, R10 ;  /* 0x00000002110a7224 */ /* 0x000fe200078e020a */
[----:B------:R-:W-:Y:S01]  /*63f0*/  IABS R2, R8 ;  /* 0x0000000800027213 */ /* 0x000fe20000000000 */
[----:B------:R-:W-:-:S04]  /*6400*/  @!P5 IMAD.IADD R61, R61, 0x1, -R17 ;  /* 0x000000013d3dd824 */ /* 0x000fc800078e0a11 */
[C---:B0-----:R-:W-:Y:S01]  /*6410*/  IMAD.HI.U32 R23, R0.reuse, R2, RZ ;  /* 0x0000000200177227 */ /* 0x041fe200078e00ff */
[C---:B------:R-:W-:Y:S02]  /*6420*/  ISETP.GT.U32.AND P6, PT, R17.reuse, R3, PT ;  /* 0x000000031100720c */ /* 0x040fe40003fc4070 */
[C---:B------:R-:W-:Y:S01]  /*6430*/  ISETP.GT.U32.AND P5, PT, R17.reuse, R61, PT ;  /* 0x0000003d1100720c */ /* 0x040fe20003fa4070 */
[----:B------:R-:W-:Y:S01]  /*6440*/  IMAD.MOV R23, RZ, RZ, -R23 ;  /* 0x000000ffff177224 */ /* 0x000fe200078e0a17 */
[----:B------:R-:W-:Y:S01]  /*6450*/  ISETP.GT.U32.AND P4, PT, R17, R10, PT ;  /* 0x0000000a1100720c */ /* 0x000fe20003f84070 */
[----:B------:R-:W-:-:S04]  /*6460*/  IMAD.HI.U32 R22, R0, R18, RZ ;  /* 0x0000001200167227 */ /* 0x000fc800078e00ff */
[C---:B------:R-:W-:Y:S02]  /*6470*/  IMAD R2, R17.reuse, R23, R2 ;  /* 0x0000001711027224 */ /* 0x040fe400078e0202 */
[----:B------:R-:W-:Y:S01]  /*6480*/  IMAD.MOV R22, RZ, RZ, -R22 ;  /* 0x000000ffff167224 */ /* 0x000fe200078e0a16 */
[----:B------:R-:W-:Y:S02]  /*6490*/  IABS R23, R14 ;  /* 0x0000000e00177213 */ /* 0x000fe40000000000 */
[C---:B------:R-:W-:Y:S01]  /*64a0*/  ISETP.GT.U32.AND P2, PT, R17.reuse, R2, PT ;  /* 0x000000021100720c */ /* 0x040fe20003f44070 */
[----:B------:R-:W-:Y:S02]  /*64b0*/  IMAD R18, R17, R22, R18 ;  /* 0x0000001611127224 */ /* 0x000fe400078e0212 */
[--C-:B------:R-:W-:Y:S01]  /*64c0*/  @!P6 IMAD.IADD R3, R3, 0x1, -R17.reuse ;  /* 0x000000010303e824 */ /* 0x100fe200078e0a11 */
[----:B------:R-:W-:Y:S01]  /*64d0*/  ISETP.GE.AND P6, PT, R5, RZ, PT ;  /* 0x000000ff0500720c */ /* 0x000fe20003fc6270 */
[--C-:B------:R-:W-:Y:S01]  /*64e0*/  @!P5 IMAD.IADD R61, R61, 0x1, -R17.reuse ;  /* 0x000000013d3dd824 */ /* 0x100fe200078e0a11 */
[----:B------:R-:W-:Y:S01]  /*64f0*/  IABS R5, R15 ;  /* 0x0000000f00057213 */ /* 0x000fe20000000000 */
[----:B------:R-:W-:Y:S01]  /*6500*/  @!P4 IMAD.IADD R10, R10, 0x1, -R17 ;  /* 0x000000010a0ac824 */ /* 0x000fe200078e0a11 */
[----:B------:R-:W-:Y:S01]  /*6510*/  ISETP.GT.U32.AND P5, PT, R17, R18, PT ;  /* 0x000000121100720c */ /* 0x000fe20003fa4070 */
[----:B------:R-:W-:-:S03]  /*6520*/  IMAD.HI.U32 R4, R0, R23, RZ ;  /* 0x0000001700047227 */ /* 0x000fc600078e00ff */
[----:B------:R-:W-:Y:S01]  /*6530*/  ISETP.GT.U32.AND P3, PT, R17, R10, PT ;  /* 0x0000000a1100720c */ /* 0x000fe20003f64070 */
[----:B------:R-:W-:Y:S02]  /*6540*/  IMAD.MOV R4, RZ, RZ, -R4 ;  /* 0x000000ffff047224 */ /* 0x000fe400078e0a04 */
[----:B------:R-:W-:-:S04]  /*6550*/  IMAD.HI.U32 R22, R0, R5, RZ ;  /* 0x0000000500167227 */ /* 0x000fc800078e00ff */
[----:B------:R-:W-:Y:S01]  /*6560*/  @!P2 IMAD.IADD R2, R2, 0x1, -R17 ;  /* 0x000000010202a824 */ /* 0x000fe200078e0a11 */
[----:B------:R-:W-:Y:S01]  /*6570*/  ISETP.GE.AND P2, PT, R7, RZ, PT ;  /* 0x000000ff0700720c */ /* 0x000fe20003f46270 */
[C---:B------:R-:W-:Y:S02]  /*6580*/  IMAD R4, R17.reuse, R4, R23 ;  /* 0x0000000411047224 */ /* 0x040fe400078e0217 */
[----:B------:R-:W-:Y:S01]  /*6590*/  IMAD.MOV R7, RZ, RZ, -R22 ;  /* 0x000000ffff077224 */ /* 0x000fe200078e0a16 */
[C---:B------:R-:W-:Y:S01]  /*65a0*/  ISETP.GT.U32.AND P1, PT, R17.reuse, R2, PT ;  /* 0x000000021100720c */ /* 0x040fe20003f24070 */
[----:B------:R-:W-:Y:S01]  /*65b0*/  @!P5 IMAD.IADD R18, R18, 0x1, -R17 ;  /* 0x000000011212d824 */ /* 0x000fe200078e0a11 */
[C---:B------:R-:W-:Y:S01]  /*65c0*/  ISETP.GT.U32.AND P5, PT, R17.reuse, R4, PT ;  /* 0x000000041100720c */ /* 0x040fe20003fa4070 */
[C---:B------:R-:W-:Y:S01]  /*65d0*/  IMAD R5, R17.reuse, R7, R5 ;  /* 0x0000000711057224 */ /* 0x040fe200078e0205 */
[----:B------:R-:W-:Y:S01]  /*65e0*/  ISETP.GE.AND P4, PT, R6, RZ, PT ;  /* 0x000000ff0600720c */ /* 0x000fe20003f86270 */
[----:B------:R-:W-:Y:S01]  /*65f0*/  @!P6 IMAD.MOV R3, RZ, RZ, -R3 ;  /* 0x000000ffff03e224 */ /* 0x000fe200078e0a03 */
[----:B------:R-:W-:Y:S01]  /*6600*/  IABS R6, R16 ;  /* 0x0000001000067213 */ /* 0x000fe20000000000 */
[----:B------:R-:W-:Y:S01]  /*6610*/  @!P3 IMAD.IADD R10, R10, 0x1, -R17 ;  /* 0x000000010a0ab824 */ /* 0x000fe200078e0a11 */
[----:B------:R-:W-:-:S02]  /*6620*/  ISETP.GT.U32.AND P3, PT, R17, R5, PT ;  /* 0x000000051100720c */ /* 0x000fc40003f64070 */
[----:B------:R0:W-:Y:S01]  /*6630*/  STL [R1], R3 ;  /* 0x0000000301007387 */ /* 0x0001e20000100800 */
[----:B------:R-:W-:Y:S02]  /*6640*/  ISETP.GE.AND P6, PT, R8, RZ, PT ;  /* 0x000000ff0800720c */ /* 0x000fe40003fc6270 */
[--C-:B------:R-:W-:Y:S02]  /*6650*/  @!P1 IMAD.IADD R2, R2, 0x1, -R17.reuse ;  /* 0x0000000102029824 */ /* 0x100fe400078e0a11 */
[----:B------:R-:W-:Y:S02]  /*6660*/  @!P5 IMAD.IADD R4, R4, 0x1, -R17 ;  /* 0x000000010404d824 */ /* 0x000fe400078e0a11 */
[----:B0-----:R-:W-:Y:S01]  /*6670*/  IMAD.HI.U32 R3, R0, R6, RZ ;  /* 0x0000000600037227 */ /* 0x001fe200078e00ff */
[----:B------:R-:W-:Y:S01]  /*6680*/  ISETP.GT.U32.AND P0, PT, R17, R18, PT ;  /* 0x000000121100720c */ /* 0x000fe20003f04070 */
[----:B------:R-:W5:Y:S02]  /*6690*/  LDL.LU R32, [R1+0x24] ;  /* 0x0000240001207983 */ /* 0x000f640000300800 */
[----:B------:R-:W-:Y:S01]  /*66a0*/  IMAD.MOV R3, RZ, RZ, -R3 ;  /* 0x000000ffff037224 */ /* 0x000fe200078e0a03 */
[----:B------:R-:W-:Y:S01]  /*66b0*/  ISETP.GE.AND P1, PT, R14, RZ, PT ;  /* 0x000000ff0e00720c */ /* 0x000fe20003f26270 */
[----:B------:R-:W-:Y:S01]  /*66c0*/  @!P3 IMAD.IADD R5, R5, 0x1, -R17 ;  /* 0x000000010505b824 */ /* 0x000fe200078e0a11 */
[----:B------:R-:W-:Y:S01]  /*66d0*/  IABS R29, R19 ;  /* 0x00000013001d7213 */ /* 0x000fe20000000000 */
[C---:B------:R-:W-:Y:S01]  /*66e0*/  IMAD R6, R17.reuse, R3, R6 ;  /* 0x0000000311067224 */ /* 0x040fe200078e0206 */
[----:B------:R-:W-:Y:S01]  /*66f0*/  ISETP.GT.U32.AND P3, PT, R17, R4, PT ;  /* 0x000000041100720c */ /* 0x000fe20003f64070 */
[----:B------:R-:W-:-:S02]  /*6700*/  IMAD.MOV.U32 R14, RZ, RZ, R2 ;  /* 0x000000ffff0e7224 */ /* 0x000fc400078e0002 */
[----:B------:R-:W-:Y:S01]  /*6710*/  @!P4 IMAD.MOV R61, RZ, RZ, -R61 ;  /* 0x000000ffff3dc224 */ /* 0x000fe200078e0a3d */
[----:B------:R-:W-:Y:S01]  /*6720*/  ISETP.GE.AND P4, PT, R9, RZ, PT ;  /* 0x000000ff0900720c */ /* 0x000fe20003f86270 */
[----:B------:R-:W-:Y:S01]  /*6730*/  @!P6 IMAD.MOV R14, RZ, RZ, -R14 ;  /* 0x000000ffff0ee224 */ /* 0x000fe200078e0a0e */
[----:B------:R-:W-:Y:S01]  /*6740*/  IABS R31, R20 ;  /* 0x00000014001f7213 */ /* 0x000fe20000000000 */
[----:B------:R-:W-:Y:S01]  /*6750*/  IMAD.HI.U32 R3, R0, R29, RZ ;  /* 0x0000001d00037227 */ /* 0x000fe200078e00ff */
[----:B------:R-:W-:-:S03]  /*6760*/  ISETP.GT.U32.AND P6, PT, R17, R6, PT ;  /* 0x000000061100720c */ /* 0x000fc60003fc4070 */
[----:B------:R-:W-:Y:S01]  /*6770*/  @!P2 IMAD.MOV R10, RZ, RZ, -R10 ;  /* 0x000000ffff0aa224 */ /* 0x000fe200078e0a0a */
[----:B------:R-:W-:Y:S01]  /*6780*/  ISETP.GT.U32.AND P2, PT, R17, R5, PT ;  /* 0x000000051100720c */ /* 0x000fe20003f44070 */
[----:B------:R-:W-:Y:S02]  /*6790*/  IMAD.MOV R3, RZ, RZ, -R3 ;  /* 0x000000ffff037224 */ /* 0x000fe400078e0a03 */
[----:B------:R-:W-:-:S04]  /*67a0*/  IMAD.HI.U32 R2, R0, R31, RZ ;  /* 0x0000001f00027227 */ /* 0x000fc800078e00ff */
[----:B------:R-:W-:Y:S02]  /*67b0*/  @!P0 IMAD.IADD R18, R18, 0x1, -R17 ;  /* 0x0000000112128824 */ /* 0x000fe400078e0a11 */
[----:B------:R-:W-:Y:S02]  /*67c0*/  IMAD R29, R17, R3, R29 ;  /* 0x00000003111d7224 */ /* 0x000fe400078e021d */
[--C-:B------:R-:W-:Y:S02]  /*67d0*/  @!P3 IMAD.IADD R4, R4, 0x1, -R17.reuse ;  /* 0x000000010404b824 */ /* 0x100fe400078e0a11 */
[----:B------:R-:W-:Y:S02]  /*67e0*/  IMAD.MOV R3, RZ, RZ, -R2 ;  /* 0x000000ffff037224 */ /* 0x000fe400078e0a02 */
[----:B------:R-:W-:Y:S01]  /*67f0*/  @!P4 IMAD.MOV R18, RZ, RZ, -R18 ;  /* 0x000000ffff12c224 */ /* 0x000fe200078e0a12 */
[----:B------:R-:W-:Y:S01]  /*6800*/  ISETP.GE.AND P4, PT, R19, RZ, PT ;  /* 0x000000ff1300720c */ /* 0x000fe20003f86270 */
[----:B------:R-:W-:Y:S01]  /*6810*/  @!P6 IMAD.IADD R6, R6, 0x1, -R17 ;  /* 0x000000010606e824 */ /* 0x000fe200078e0a11 */
[----:B------:R-:W-:Y:S01]  /*6820*/  IABS R33, R21 ;  /* 0x0000001500217213 */ /* 0x000fe20000000000 */
[----:B------:R-:W-:-:S02]  /*6830*/  IMAD R31, R17, R3, R31 ;  /* 0x00000003111f7224 */ /* 0x000fc400078e021f */
[----:B------:R-:W-:Y:S01]  /*6840*/  IMAD.MOV.U32 R19, RZ, RZ, R4 ;  /* 0x000000ffff137224 */ /* 0x000fe200078e0004 */
[----:B------:R-:W-:Y:S01]  /*6850*/  ISETP.GT.U32.AND P6, PT, R17, R6, PT ;  /* 0x000000061100720c */ /* 0x000fe20003fc4070 */
[----:B------:R-:W-:Y:S01]  /*6860*/  @!P2 IMAD.IADD R5, R5, 0x1, -R17 ;  /* 0x000000010505a824 */ /* 0x000fe200078e0a11 */
[C---:B------:R-:W-:Y:S01]  /*6870*/  ISETP.GT.U32.AND P2, PT, R17.reuse, R29, PT ;  /* 0x0000001d1100720c */ /* 0x040fe20003f44070 */
[----:B------:R-:W-:Y:S01]  /*6880*/  @!P1 IMAD.MOV R19, RZ, RZ, -R19 ;  /* 0x000000ffff139224 */ /* 0x000fe200078e0a13 */
[----:B------:R-:W-:Y:S01]  /*6890*/  ISETP.GT.U32.AND P1, PT, R17, R31, PT ;  /* 0x0000001f1100720c */ /* 0x000fe20003f24070 */
[----:B------:R-:W-:-:S04]  /*68a0*/  IMAD.HI.U32 R2, R0, R33, RZ ;  /* 0x0000002100027227 */ /* 0x000fc800078e00ff */
[----:B------:R-:W-:-:S04]  /*68b0*/  IMAD.MOV R2, RZ, RZ, -R2 ;  /* 0x000000ffff027224 */ /* 0x000fc800078e0a02 */
[----:B------:R-:W-:Y:S01]  /*68c0*/  IMAD R33, R17, R2, R33 ;  /* 0x0000000211217224 */ /* 0x000fe200078e0221 */
[----:B------:R-:W-:Y:S01]  /*68d0*/  IABS R36, R39 ;  /* 0x0000002700247213 */ /* 0x000fe20000000000 */
[--C-:B------:R-:W-:Y:S02]  /*68e0*/  @!P2 IMAD.IADD R29, R29, 0x1, -R17.reuse ;  /* 0x000000011d1da824 */ /* 0x100fe400078e0a11 */
[--C-:B------:R-:W-:Y:S01]  /*68f0*/  @!P6 IMAD.IADD R6, R6, 0x1, -R17.reuse ;  /* 0x000000010606e824 */ /* 0x100fe200078e0a11 */
[----:B------:R-:W-:Y:S01]  /*6900*/  ISETP.GT.U32.AND P6, PT, R17, R33, PT ;  /* 0x000000211100720c */ /* 0x000fe20003fc4070 */
[----:B------:R-:W-:Y:S01]  /*6910*/  @!P1 IMAD.IADD R31, R31, 0x1, -R17 ;  /* 0x000000011f1f9824 */ /* 0x000fe200078e0a11 */
[----:B------:R-:W-:Y:S01]  /*6920*/  ISETP.GE.AND P5, PT, R16, RZ, PT ;  /* 0x000000ff1000720c */ /* 0x000fe20003fa6270 */
[----:B------:R-:W-:Y:S01]  /*6930*/  IMAD.MOV.U32 R22, RZ, RZ, R5 ;  /* 0x000000ffff167224 */ /* 0x000fe200078e0005 */
[----:B------:R-:W-:Y:S01]  /*6940*/  IABS R3, R40 ;  /* 0x0000002800037213 */ /* 0x000fe20000000000 */
[----:B------:R-:W-:Y:S01]  /*6950*/  IMAD.HI.U32 R5, R0, R36, RZ ;  /* 0x0000002400057227 */ /* 0x000fe200078e00ff */
[----:B------:R-:W-:-:S02]  /*6960*/  ISETP.GT.U32.AND P2, PT, R17, R29, PT ;  /* 0x0000001d1100720c */ /* 0x000fc40003f44070 */
[----:B------:R-:W-:Y:S01]  /*6970*/  ISETP.GT.U32.AND P1, PT, R17, R31, PT ;  /* 0x0000001f1100720c */ /* 0x000fe20003f24070 */
[----:B------:R-:W-:Y:S02]  /*6980*/  IMAD.MOV.U32 R25, RZ, RZ, R6 ;  /* 0x000000ffff197224 */ /* 0x000fe400078e0006 */
[----:B------:R-:W-:-:S04]  /*6990*/  IMAD.HI.U32 R6, R0, R3, RZ ;  /* 0x0000000300067227 */ /* 0x000fc800078e00ff */
[----:B------:R-:W-:Y:S01]  /*69a0*/  IMAD.MOV R5, RZ, RZ, -R5 ;  /* 0x000000ffff057224 */ /* 0x000fe200078e0a05 */
[----:B------:R-:W-:Y:S01]  /*69b0*/  IABS R2, R41 ;  /* 0x0000002900027213 */ /* 0x000fe20000000000 */
[----:B------:R-:W-:Y:S02]  /*69c0*/  @!P6 IMAD.IADD R33, R33, 0x1, -R17 ;  /* 0x000000012121e824 */ /* 0x000fe400078e0a11 */
[----:B------:R-:W-:Y:S02]  /*69d0*/  IMAD.MOV R6, RZ, RZ, -R6 ;  /* 0x000000ffff067224 */ /* 0x000fe400078e0a06 */
[----:B------:R-:W-:Y:S02]  /*69e0*/  IMAD R36, R17, R5, R36 ;  /* 0x0000000511247224 */ /* 0x000fe400078e0224 */
[----:B------:R-:W-:Y:S01]  /*69f0*/  @!P5 IMAD.MOV R25, RZ, RZ, -R25 ;  /* 0x000000ffff19d224 */ /* 0x000fe200078e0a19 */
[----:B------:R-:W-:Y:S01]  /*6a00*/  ISETP.GE.AND P5, PT, R39, RZ, PT ;  /* 0x000000ff2700720c */ /* 0x000fe20003fa6270 */
[--C-:B------:R-:W-:Y:S01]  /*6a10*/  @!P2 IMAD.IADD R29, R29, 0x1, -R17.reuse ;  /* 0x000000011d1da824 */ /* 0x100fe200078e0a11 */
[----:B------:R-:W-:Y:S01]  /*6a20*/  ISETP.GT.U32.AND P6, PT, R17, R33, PT ;  /* 0x000000211100720c */ /* 0x000fe20003fc4070 */
[----:B------:R-:W-:Y:S01]  /*6a30*/  @!P1 IMAD.IADD R31, R31, 0x1, -R17 ;  /* 0x000000011f1f9824 */ /* 0x000fe200078e0a11 */
[C---:B------:R-:W-:Y:S01]  /*6a40*/  ISETP.GT.U32.AND P1, PT, R17.reuse, R36, PT ;  /* 0x000000241100720c */ /* 0x040fe20003f24070 */
[----:B------:R-:W-:-:S02]  /*6a50*/  IMAD R39, R17, R6, R3 ;  /* 0x0000000611277224 */ /* 0x000fc400078e0203 */
[----:B------:R-:W-:-:S04]  /*6a60*/  IMAD.HI.U32 R4, R0, R2, RZ ;  /* 0x0000000200047227 */ /* 0x000fc800078e00ff */
[----:B------:R-:W-:Y:S01]  /*6a70*/  @!P4 IMAD.MOV R29, RZ, RZ, -R29 ;  /* 0x000000ffff1dc224 */ /* 0x000fe200078e0a1d */
[----:B------:R-:W-:Y:S01]  /*6a80*/  ISETP.GT.U32.AND P4, PT, R17, R39, PT ;  /* 0x000000271100720c */ /* 0x000fe20003f84070 */
[----:B------:R-:W-:Y:S01]  /*6a90*/  IMAD.MOV R4, RZ, RZ, -R4 ;  /* 0x000000ffff047224 */ /* 0x000fe200078e0a04 */
[----:B------:R-:W-:-:S03]  /*6aa0*/  ISETP.GE.AND P2, PT, R40, RZ, PT ;  /* 0x000000ff2800720c */ /* 0x000fc60003f46270 */
[----:B------:R-:W-:Y:S01]  /*6ab0*/  IMAD R40, R17, R4, R2 ;  /* 0x0000000411287224 */ /* 0x000fe200078e0202 */
[----:B------:R-:W-:Y:S01]  /*6ac0*/  IABS R2, R42 ;  /* 0x0000002a00027213 */ /* 0x000fe20000000000 */
[--C-:B------:R-:W-:Y:S02]  /*6ad0*/  @!P6 IMAD.IADD R33, R33, 0x1, -R17.reuse ;  /* 0x000000012121e824 */ /* 0x100fe400078e0a11 */
[----:B------:R-:W-:Y:S01]  /*6ae0*/  @!P1 IMAD.IADD R36, R36, 0x1, -R17 ;  /* 0x0000000124249824 */ /* 0x000fe200078e0a11 */
[----:B------:R-:W-:Y:S01]  /*6af0*/  ISETP.GT.U32.AND P6, PT, R17, R40, PT ;  /* 0x000000281100720c */ /* 0x000fe20003fc4070 */
[----:B------:R-:W-:-:S04]  /*6b00*/  IMAD.HI.U32 R4, R0, R2, RZ ;  /* 0x0000000200047227 */ /* 0x000fc800078e00ff */
[--C-:B------:R-:W-:Y:S01]  /*6b10*/  @!P4 IMAD.IADD R39, R39, 0x1, -R17.reuse ;  /* 0x000000012727c824 */ /* 0x100fe200078e0a11 */
[----:B------:R-:W-:Y:S01]  /*6b20*/  ISETP.GT.U32.AND P4, PT, R17, R36, PT ;  /* 0x000000241100720c */ /* 0x000fe20003f84070 */
[----:B------:R-:W-:Y:S01]  /*6b30*/  IMAD.MOV R4, RZ, RZ, -R4 ;  /* 0x000000ffff047224 */ /* 0x000fe200078e0a04 */
[----:B------:R-:W-:Y:S02]  /*6b40*/  ISETP.GE.AND P0, PT, R15, RZ, PT ;  /* 0x000000ff0f00720c */ /* 0x000fe40003f06270 */
[----:B------:R-:W-:Y:S02]  /*6b50*/  IABS R44, R43 ;  /* 0x0000002b002c7213 */ /* 0x000fe40000000000 */
[----:B------:R-:W-:Y:S01]  /*6b60*/  ISETP.GE.AND P1, PT, R42, RZ, PT ;  /* 0x000000ff2a00720c */ /* 0x000fe20003f26270 */
[----:B------:R-:W-:Y:S01]  /*6b70*/  @!P6 IMAD.IADD R40, R40, 0x1, -R17 ;  /* 0x000000012828e824 */ /* 0x000fe200078e0a11 */
[----:B------:R-:W-:Y:S01]  /*6b80*/  IABS R47, R45 ;  /* 0x0000002d002f7213 */ /* 0x000fe20000000000 */
[C---:B------:R-:W-:Y:S01]  /*6b90*/  IMAD R42, R17.reuse, R4, R2 ;  /* 0x00000004112a7224 */ /* 0x040fe200078e0202 */
[----:B------:R-:W-:Y:S01]  /*6ba0*/  ISETP.GT.U32.AND P6, PT, R17, R39, PT ;  /* 0x000000271100720c */ /* 0x000fe20003fc4070 */
[----:B------:R-:W-:-:S04]  /*6bb0*/  IMAD.HI.U32 R3, R0, R44, RZ ;  /* 0x0000002c00037227 */ /* 0x000fc800078e00ff */
[----:B------:R-:W-:Y:S01]  /*6bc0*/  @!P4 IMAD.IADD R36, R36, 0x1, -R17 ;  /* 0x000000012424c824 */ /* 0x000fe200078e0a11 */
[----:B------:R-:W-:Y:S01]  /*6bd0*/  ISETP.GT.U32.AND P4, PT, R17, R42, PT ;  /* 0x0000002a1100720c */ /* 0x000fe20003f84070 */
[----:B------:R-:W-:Y:S02]  /*6be0*/  IMAD.MOV R3, RZ, RZ, -R3 ;  /* 0x000000ffff037224 */ /* 0x000fe400078e0a03 */
[----:B------:R-:W-:-:S04]  /*6bf0*/  IMAD.HI.U32 R2, R0, R47, RZ ;  /* 0x0000002f00027227 */ /* 0x000fc800078e00ff */
[----:B------:R-:W-:Y:S01]  /*6c00*/  @!P0 IMAD.MOV R22, RZ, RZ, -R22 ;  /* 0x000000ffff168224 */ /* 0x000fe200078e0a16 */
[----:B------:R-:W-:Y:S01]  /*6c10*/  ISETP.GE.AND P0, PT, R21, RZ, PT ;  /* 0x000000ff1500720c */ /* 0x000fe20003f06270 */
[----:B------:R-:W-:Y:S02]  /*6c20*/  IMAD R44, R17, R3, R44 ;  /* 0x00000003112c7224 */ /* 0x000fe400078e022c */
[----:B------:R-:W-:Y:S01]  /*6c30*/  IMAD.MOV R2, RZ, RZ, -R2 ;  /* 0x000000ffff027224 */ /* 0x000fe200078e0a02 */
[----:B------:R-:W-:Y:S01]  /*6c40*/  ISETP.GE.AND P3, PT, R20, RZ, PT ;  /* 0x000000ff1400720c */ /* 0x000fe20003f66270 */
[----:B------:R-:W-:Y:S01]  /*6c50*/  @!P6 IMAD.IADD R39, R39, 0x1, -R17 ;  /* 0x000000012727e824 */ /* 0x000fe200078e0a11 */
[C---:B------:R-:W-:Y:S01]  /*6c60*/  ISETP.GT.U32.AND P6, PT, R17.reuse, R44, PT ;  /* 0x0000002c1100720c */ /* 0x040fe20003fc4070 */
[----:B------:R-:W-:Y:S02]  /*6c70*/  IMAD R47, R17, R2, R47 ;  /* 0x00000002112f7224 */ /* 0x000fe400078e022f */
[----:B------:R-:W-:Y:S01]  /*6c80*/  @!P4 IMAD.IADD R42, R42, 0x1, -R17 ;  /* 0x000000012a2ac824 */ /* 0x000fe200078e0a11 */
[----:B------:R-:W-:-:S02]  /*6c90*/  IABS R49, R46 ;  /* 0x0000002e00317213 */ /* 0x000fc40000000000 */
[C---:B------:R-:W-:Y:S01]  /*6ca0*/  ISETP.GT.U32.AND P4, PT, R17.reuse, R47, PT ;  /* 0x0000002f1100720c */ /* 0x040fe20003f84070 */
[----:B------:R-:W-:Y:S01]  /*6cb0*/  @!P0 IMAD.MOV R33, RZ, RZ, -R33 ;  /* 0x000000ffff218224 */ /* 0x000fe200078e0a21 */
[----:B------:R-:W-:Y:S01]  /*6cc0*/  ISETP.GT.U32.AND P0, PT, R17, R40, PT ;  /* 0x000000281100720c */ /* 0x000fe20003f04070 */
[----:B------:R-:W-:Y:S01]  /*6cd0*/  IMAD.HI.U32 R2, R0, R49, RZ ;  /* 0x0000003100027227 */ /* 0x000fe200078e00ff */
[----:B--2---:R-:W-:Y:S02]  /*6ce0*/  IABS R51, R48 ;  /* 0x0000003000337213 */ /* 0x004fe40000000000 */
[----:B---3--:R-:W-:Y:S01]  /*6cf0*/  IABS R54, R50 ;  /* 0x0000003200367213 */ /* 0x008fe20000000000 */
[----:B------:R-:W-:Y:S01]  /*6d00*/  @!P3 IMAD.MOV R31, RZ, RZ, -R31 ;  /* 0x000000ffff1fb224 */ /* 0x000fe200078e0a1f */
[----:B------:R-:W-:Y:S01]  /*6d10*/  ISETP.GE.AND P3, PT, R41, RZ, PT ;  /* 0x000000ff2900720c */ /* 0x000fe20003f66270 */
[----:B------:R-:W-:Y:S02]  /*6d20*/  @!P6 IMAD.IADD R44, R44, 0x1, -R17 ;  /* 0x000000012c2ce824 */ /* 0x000fe400078e0a11 */
[----:B------:R-:W-:-:S02]  /*6d30*/  IMAD.MOV R2, RZ, RZ, -R2 ;  /* 0x000000ffff027224 */ /* 0x000fc400078e0a02 */
[----:B------:R-:W-:-:S04]  /*6d40*/  IMAD.HI.U32 R3, R0, R51, RZ ;  /* 0x0000003300037227 */ /* 0x000fc800078e00ff */
[----:B------:R-:W-:Y:S01]  /*6d50*/  @!P4 IMAD.IADD R47, R47, 0x1, -R17 ;  /* 0x000000012f2fc824 */ /* 0x000fe200078e0a11 */
[C---:B------:R-:W-:Y:S01]  /*6d60*/  ISETP.GT.U32.AND P4, PT, R17.reuse, R44, PT ;  /* 0x0000002c1100720c */ /* 0x040fe20003f84070 */
[----:B------:R-:W-:Y:S02]  /*6d70*/  IMAD R49, R17, R2, R49 ;  /* 0x0000000211317224 */ /* 0x000fe400078e0231 */
[----:B------:R-:W-:Y:S02]  /*6d80*/  IMAD.MOV R3, RZ, RZ, -R3 ;  /* 0x000000ffff037224 */ /* 0x000fe400078e0a03 */
[----:B------:R-:W-:-:S04]  /*6d90*/  IMAD.HI.U32 R2, R0, R54, RZ ;  /* 0x0000003600027227 */ /* 0x000fc800078e00ff */
[----:B------:R-:W-:Y:S02]  /*6da0*/  @!P0 IMAD.IADD R40, R40, 0x1, -R17 ;  /* 0x0000000128288824 */ /* 0x000fe400078e0a11 */
[C---:B------:R-:W-:Y:S02]  /*6db0*/  IMAD R51, R17.reuse, R3, R51 ;  /* 0x0000000311337224 */ /* 0x040fe400078e0233 */
[----:B------:R-:W-:Y:S02]  /*6dc0*/  IMAD.MOV R2, RZ, RZ, -R2 ;  /* 0x000000ffff027224 */ /* 0x000fe400078e0a02 */
[----:B------:R-:W-:Y:S01]  /*6dd0*/  @!P3 IMAD.MOV R40, RZ, RZ, -R40 ;  /* 0x000000ffff28b224 */ /* 0x000fe200078e0a28 */
[C---:B------:R-:W-:Y:S01]  /*6de0*/  ISETP.GT.U32.AND P3, PT, R17.reuse, R51, PT ;  /* 0x000000331100720c */ /* 0x040fe20003f64070 */
[----:B------:R-:W-:Y:S02]  /*6df0*/  IMAD R54, R17, R2, R54 ;  /* 0x0000000211367224 */ /* 0x000fe400078e0236 */
[----:B------:R-:W-:Y:S01]  /*6e00*/  @!P4 IMAD.IADD R44, R44, 0x1, -R17 ;  /* 0x000000012c2cc824 */ /* 0x000fe200078e0a11 */
[----:B----4-:R-:W-:-:S02]  /*6e10*/  IABS R57, R52 ;  /* 0x0000003400397213 */ /* 0x010fc40000000000 */
[----:B------:R-:W-:-:S03]  /*6e20*/  ISETP.GT.U32.AND P4, PT, R17, R54, PT ;  /* 0x000000361100720c */ /* 0x000fc60003f84070 */
[----:B------:R-:W-:Y:S01]  /*6e30*/  IMAD.HI.U32 R2, R0, R57, RZ ;  /* 0x0000003900027227 */ /* 0x000fe200078e00ff */
[----:B-----5:R-:W-:-:S03]  /*6e40*/  IABS R27, R53 ;  /* 0x00000035001b7213 */ /* 0x020fc60000000000 */
[----:B------:R-:W-:Y:S02]  /*6e50*/  @!P3 IMAD.IADD R51, R51, 0x1, -R17 ;  /* 0x000000013333b824 */ /* 0x000fe400078e0a11 */
[----:B------:R-:W-:Y:S02]  /*6e60*/  IMAD.MOV R2, RZ, RZ, -R2 ;  /* 0x000000ffff027224 */ /* 0x000fe400078e0a02 */
[----:B------:R-:W-:Y:S01]  /*6e70*/  @!P2 IMAD.MOV R39, RZ, RZ, -R39 ;  /* 0x000000ffff27a224 */ /* 0x000fe200078e0a27 */
[C---:B------:R-:W-:Y:S01]  /*6e80*/  ISETP.GT.U32.AND P2, PT, R17.reuse, R47, PT ;  /* 0x0000002f1100720c */ /* 0x040fe20003f44070 */
[----:B------:R-:W-:Y:S01]  /*6e90*/  @!P4 IMAD.IADD R54, R54, 0x1, -R17 ;  /* 0x000000013636c824 */ /* 0x000fe200078e0a11 */
[C---:B------:R-:W-:Y:S01]  /*6ea0*/  ISETP.GT.U32.AND P4, PT, R17.reuse, R51, PT ;  /* 0x000000331100720c */ /* 0x040fe20003f84070 */
[----:B------:R-:W-:Y:S02]  /*6eb0*/  IMAD R57, R17, R2, R57 ;  /* 0x0000000211397224 */ /* 0x000fe400078e0239 */
[----:B------:R-:W-:Y:S01]  /*6ec0*/  IMAD.HI.U32 R2, R0, R27, RZ ;  /* 0x0000001b00027227 */ /* 0x000fe200078e00ff */
[----:B------:R-:W-:-:S03]  /*6ed0*/  ISETP.GE.AND P6, PT, R45, RZ, PT ;  /* 0x000000ff2d00720c */ /* 0x000fc60003fc6270 */
[----:B------:R-:W-:Y:S01]  /*6ee0*/  IMAD.MOV R2, RZ, RZ, -R2 ;  /* 0x000000ffff027224 */ /* 0x000fe200078e0a02 */
[----:B------:R-:W-:-:S03]  /*6ef0*/  IABS R28, R55 ;  /* 0x00000037001c7213 */ /* 0x000fc60000000000 */
[----:B------:R-:W-:Y:S02]  /*6f00*/  IMAD R27, R17, R2, R27 ;  /* 0x00000002111b7224 */ /* 0x000fe400078e021b */
[--C-:B------:R-:W-:Y:S02]  /*6f10*/  @!P2 IMAD.IADD R47, R47, 0x1, -R17.reuse ;  /* 0x000000012f2fa824 */ /* 0x100fe400078e0a11 */
[----:B------:R-:W-:Y:S01]  /*6f20*/  @!P4 IMAD.IADD R51, R51, 0x1, -R17 ;  /* 0x000000013333c824 */ /* 0x000fe200078e0a11 */
[----:B------:R-:W-:Y:S01]  /*6f30*/  ISETP.GT.U32.AND P4, PT, R17, R27, PT ;  /* 0x0000001b1100720c */ /* 0x000fe20003f84070 */
[----:B------:R-:W-:-:S04]  /*6f40*/  IMAD.HI.U32 R3, R0, R28, RZ ;  /* 0x0000001c00037227 */ /* 0x000fc800078e00ff */
[----:B------:R-:W-:Y:S01]  /*6f50*/  @!P6 IMAD.MOV R47, RZ, RZ, -R47 ;  /* 0x000000ffff2fe224 */ /* 0x000fe200078e0a2f */
[----:B------:R-:W-:Y:S01]  /*6f60*/  ISETP.GT.U32.AND P6, PT, R17, R57, PT ;  /* 0x000000391100720c */ /* 0x000fe20003fc4070 */
[----:B------:R-:W-:-:S04]  /*6f70*/  IMAD.MOV R3, RZ, RZ, -R3 ;  /* 0x000000ffff037224 */ /* 0x000fc800078e0a03 */
[----:B------:R-:W-:Y:S02]  /*6f80*/  IMAD R28, R17, R3, R28 ;  /* 0x00000003111c7224 */ /* 0x000fe400078e021c */
[----:B------:R-:W-:-:S03]  /*6f90*/  @!P4 IMAD.IADD R27, R27, 0x1, -R17 ;  /* 0x000000011b1bc824 */ /* 0x000fc600078e0a11 */
[----:B------:R-:W-:-:S03]  /*6fa0*/  ISETP.GT.U32.AND P4, PT, R17, R28, PT ;  /* 0x0000001c1100720c */ /* 0x000fc60003f84070 */
[----:B------:R-:W-:Y:S02]  /*6fb0*/  @!P6 IMAD.IADD R57, R57, 0x1, -R17 ;  /* 0x000000013939e824 */ /* 0x000fe400078e0a11 */
[----:B------:R-:W-:-:S03]  /*6fc0*/  @!P5 IMAD.MOV R36, RZ, RZ, -R36 ;  /* 0x000000ffff24d224 */ /* 0x000fc600078e0a24 */
[C---:B------:R-:W-:Y:S02]  /*6fd0*/  ISETP.GT.U32.AND P6, PT, R17.reuse, R57, PT ;  /* 0x000000391100720c */ /* 0x040fe40003fc4070 */
[----:B------:R-:W-:Y:S02]  /*6fe0*/  ISETP.GT.U32.AND P5, PT, R17, R42, PT ;  /* 0x0000002a1100720c */ /* 0x000fe40003fa4070 */
[----:B------:R-:W-:Y:S01]  /*6ff0*/  IABS R4, R56 ;  /* 0x0000003800047213 */ /* 0x000fe20000000000 */
[----:B------:R-:W-:Y:S01]  /*7000*/  @!P4 IMAD.IADD R28, R28, 0x1, -R17 ;  /* 0x000000011c1cc824 */ /* 0x000fe200078e0a11 */
[----:B------:R-:W-:-:S03]  /*7010*/  ISETP.GE.AND P2, PT, R48, RZ, PT ;  /* 0x000000ff3000720c */ /* 0x000fc60003f46270 */
[----:B------:R-:W-:Y:S01]  /*7020*/  IMAD.HI.U32 R2, R0, R4, RZ ;  /* 0x0000000400027227 */ /* 0x000fe200078e00ff */
[----:B------:R-:W-:Y:S02]  /*7030*/  ISETP.GT.U32.AND P4, PT, R17, R28, PT ;  /* 0x0000001c1100720c */ /* 0x000fe40003f84070 */
[----:B------:R-:W-:Y:S01]  /*7040*/  ISETP.GE.AND P0, PT, R43, RZ, PT ;  /* 0x000000ff2b00720c */ /* 0x000fe20003f06270 */
[--C-:B------:R-:W-:Y:S01]  /*7050*/  @!P6 IMAD.IADD R57, R57, 0x1, -R17.reuse ;  /* 0x000000013939e824 */ /* 0x100fe200078e0a11 */
[----:B------:R-:W-:Y:S01]  /*7060*/  ISETP.GE.AND P6, PT, R55, RZ, PT ;  /* 0x000000ff3700720c */ /* 0x000fe20003fc6270 */
[----:B------:R-:W-:Y:S01]  /*7070*/  IMAD.MOV R2, RZ, RZ, -R2 ;  /* 0x000000ffff027224 */ /* 0x000fe200078e0a02 */
[----:B------:R0:W-:Y:S01]  /*7080*/  STL [R1+0x5164], R61 ;  /* 0x0051643d01007387 */ /* 0x0001e20000100800 */
[----:B------:R-:W-:Y:S01]  /*7090*/  @!P5 IMAD.IADD R42, R42, 0x1, -R17 ;  /* 0x000000012a2ad824 */ /* 0x000fe200078e0a11 */
[C---:B------:R-:W-:Y:S01]  /*70a0*/  ISETP.GT.U32.AND P5, PT, R17.reuse, R49, PT ;  /* 0x000000311100720c */ /* 0x040fe20003fa4070 */
[----:B------:R-:W-:Y:S01]  /*70b0*/  IMAD R4, R17, R2, R4 ;  /* 0x0000000211047224 */ /* 0x000fe200078e0204 */
[----:B------:R-:W-:Y:S01]  /*70c0*/  STL [R1+0x5168], R10 ;  /* 0x0051680a01007387 */ /* 0x000fe20000100800 */
[----:B------:R-:W-:-:S03]  /*70d0*/  @!P2 IMAD.MOV R51, RZ, RZ, -R51 ;  /* 0x000000ffff33a224 */ /* 0x000fc600078e0a33 */
[----:B------:R-:W-:Y:S01]  /*70e0*/  STL [R1+0x516c], R14 ;  /* 0x00516c0e01007387 */ /* 0x000fe20000100800 */
[----:B------:R-:W-:-:S03]  /*70f0*/  @!P4 IMAD.IADD R28, R28, 0x1, -R17 ;  /* 0x000000011c1cc824 */ /* 0x000fc600078e0a11 */
[----:B------:R-:W-:Y:S01]  /*7100*/  STL [R1+0x5170], R18 ;  /* 0x0051701201007387 */ /* 0x000fe20000100800 */
[----:B------:R-:W-:-:S03]  /*7110*/  ISETP.GT.U32.AND P2, PT, R17, R4, PT ;  /* 0x000000041100720c */ /* 0x000fc60003f44070 */
[----:B------:R2:W-:Y:S04]  /*7120*/  STL [R1+0x5174], R19 ;  /* 0x0051741301007387 */ /* 0x0005e80000100800 */
[----:B------:R-:W-:Y:S01]  /*7130*/  STL [R1+0x5178], R22 ;  /* 0x0051781601007387 */ /* 0x000fe20000100800 */
[----:B------:R-:W-:-:S03]  /*7140*/  @!P0 IMAD.MOV R44, RZ, RZ, -R44 ;  /* 0x000000ffff2c8224 */ /* 0x000fc600078e0a2c */
[----:B------:R-:W-:Y:S01]  /*7150*/  STL [R1+0x517c], R25 ;  /* 0x00517c1901007387 */ /* 0x000fe20000100800 */
[----:B------:R-:W-:-:S03]  /*7160*/  @!P6 IMAD.MOV R28, RZ, RZ, -R28 ;  /* 0x000000ffff1ce224 */ /* 0x000fc600078e0a1c */
[----:B------:R3:W-:Y:S01]  /*7170*/  STL [R1+0x5180], R29 ;  /* 0x0051801d01007387 */ /* 0x0007e20000100800 */
[----:B------:R-:W-:-:S03]  /*7180*/  ISETP.GT.U32.AND P0, PT, R17, R54, PT ;  /* 0x000000361100720c */ /* 0x000fc60003f04070 */
[----:B------:R-:W-:Y:S01]  /*7190*/  STL [R1+0x5184], R31 ;  /* 0x0051841f01007387 */ /* 0x000fe20000100800 */
[----:B------:R-:W-:Y:S02]  /*71a0*/  IABS R24, R37 ;  /* 0x0000002500187213 */ /* 0x000fe40000000000 */
[----:B------:R-:W-:Y:S01]  /*71b0*/  ISETP.GE.AND P6, PT, R37, RZ, PT ;  /* 0x000000ff2500720c */ /* 0x000fe20003fc6270 */
[----:B------:R4:W-:Y:S01]  /*71c0*/  STL [R1+0x5188], R33 ;  /* 0x0051882101007387 */ /* 0x0009e20000100800 */
[----:B------:R-:W-:-:S03]  /*71d0*/  @!P5 IMAD.IADD R49, R49, 0x1, -R17 ;  /* 0x000000013131d824 */ /* 0x000fc600078e0a11 */
[----:B------:R5:W-:Y:S01]  /*71e0*/  STL [R1+0x518c], R36 ;  /* 0x00518c2401007387 */ /* 0x000be20000100800 */
[----:B------:R-:W-:-:S03]  /*71f0*/  ISETP.GE.AND P5, PT, R50, RZ, PT ;  /* 0x000000ff3200720c */ /* 0x000fc60003fa6270 */
[----:B------:R-:W2:Y:S01]  /*7200*/  LDL.LU R37, [R1+0x28] ;  /* 0x0000280001257983 */ /* 0x000ea20000300800 */
[--C-:B------:R-:W-:Y:S02]  /*7210*/  @!P2 IMAD.IADD R4, R4, 0x1, -R17.reuse ;  /* 0x000000010404a824 */ /* 0x100fe400078e0a11 */
[----:B------:R-:W-:-:S03]  /*7220*/  @!P0 IMAD.IADD R54, R54, 0x1, -R17 ;  /* 0x0000000136368824 */ /* 0x000fc600078e0a11 */
[----:B------:R-:W-:-:S04]  /*7230*/  ISETP.GT.U32.AND P2, PT, R17, R4, PT ;  /* 0x000000041100720c */ /* 0x000fc80003f44070 */
[----:B------:R-:W-:Y:S01]  /*7240*/  @!P5 IMAD.MOV R54, RZ, RZ, -R54 ;  /* 0x000000ffff36d224 */ /* 0x000fe200078e0a36 */
[----:B------:R-:W-:Y:S02]  /*7250*/  ISETP.GE.AND P5, PT, R56, RZ, PT ;  /* 0x000000ff3800720c */ /* 0x000fe40003fa6270 */
[----:B------:R-:W-:-:S06]  /*7260*/  IABS R35, R38 ;  /* 0x0000002600237213 */ /* 0x000fcc0000000000 */
[----:B------:R-:W-:-:S05]  /*7270*/  @!P2 IMAD.IADD R4, R4, 0x1, -R17 ;  /* 0x000000010404a824 */ /* 0x000fca00078e0a11 */
[----:B------:R-:W-:Y:S01]  /*7280*/  @!P5 IMAD.MOV R4, RZ, RZ, -R4 ;  /* 0x000000ffff04d224 */ /* 0x000fe200078e0a04 */
[----:B------:R-:W-:Y:S02]  /*7290*/  ISETP.GE.AND P5, PT, R38, RZ, PT ;  /* 0x000000ff2600720c */ /* 0x000fe40003fa6270 */
[----:B------:R-:W3:Y:S01]  /*72a0*/  LDL.LU R38, [R1+0x2c] ;  /* 0x00002c0001267983 */ /* 0x000ee20000300800 */
[----:B------:R-:W-:Y:S01]  /*72b0*/  ISETP.GT.U32.AND P3, PT, R17, R49, PT ;  /* 0x000000311100720c */ /* 0x000fe20003f64070 */
[----:B------:R-:W-:Y:S01]  /*72c0*/  @!P1 IMAD.MOV R42, RZ, RZ, -R42 ;  /* 0x000000ffff2a9224 */ /* 0x000fe200078e0a2a */
[----:B------:R-:W-:Y:S02]  /*72d0*/  ISETP.GE.AND P1, PT, R46, RZ, PT ;  /* 0x000000ff2e00720c */ /* 0x000fe40003f26270 */
[----:B------:R-:W-:-:S09]  /*72e0*/  IABS R5, R58 ;  /* 0x0000003a00057213 */ /* 0x000fd20000000000 */
[----:B------:R-:W-:Y:S02]  /*72f0*/  @!P3 IMAD.IADD R49, R49, 0x1, -R17 ;  /* 0x000000013131b824 */ /* 0x000fe400078e0a11 */
[----:B------:R-:W-:-:S04]  /*7300*/  IMAD.HI.U32 R2, R0, R5, RZ ;  /* 0x0000000500027227 */ /* 0x000fc800078e00ff */
[----:B------:R-:W-:Y:S01]  /*7310*/  @!P1 IMAD.MOV R49, RZ, RZ, -R49 ;  /* 0x000000ffff319224 */ /* 0x000fe200078e0a31 */
[----:B------:R-:W-:Y:S01]  /*7320*/  ISETP.GT.U32.AND P1, PT, R17, R27, PT ;  /* 0x0000001b1100720c */ /* 0x000fe20003f24070 */
[----:B------:R-:W-:-:S04]  /*7330*/  IMAD.MOV R2, RZ, RZ, -R2 ;  /* 0x000000ffff027224 */ /* 0x000fc800078e0a02 */
[----:B------:R-:W-:Y:S01]  /*7340*/  IMAD R5, R17, R2, R5 ;  /* 0x0000000211057224 */ /* 0x000fe200078e0205 */
[----:B------:R-:W-:-:S07]  /*7350*/  IABS R23, R59 ;  /* 0x0000003b00177213 */ /* 0x000fce0000000000 */
[----:B------:R-:W-:Y:S01]  /*7360*/  @!P1 IMAD.IADD R27, R27, 0x1, -R17 ;  /* 0x000000011b1b9824 */ /* 0x000fe200078e0a11 */
[----:B------:R-:W-:Y:S01]  /*7370*/  ISETP.GT.U32.AND P1, PT, R17, R5, PT ;  /* 0x000000051100720c */ /* 0x000fe20003f24070 */
[----:B------:R-:W-:Y:S01]  /*7380*/  IMAD.HI.U32 R2, R0, R23, RZ ;  /* 0x0000001700027227 */ /* 0x000fe200078e00ff */
[----:B------:R-:W-:-:S03]  /*7390*/  IABS R13, R60 ;  /* 0x0000003c000d7213 */ /* 0x000fc60000000000 */
[----:B------:R-:W-:-:S08]  /*73a0*/  IMAD.MOV R2, RZ, RZ, -R2 ;  /* 0x000000ffff027224 */ /* 0x000fd000078e0a02 */
[----:B------:R-:W-:Y:S02]  /*73b0*/  @!P1 IMAD.IADD R5, R5, 0x1, -R17 ;  /* 0x0000000105059824 */ /* 0x000fe400078e0a11 */
[C---:B------:R-:W-:Y:S02]  /*73c0*/  IMAD R23, R17.reuse, R2, R23 ;  /* 0x0000000211177224 */ /* 0x040fe400078e0217 */
[----:B------:R-:W-:Y:S01]  /*73d0*/  IMAD.HI.U32 R2, R0, R13, RZ ;  /* 0x0000000d00027227 */ /* 0x000fe200078e00ff */
[----:B------:R-:W-:-:S03]  /*73e0*/  ISETP.GT.U32.AND P1, PT, R17, R5, PT ;  /* 0x000000051100720c */ /* 0x000fc60003f24070 */
[----:B------:R-:W-:Y:S01]  /*73f0*/  IMAD.MOV R2, RZ, RZ, -R2 ;  /* 0x000000ffff027224 */ /* 0x000fe200078e0a02 */
[----:B------:R-:W-:-:S03]  /*7400*/  ISETP.GT.U32.AND P2, PT, R17, R23, PT ;  /* 0x000000171100720c */ /* 0x000fc60003f44070 */
[----:B------:R-:W-:-:S06]  /*7410*/  IMAD R13, R17, R2, R13 ;  /* 0x00000002110d7224 */ /* 0x000fcc00078e020d */
[--C-:B------:R-:W-:Y:S01]  /*7420*/  @!P1 IMAD.IADD R5, R5, 0x1, -R17.reuse ;  /* 0x0000000105059824 */ /* 0x100fe200078e0a11 */
[----:B------:R-:W-:Y:S02]  /*7430*/  ISETP.GT.U32.AND P1, PT, R17, R13, PT ;  /* 0x0000000d1100720c */ /* 0x000fe40003f24070 */
[----:B------:R-:W-:Y:S01]  /*7440*/  ISETP.GE.AND P3, PT, R52, RZ, PT ;  /* 0x000000ff3400720c */ /* 0x000fe20003f66270 */
[----:B------:R-:W-:-:S05]  /*7450*/  @!P2 IMAD.IADD R23, R23, 0x1, -R17 ;  /* 0x000000011717a824 */ /* 0x000fca00078e0a11 */
[----:B------:R-:W-:-:S05]  /*7460*/  ISETP.GT.U32.AND P2, PT, R17, R23, PT ;  /* 0x000000171100720c */ /* 0x000fca0003f44070 */
[----:B------:R-:W-:Y:S01]  /*7470*/  @!P1 IMAD.IADD R13, R13, 0x1, -R17 ;  /* 0x000000010d0d9824 */ /* 0x000fe200078e0a11 */
[----:B------:R-:W-:Y:S01]  /*7480*/  ISETP.GE.AND P4, PT, R60, RZ, PT ;  /* 0x000000ff3c00720c */ /* 0x000fe20003f86270 */
[----:B------:R-:W-:-:S03]  /*7490*/  @!P3 IMAD.MOV R57, RZ, RZ, -R57 ;  /* 0x000000ffff39b224 */ /* 0x000fc600078e0a39 */
[----:B------:R-:W-:Y:S01]  /*74a0*/  ISETP.GT.U32.AND P1, PT, R17, R13, PT ;  /* 0x0000000d1100720c */ /* 0x000fe20003f24070 */
[----:B------:R-:W-:Y:S01]  /*74b0*/  IMAD.HI.U32 R2, R0, R24, RZ ;  /* 0x0000001800027227 */ /* 0x000fe200078e00ff */
[----:B------:R-:W-:Y:S02]  /*74c0*/  ISETP.GE.AND P3, PT, R58, RZ, PT ;  /* 0x000000ff3a00720c */ /* 0x000fe40003f66270 */
[----:B------:R-:W-:Y:S01]  /*74d0*/  IABS R43, R34 ;  /* 0x00000022002b7213 */ /* 0x000fe20000000000 */
[----:B------:R-:W-:Y:S01]  /*74e0*/  @!P2 IMAD.IADD R23, R23, 0x1, -R17 ;  /* 0x000000011717a824 */ /* 0x000fe200078e0a11 */
[----:B------:R-:W-:Y:S01]  /*74f0*/  ISETP.GE.AND P2, PT, R34, RZ, PT ;  /* 0x000000ff2200720c */ /* 0x000fe20003f46270 */
[----:B------:R-:W-:Y:S01]  /*7500*/  IMAD.MOV R2, RZ, RZ, -R2 ;  /* 0x000000ffff027224 */ /* 0x000fe200078e0a02 */
[----:B------:R-:W4:Y:S04]  /*7510*/  LDL.LU R34, [R1+0x30] ;  /* 0x0000300001227983 */ /* 0x000f280000300800 */
[----:B------:R-:W4:Y:S01]  /*7520*/  LDL.LU R30, [R1+0x34] ;  /* 0x00003400011e7983 */ /* 0x000f220000300800 */
[----:B------:R-:W-:-:S02]  /*7530*/  IMAD R24, R17, R2, R24 ;  /* 0x0000000211187224 */ /* 0x000fc400078e0218 */
[----:B------:R-:W-:Y:S02]  /*7540*/  @!P1 IMAD.IADD R13, R13, 0x1, -R17 ;  /* 0x000000010d0d9824 */ /* 0x000fe400078e0a11 */
[----:B------:R-:W-:Y:S01]  /*7550*/  @!P3 IMAD.MOV R5, RZ, RZ, -R5 ;  /* 0x000000ffff05b224 */ /* 0x000fe200078e0a05 */
[----:B------:R-:W-:Y:S01]  /*7560*/  ISETP.GT.U32.AND P3, PT, R17, R24, PT ;  /* 0x000000181100720c */ /* 0x000fe20003f64070 */
[----:B------:R-:W-:-:S12]  /*7570*/  @!P4 IMAD.MOV R13, RZ, RZ, -R13 ;  /* 0x000000ffff0dc224 */ /* 0x000fd800078e0a0d */
[----:B------:R-:W-:-:S05]  /*7580*/  @!P3 IMAD.IADD R24, R24, 0x1, -R17 ;  /* 0x000000011818b824 */ /* 0x000fca00078e0a11 */
[----:B------:R-:W-:-:S13]  /*7590*/  ISETP.GT.U32.AND P3, PT, R17, R24, PT ;  /* 0x000000181100720c */ /* 0x000fda0003f64070 */
[----:B------:R-:W-:Y:S01]  /*75a0*/  @!P3 IMAD.IADD R24, R24, 0x1, -R17 ;  /* 0x000000011818b824 */ /* 0x000fe200078e0a11 */
[----:B--2---:R-:W-:Y:S02]  /*75b0*/  ISETP.GE.AND P4, PT, R37, RZ, PT ;  /* 0x000000ff2500720c */ /* 0x004fe40003f86270 */
[----:B------:R-:W-:Y:S02]  /*75c0*/  IABS R46, R37 ;  /* 0x00000025002e7213 */ /* 0x000fe40000000000 */
[----:B------:R-:W2:Y:S01]  /*75d0*/  LDL.LU R37, [R1+0x38] ;  /* 0x0000380001257983 */ /* 0x000ea20000300800 */
[----:B---3--:R-:W-:Y:S02]  /*75e0*/  ISETP.GE.AND P3, PT, R38, RZ, PT ;  /* 0x000000ff2600720c */ /* 0x008fe40003f66270 */
[----:B------:R-:W-:Y:S02]  /*75f0*/  IABS R21, R38 ;  /* 0x0000002600157213 */ /* 0x000fe40000000000 */
[----:B------:R-:W3:Y:S01]  /*7600*/  LDL.LU R38, [R1+0x3c] ;  /* 0x00003c0001267983 */ /* 0x000ee20000300800 */
[----:B------:R-:W-:Y:S01]  /*7610*/  ISETP.GE.AND P0, PT, R53, RZ, PT ;  /* 0x000000ff3500720c */ /* 0x000fe20003f06270 */
[----:B------:R-:W-:-:S04]  /*7620*/  IMAD.HI.U32 R2, R0, R35, RZ ;  /* 0x0000002300027227 */ /* 0x000fc800078e00ff */
[----:B------:R-:W-:Y:S01]  /*7630*/  IMAD.HI.U32 R3, R0, R43, RZ ;  /* 0x0000002b00037227 */ /* 0x000fe200078e00ff */
[----:B------:R-:W-:Y:S01]  /*7640*/  ISETP.GE.AND P1, PT, R32, RZ, PT ;  /* 0x000000ff2000720c */ /* 0x000fe20003f26270 */
[----:B------:R-:W5:Y:S06]  /*7650*/  LDL.LU R8, [R1+0x40] ;  /* 0x0000400001087983 */ /* 0x000f6c0000300800 */
[----:B------:R-:W-:Y:S01]  /*7660*/  @!P0 IMAD.MOV R27, RZ, RZ, -R27 ;  /* 0x000000ffff1b8224 */ /* 0x000fe200078e0a1b */
[----:B------:R-:W-:Y:S01]  /*7670*/  ISETP.GE.AND P0, PT, R59, RZ, PT ;  /* 0x000000ff3b00720c */ /* 0x000fe20003f06270 */
[----:B------:R-:W-:-:S02]  /*7680*/  IMAD.MOV R2, RZ, RZ, -R2 ;  /* 0x000000ffff027224 */ /* 0x000fc400078e0a02 */
[----:B------:R-:W-:Y:S02]  /*7690*/  IMAD.MOV R3, RZ, RZ, -R3 ;  /* 0x000000ffff037224 */ /* 0x000fe400078e0a03 */
[C---:B------:R-:W-:Y:S02]  /*76a0*/  IMAD R35, R17.reuse, R2, R35 ;  /* 0x0000000211237224 */ /* 0x040fe400078e0223 */
[----:B------:R-:W-:Y:S02]  /*76b0*/  IMAD R43, R17, R3, R43 ;  /* 0x00000003112b7224 */ /* 0x000fe400078e022b */
[----:B------:R-:W-:-:S03]  /*76c0*/  @!P6 IMAD.MOV R24, RZ, RZ, -R24 ;  /* 0x000000ffff18e224 */ /* 0x000fc600078e0a18 */
[C---:B------:R-:W-:Y:S01]  /*76d0*/  ISETP.GT.U32.AND P6, PT, R17.reuse, R43, PT ;  /* 0x0000002b1100720c */ /* 0x040fe20003fc4070 */
[----:B------:R-:W-:Y:S01]  /*76e0*/  @!P0 IMAD.MOV R23, RZ, RZ, -R23 ;  /* 0x000000ffff178224 */ /* 0x000fe200078e0a17 */
[----:B------:R-:W-:Y:S01]  /*76f0*/  ISETP.GT.U32.AND P0, PT, R17, R35, PT ;  /* 0x000000231100720c */ /* 0x000fe20003f04070 */
[----:B------:R-:W-:-:S10]  /*7700*/  IMAD.HI.U32 R7, R0, R46, RZ ;  /* 0x0000002e00077227 */ /* 0x000fd400078e00ff */
[--C-:B------:R-:W-:Y:S02]  /*7710*/  @!P6 IMAD.IADD R43, R43, 0x1, -R17.reuse ;  /* 0x000000012b2be824 */ /* 0x100fe400078e0a11 */
[----:B------:R-:W-:-:S03]  /*7720*/  @!P0 IMAD.IADD R35, R35, 0x1, -R17 ;  /* 0x0000000123238824 */ /* 0x000fc600078e0a11 */
[C---:B------:R-:W-:Y:S02]  /*7730*/  ISETP.GT.U32.AND P6, PT, R17.reuse, R43, PT ;  /* 0x0000002b1100720c */ /* 0x040fe40003fc4070 */
[----:B------:R-:W-:Y:S01]  /*7740*/  ISETP.GT.U32.AND P0, PT, R17, R35, PT ;  /* 0x000000231100720c */ /* 0x000fe20003f04070 */
[----:B------:R-:W-:-:S04]  /*7750*/  IMAD.HI.U32 R6, R0, R21, RZ ;  /* 0x0000001500067227 */ /* 0x000fc800078e00ff */
[----:B------:R-:W-:Y:S01]  /*7760*/  IMAD.MOV R7, RZ, RZ, -R7 ;  /* 0x000000ffff077224 */ /* 0x000fe200078e0a07 */
[----:B------:R-:W-:Y:S01]  /*7770*/  IABS R53, R32 ;  /* 0x0000002000357213 */ /* 0x000fe20000000000 */
[----:B------:R-:W-:Y:S01]  /*7780*/  IMAD.MOV R6, RZ, RZ, -R6 ;  /* 0x000000ffff067224 */ /* 0x000fe200078e0a06 */
[----:B------:R-:W5:Y:S01]  /*7790*/  LDL.LU R32, [R1+0x44] ;  /* 0x0000440001207983 */ /* 0x000f620000300800 */
[C---:B------:R-:W-:Y:S02]  /*77a0*/  IMAD R46, R17.reuse, R7, R46 ;  /* 0x00000007112e7224 */ /* 0x040fe400078e022e */
[----:B------:R-:W-:Y:S01]  /*77b0*/  IMAD R21, R17, R6, R21 ;  /* 0x0000000611157224 */ /* 0x000fe200078e0215 */
[----:B------:R-:W5:Y:S01]  /*77c0*/  LDL.LU R26, [R1+0x48] ;  /* 0x00004800011a7983 */ /* 0x000f620000300800 */
        /* <DEDUP_REMOVED lines=8> */
[----:B------:R-:W-:Y:S01]  /*7850*/  @!P6 IMAD.IADD R46, R46, 0x1, -R17 ;  /* 0x000000012e2ee824 */ /* 0x000fe200078e0a11 */
[----:B----4-:R-:W-:-:S05]  /*7860*/  IABS R48, R30 ;  /* 0x0000001e00307213 */ /* 0x010fca0000000000 */
[----:B------:R-:W-:-:S04]  /*7870*/  IMAD.HI.U32 R2, R0, R48, RZ ;  /* 0x0000003000027227 */ /* 0x000fc800078e00ff */
[----:B------:R-:W-:Y:S02]  /*7880*/  IMAD.MOV R2, RZ, RZ, -R2 ;  /* 0x000000ffff027224 */ /* 0x000fe400078e0a02 */
[----:B------:R-:W-:Y:S01]  /*7890*/  @!P5 IMAD.IADD R21, R21, 0x1, -R17 ;  /* 0x000000011515d824 */ /* 0x000fe200078e0a11 */
[C---:B------:R-:W-:Y:S01]  /*78a0*/  ISETP.GT.U32.AND P5, PT, R17.reuse, R46, PT ;  /* 0x0000002e1100720c */ /* 0x040fe20003fa4070 */
[----:B------:R-:W-:-:S12]  /*78b0*/  IMAD R48, R17, R2, R48 ;  /* 0x0000000211307224 */ /* 0x000fd800078e0230 */
[----:B------:R-:W-:Y:S01]  /*78c0*/  @!P5 IMAD.IADD R46, R46, 0x1, -R17 ;  /* 0x000000012e2ed824 */ /* 0x000fe200078e0a11 */
[----:B--2---:R-:W-:-:S05]  /*78d0*/  IABS R11, R37 ;  /* 0x00000025000b7213 */ /* 0x004fca0000000000 */
[----:B------:R-:W-:-:S04]  /*78e0*/  IMAD.HI.U32 R2, R0, R11, RZ ;  /* 0x0000000b00027227 */ /* 0x000fc800078e00ff */
[----:B------:R-:W-:-:S04]  /*78f0*/  IMAD.MOV R2, RZ, RZ, -R2 ;  /* 0x000000ffff027224 */ /* 0x000fc800078e0a02 */
[----:B------:R-:W-:-:S05]  /*7900*/  IMAD R11, R17, R2, R11 ;  /* 0x00000002110b7224 */ /* 0x000fca00078e020b */
[----:B------:R-:W-:Y:S02]  /*7910*/  ISETP.GT.U32.AND P5, PT, R17, R11, PT ;  /* 0x0000000b1100720c */ /* 0x000fe40003fa4070 */
[----:B---3--:R-:W-:-:S11]  /*7920*/  IABS R12, R38 ;  /* 0x00000026000c7213 */ /* 0x008fd60000000000 */
[----:B------:R-:W-:Y:S01]  /*7930*/  @!P5 IMAD.IADD R11, R11, 0x1, -R17 ;  /* 0x000000010b0bd824 */ /* 0x000fe200078e0a11 */
[----:B------:R-:W-:Y:S02]  /*7940*/  ISETP.GE.AND P5, PT, R38, RZ, PT ;  /* 0x000000ff2600720c */ /* 0x000fe40003fa6270 */
[----:B------:R-:W2:Y:S01]  /*7950*/  LDL.LU R38, [R1+0x4c] ;  /* 0x00004c0001267983 */ /* 0x000ea20000300800 */
[C---:B------:R-:W-:Y:S02]  /*7960*/  ISETP.GT.U32.AND P6, PT, R17.reuse, R48, PT ;  /* 0x000000301100720c */ /* 0x040fe40003fc4070 */
[----:B------:R-:W-:Y:S02]  /*7970*/  IABS R58, R34 ;  /* 0x00000022003a7213 */ /* 0x000fe40000000000 */
[----:B------:R-:W-:-:S03]  /*7980*/  ISETP.GT.U32.AND P0, PT, R17, R53, PT ;  /* 0x000000351100720c */ /* 0x000fc60003f04070 */
[----:B------:R-:W-:-:S04]  /*7990*/  IMAD.HI.U32 R3, R0, R58, RZ ;  /* 0x0000003a00037227 */ /* 0x000fc800078e00ff */
[----:B------:R-:W-:Y:S02]  /*79a0*/  IMAD.MOV R3, RZ, RZ, -R3 ;  /* 0x000000ffff037224 */ /* 0x000fe400078e0a03 */
[--C-:B------:R-:W-:Y:S02]  /*79b0*/  @!P6 IMAD.IADD R48, R48, 0x1, -R17.reuse ;  /* 0x000000013030e824 */ /* 0x100fe400078e0a11 */
[----:B------:R-:W-:Y:S02]  /*79c0*/  IMAD R58, R17, R3, R58 ;  /* 0x00000003113a7224 */ /* 0x000fe400078e023a */
[----:B------:R-:W-:Y:S01]  /*79d0*/  @!P0 IMAD.IADD R53, R53, 0x1, -R17 ;  /* 0x0000000135358824 */ /* 0x000fe200078e0a11 */
[C---:B------:R-:W-:Y:S01]  /*79e0*/  ISETP.GT.U32.AND P6, PT, R17.reuse, R48, PT ;  /* 0x000000301100720c */ /* 0x040fe20003fc4070 */
[----:B------:R-:W-:Y:S01]  /*79f0*/  @!P2 IMAD.MOV R43, RZ, RZ, -R43 ;  /* 0x000000ffff2ba224 */ /* 0x000fe200078e0a2b */
[C---:B------:R-:W-:Y:S02]  /*7a00*/  ISETP.GT.U32.AND P2, PT, R17.reuse, R58, PT ;  /* 0x0000003a1100720c */ /* 0x040fe40003f44070 */
[----:B------:R-:W-:-:S09]  /*7a10*/  ISETP.GT.U32.AND P0, PT, R17, R53, PT ;  /* 0x000000351100720c */ /* 0x000fd20003f04070 */
[--C-:B------:R-:W-:Y:S01]  /*7a20*/  @!P6 IMAD.IADD R48, R48, 0x1, -R17.reuse ;  /* 0x000000013030e824 */ /* 0x100fe200078e0a11 */
[----:B------:R-:W-:Y:S01]  /*7a30*/  ISETP.GE.AND P6, PT, R37, RZ, PT ;  /* 0x000000ff2500720c */ /* 0x000fe20003fc6270 */
[--C-:B------:R-:W-:Y:S01]  /*7a40*/  @!P2 IMAD.IADD R58, R58, 0x1, -R17.reuse ;  /* 0x000000013a3aa824 */ /* 0x100fe200078e0a11 */
[----:B------:R-:W3:Y:S01]  /*7a50*/  LDL.LU R37, [R1+0x50] ;  /* 0x0000500001257983 */ /* 0x000ee20000300800 */
[----:B------:R-:W-:Y:S01]  /*7a60*/  @!P0 IMAD.IADD R53, R53, 0x1, -R17 ;  /* 0x0000000135358824 */ /* 0x000fe200078e0a11 */
[----:B------:R-:W-:Y:S01]  /*7a70*/  ISETP.GT.U32.AND P2, PT, R17, R21, PT ;  /* 0x000000151100720c */ /* 0x000fe20003f44070 */
[----:B------:R-:W-:-:S04]  /*7a80*/  IMAD.HI.U32 R2, R0, R12, RZ ;  /* 0x0000000c00027227 */ /* 0x000fc800078e00ff */
[----:B------:R-:W-:Y:S01]  /*7a90*/  @!P1 IMAD.MOV R53, RZ, RZ, -R53 ;  /* 0x000000ffff359224 */ /* 0x000fe200078e0a35 */
[----:B------:R-:W-:Y:S01]  /*7aa0*/  ISETP.GT.U32.AND P1, PT, R17, R58, PT ;  /* 0x0000003a1100720c */ /* 0x000fe20003f24070 */
[----:B------:R-:W-:-:S04]  /*7ab0*/  IMAD.MOV R2, RZ, RZ, -R2 ;  /* 0x000000ffff027224 */ /* 0x000fc800078e0a02 */
[----:B------:R-:W-:Y:S01]  /*7ac0*/  IMAD R12, R17, R2, R12 ;  /* 0x00000002110c7224 */ /* 0x000fe200078e020c */
[----:B-----5:R-:W-:Y:S01]  /*7ad0*/  IABS R52, R32 ;  /* 0x0000002000347213 */ /* 0x020fe20000000000 */
[----:B------:R-:W-:Y:S01]  /*7ae0*/  @!P2 IMAD.IADD R21, R21, 0x1, -R17 ;  /* 0x000000011515a824 */ /* 0x000fe200078e0a11 */
[----:B------:R-:W-:-:S05]  /*7af0*/  ISETP.GE.AND P2, PT, R30, RZ, PT ;  /* 0x000000ff1e00720c */ /* 0x000fca0003f46270 */
[----:B------:R-:W-:Y:S01]  /*7b00*/  @!P1 IMAD.IADD R58, R58, 0x1, -R17 ;  /* 0x000000013a3a9824 */ /* 0x000fe200078e0a11 */
[----:B------:R-:W-:Y:S01]  /*7b10*/  ISETP.GT.U32.AND P1, PT, R17, R12, PT ;  /* 0x0000000c1100720c */ /* 0x000fe20003f24070 */
[----:B------:R-:W-:-:S04]  /*7b20*/  IMAD.HI.U32 R2, R0, R52, RZ ;  /* 0x0000003400027227 */ /* 0x000fc800078e00ff */
[----:B------:R-:W-:-:S04]  /*7b30*/  IMAD.MOV R2, RZ, RZ, -R2 ;  /* 0x000000ffff027224 */ /* 0x000fc800078e0a02 */
[C---:B------:R-:W-:Y:S01]  /*7b40*/  IMAD R52, R17.reuse, R2, R52 ;  /* 0x0000000211347224 */ /* 0x040fe200078e0234 */
[----:B------:R-:W-:Y:S01]  /*7b50*/  ISETP.GE.AND P0, PT, R34, RZ, PT ;  /* 0x000000ff2200720c */ /* 0x000fe20003f06270 */
[----:B------:R-:W-:Y:S02]  /*7b60*/  @!P2 IMAD.MOV R48, RZ, RZ, -R48 ;  /* 0x000000ffff30a224 */ /* 0x000fe400078e0a30 */
[----:B------:R-:W-:Y:S01]  /*7b70*/  @!P1 IMAD.IADD R12, R12, 0x1, -R17 ;  /* 0x000000010c0c9824 */ /* 0x000fe200078e0a11 */
[C---:B------:R-:W-:Y:S02]  /*7b80*/  ISETP.GT.U32.AND P1, PT, R17.reuse, R11, PT ;  /* 0x0000000b1100720c */ /* 0x040fe40003f24070 */
[----:B------:R-:W-:Y:S02]  /*7b90*/  ISETP.GT.U32.AND P2, PT, R17, R52, PT ;  /* 0x000000341100720c */ /* 0x000fe40003f44070 */
[----:B------:R-:W-:-:S05]  /*7ba0*/  IABS R34, R8 ;  /* 0x0000000800227213 */ /* 0x000fca0000000000 */
[----:B------:R-:W-:Y:S01]  /*7bb0*/  @!P0 IMAD.MOV R58, RZ, RZ, -R58 ;  /* 0x000000ffff3a8224 */ /* 0x000fe200078e0a3a */
[----:B------:R-:W-:-:S03]  /*7bc0*/  ISETP.GE.AND P0, PT, R8, RZ, PT ;  /* 0x000000ff0800720c */ /* 0x000fc60003f06270 */
[--C-:B------:R-:W-:Y:S01]  /*7bd0*/  @!P1 IMAD.IADD R11, R11, 0x1, -R17.reuse ;  /* 0x000000010b0b9824 */ /* 0x100fe200078e0a11 */
[----:B------:R-:W-:Y:S01]  /*7be0*/  ISETP.GE.AND P1, PT, R32, RZ, PT ;  /* 0x000000ff2000720c */ /* 0x000fe20003f26270 */
[----:B------:R-:W-:Y:S01]  /*7bf0*/  @!P2 IMAD.IADD R52, R52, 0x1, -R17 ;  /* 0x000000013434a824 */ /* 0x000fe200078e0a11 */
[----:B------:R-:W4:Y:S01]  /*7c00*/  LDL.LU R32, [R1+0x54] ;  /* 0x0000540001207983 */ /* 0x000f220000300800 */
[----:B------:R-:W-:Y:S01]  /*7c10*/  IMAD.HI.U32 R3, R0, R34, RZ ;  /* 0x0000002200037227 */ /* 0x000fe200078e00ff */
[----:B--2---:R-:W-:Y:S02]  /*7c20*/  ISETP.GE.AND P2, PT, R38, RZ, PT ;  /* 0x000000ff2600720c */ /* 0x004fe40003f46270 */
[----:B------:R-:W-:Y:S02]  /*7c30*/  IABS R8, R38 ;  /* 0x0000002600087213 */ /* 0x000fe40000000000 */
[----:B------:R-:W2:Y:S04]  /*7c40*/  LDL.LU R38, [R1+0x58] ;  /* 0x0000580001267983 */ /* 0x000ea80000300800 */
[----:B0-----:R-:W5:Y:S01]  /*7c50*/  LDL.LU R61, [R1+0x70] ;  /* 0x00007000013d7983 */ /* 0x001f620000300800 */
[----:B------:R-:W-:-:S04]  /*7c60*/  IMAD.MOV R3, RZ, RZ, -R3 ;  /* 0x000000ffff037224 */ /* 0x000fc800078e0a03 */
[----:B------:R-:W-:Y:S02]  /*7c70*/  IMAD R34, R17, R3, R34 ;  /* 0x0000000311227224 */ /* 0x000fe400078e0222 */
[----:B------:R-:W-:-:S03]  /*7c80*/  @!P3 IMAD.MOV R21, RZ, RZ, -R21 ;  /* 0x000000ffff15b224 */ /* 0x000fc600078e0a15 */
[----:B------:R-:W-:-:S13]  /*7c90*/  ISETP.GT.U32.AND P3, PT, R17, R34, PT ;  /* 0x000000221100720c */ /* 0x000fda0003f64070 */
[----:B------:R-:W-:-:S05]  /*7ca0*/  @!P3 IMAD.IADD R34, R34, 0x1, -R17 ;  /* 0x000000012222b824 */ /* 0x000fca00078e0a11 */
[C---:B------:R-:W-:Y:S01]  /*7cb0*/  ISETP.GT.U32.AND P3, PT, R17.reuse, R34, PT ;  /* 0x000000221100720c */ /* 0x040fe20003f64070 */
[----:B------:R-:W-:Y:S01]  /*7cc0*/  @!P4 IMAD.MOV R46, RZ, RZ, -R46 ;  /* 0x000000ffff2ec224 */ /* 0x000fe200078e0a2e */
[----:B------:R-:W-:Y:S02]  /*7cd0*/  IABS R30, R26 ;  /* 0x0000001a001e7213 */ /* 0x000fe40000000000 */
[----:B------:R-:W-:Y:S02]  /*7ce0*/  ISETP.GT.U32.AND P4, PT, R17, R12, PT ;  /* 0x0000000c1100720c */ /* 0x000fe40003f84070 */
[----:B---3--:R-:W-:Y:S01]  /*7cf0*/  IABS R16, R37 ;  /* 0x0000002500107213 */ /* 0x008fe20000000000 */
[----:B------:R-:W-:-:S06]  /*7d00*/  IMAD.HI.U32 R2, R0, R30, RZ ;  /* 0x0000001e00027227 */ /* 0x000fcc00078e00ff */
[--C-:B------:R-:W-:Y:S01]  /*7d10*/  @!P3 IMAD.IADD R34, R34, 0x1, -R17.reuse ;  /* 0x000000012222b824 */ /* 0x100fe200078e0a11 */
[----:B------:R-:W-:Y:S02]  /*7d20*/  ISETP.GE.AND P3, PT, R37, RZ, PT ;  /* 0x000000ff2500720c */ /* 0x000fe40003f66270 */
[----:B------:R-:W3:Y:S01]  /*7d30*/  LDL.LU R37, [R1+0xa0] ;  /* 0x0000a00001257983 */ /* 0x000ee20000300800 */
[----:B------:R-:W-:Y:S02]  /*7d40*/  IMAD.MOV R2, RZ, RZ, -R2 ;  /* 0x000000ffff027224 */ /* 0x000fe400078e0a02 */
[----:B------:R-:W-:Y:S01]  /*7d50*/  @!P4 IMAD.IADD R12, R12, 0x1, -R17 ;  /* 0x000000010c0cc824 */ /* 0x000fe200078e0a11 */
[----:B------:R-:W3:Y:S01]  /*7d60*/  LDL.LU R19, [R1+0xa4] ;  /* 0x0000a40001137983 */ /* 0x000ee20000300800 */
[C---:B------:R-:W-:Y:S02]  /*7d70*/  IMAD R30, R17.reuse, R2, R30 ;  /* 0x00000002111e7224 */ /* 0x040fe400078e021e */
[----:B------:R-:W-:Y:S01]  /*7d80*/  @!P5 IMAD.MOV R12, RZ, RZ, -R12 ;  /* 0x000000ffff0cd224 */ /* 0x000fe200078e0a0c */
[----:B------:R-:W3:Y:S02]  /*7d90*/  LDL.LU R18, [R1+0xa8] ;  /* 0x0000a80001127983 */ /* 0x000ee40000300800 */
[----:B------:R-:W-:-:S13]  /*7da0*/  ISETP.GT.U32.AND P5, PT, R17, R30, PT ;  /* 0x0000001e1100720c */ /* 0x000fda0003fa4070 */
[----:B------:R-:W-:-:S05]  /*7db0*/  @!P5 IMAD.IADD R30, R30, 0x1, -R17 ;  /* 0x000000011e1ed824 */ /* 0x000fca00078e0a11 */
[----:B------:R-:W-:-:S13]  /*7dc0*/  ISETP.GT.U32.AND P5, PT, R17, R30, PT ;  /* 0x0000001e1100720c */ /* 0x000fda0003fa4070 */
[----:B------:R-:W-:Y:S02]  /*7dd0*/  @!P5 IMAD.IADD R30, R30, 0x1, -R17 ;  /* 0x000000011e1ed824 */ /* 0x000fe400078e0a11 */
[----:B------:R-:W-:-:S04]  /*7de0*/  IMAD.HI.U32 R3, R0, R8, RZ ;  /* 0x0000000800037227 */ /* 0x000fc800078e00ff */
[----:B------:R-:W-:Y:S02]  /*7df0*/  IMAD.MOV R3, RZ, RZ, -R3 ;  /* 0x000000ffff037224 */ /* 0x000fe400078e0a03 */
[----:B------:R-:W-:Y:S01]  /*7e00*/  IMAD.HI.U32 R2, R0, R16, RZ ;  /* 0x0000001000027227 */ /* 0x000fe200078e00ff */
[----:B----4-:R-:W-:-:S03]  /*7e10*/  IABS R9, R32 ;  /* 0x0000002000097213 */ /* 0x010fc60000000000 */
[C---:B------:R-:W-:Y:S02]  /*7e20*/  IMAD R8, R17.reuse, R3, R8 ;  /* 0x0000000311087224 */ /* 0x040fe400078e0208 */
[----:B------:R-:W-:Y:S02]  /*7e30*/  IMAD.MOV R2, RZ, RZ, -R2 ;  /* 0x000000ffff027224 */ /* 0x000fe400078e0a02 */
[----:B------:R-:W-:Y:S01]  /*7e40*/  @!P0 IMAD.MOV R34, RZ, RZ, -R34 ;  /* 0x000000ffff228224 */ /* 0x000fe200078e0a22 */
[C---:B------:R-:W-:Y:S01]  /*7e50*/  ISETP.GT.U32.AND P0, PT, R17.reuse, R8, PT ;  /* 0x000000081100720c */ /* 0x040fe20003f04070 */
[----:B------:R-:W-:Y:S02]  /*7e60*/  IMAD R16, R17, R2, R16 ;  /* 0x0000000211107224 */ /* 0x000fe400078e0210 */
[----:B------:R-:W-:-:S04]  /*7e70*/  IMAD.HI.U32 R2, R0, R9, RZ ;  /* 0x0000000900027227 */ /* 0x000fc800078e00ff */
[----:B------:R-:W-:-:S04]  /*7e80*/  IMAD.MOV R2, RZ, RZ, -R2 ;  /* 0x000000ffff027224 */ /* 0x000fc800078e0a02 */
[----:B------:R-:W-:Y:S02]  /*7e90*/  IMAD R9, R17, R2, R9 ;  /* 0x0000000211097224 */ /* 0x000fe400078e0209 */
[----:B------:R-:W-:-:S03]  /*7ea0*/  @!P0 IMAD.IADD R8, R8, 0x1, -R17 ;  /* 0x0000000108088824 */ /* 0x000fc600078e0a11 */
[----:B------:R-:W-:-:S13]  /*7eb0*/  ISETP.GT.U32.AND P0, PT, R17, R9, PT ;  /* 0x000000091100720c */ /* 0x000fda0003f04070 */
[----:B------:R-:W-:-:S05]  /*7ec0*/  @!P0 IMAD.IADD R9, R9, 0x1, -R17 ;  /* 0x0000000109098824 */ /* 0x000fca00078e0a11 */
[----:B------:R-:W-:-:S13]  /*7ed0*/  ISETP.GT.U32.AND P0, PT, R17, R9, PT ;  /* 0x000000091100720c */ /* 0x000fda0003f04070 */
[----:B------:R-:W-:Y:S01]  /*7ee0*/  @!P0 IMAD.IADD R9, R9, 0x1, -R17 ;  /* 0x0000000109098824 */ /* 0x000fe200078e0a11 */
[----:B--2---:R-:W-:Y:S02]  /*7ef0*/  IABS R15, R38 ;  /* 0x00000026000f7213 */ /* 0x004fe40000000000 */
[----:B------:R-:W-:Y:S02]  /*7f00*/  ISETP.GE.AND P5, PT, R38, RZ, PT ;  /* 0x000000ff2600720c */ /* 0x000fe40003fa6270 */
[----:B------:R-:W2:Y:S04]  /*7f10*/  LDL.LU R38, [R1+0xac] ;  /* 0x0000ac0001267983 */ /* 0x000ea80000300800 */
[----:B------:R-:W4:Y:S01]  /*7f20*/  LDL.LU R14, [R1+0xb0] ;  /* 0x0000b000010e7983 */ /* 0x000f220000300800 */
[----:B-----5:R-:W-:-:S03]  /*7f30*/  IABS R20, R61 ;  /* 0x0000003d00147213 */ /* 0x020fc60000000000 */
[----:B------:R-:W5:Y:S01]  /*7f40*/  LDL.LU R10, [R1+0xb4] ;  /* 0x0000b400010a7983 */ /* 0x000f620000300800 */
[----:B------:R-:W-:-:S03]  /*7f50*/  ISETP.GE.AND P0, PT, R61, RZ, PT ;  /* 0x000000ff3d00720c */ /* 0x000fc60003f06270 */
[----:B------:R-:W5:Y:S01]  /*7f60*/  LDL.LU R61, [R1+0xb8] ;  /* 0x0000b800013d7983 */ /* 0x000f620000300800 */
[----:B------:R-:W-:Y:S01]  /*7f70*/  @!P6 IMAD.MOV R11, RZ, RZ, -R11 ;  /* 0x000000ffff0be224 */ /* 0x000fe200078e0a0b */
[----:B------:R-:W-:Y:S02]  /*7f80*/  ISETP.GT.U32.AND P6, PT, R17, R52, PT ;  /* 0x000000341100720c */ /* 0x000fe40003fc4070 */
[----:B------:R-:W-:-:S11]  /*7f90*/  ISETP.GE.AND P4, PT, R26, RZ, PT ;  /* 0x000000ff1a00720c */ /* 0x000fd60003f86270 */
[----:B------:R-:W-:-:S04]  /*7fa0*/  @!P6 IMAD.IADD R52, R52, 0x1, -R17 ;  /* 0x000000013434e824 */ /* 0x000fc800078e0a11 */
[----:B------:R-:W-:Y:S01]  /*7fb0*/  @!P1 IMAD.MOV R52, RZ, RZ, -R52 ;  /* 0x000000ffff349224 */ /* 0x000fe200078e0a34 */
[----:B------:R-:W-:Y:S01]  /*7fc0*/  ISETP.GT.U32.AND P1, PT, R17, R16, PT ;  /* 0x000000101100720c */ /* 0x000fe20003f24070 */
[----:B------:R-:W-:-:S04]  /*7fd0*/  IMAD.HI.U32 R2, R0, R15, RZ ;  /* 0x0000000f00027227 */ /* 0x000fc800078e00ff */
[----:B------:R-:W-:Y:S02]  /*7fe0*/  IMAD.MOV R2, RZ, RZ, -R2 ;  /* 0x000000ffff027224 */ /* 0x000fe400078e0a02 */
[----:B------:R-:W-:Y:S01]  /*7ff0*/  @!P4 IMAD.MOV R30, RZ, RZ, -R30 ;  /* 0x000000ffff1ec224 */ /* 0x000fe200078e0a1e */
[----:B---3--:R-:W-:-:S05]  /*8000*/  IABS R26, R37 ;  /* 0x00000025001a7213 */ /* 0x008fca0000000000 */
[----:B------:R-:W-:Y:S02]  /*8010*/  @!P1 IMAD.IADD R16, R16, 0x1, -R17 ;  /* 0x0000000110109824 */ /* 0x000fe400078e0a11 */
[C---:B------:R-:W-:Y:S02]  /*8020*/  IMAD R15, R17.reuse, R2, R15 ;  /* 0x00000002110f7224 */ /* 0x040fe400078e020f */
[----:B------:R-:W-:Y:S01]  /*8030*/  IMAD.HI.U32 R2, R0, R26, RZ ;  /* 0x0000001a00027227 */ /* 0x000fe200078e00ff */
[----:B------:R-:W-:-:S03]  /*8040*/  ISETP.GT.U32.AND P4, PT, R17, R16, PT ;  /* 0x000000101100720c */ /* 0x000fc60003f84070 */
[----:B------:R-:W-:-:S04]  /*8050*/  IMAD.MOV R2, RZ, RZ, -R2 ;  /* 0x000000ffff027224 */ /* 0x000fc800078e0a02 */
[----:B------:R-:W-:-:S06]  /*8060*/  IMAD R26, R17, R2, R26 ;  /* 0x00000002111a7224 */ /* 0x000fcc00078e021a */
[----:B------:R-:W-:Y:S01]  /*8070*/  @!P4 IMAD.IADD R16, R16, 0x1, -R17 ;  /* 0x000000011010c824 */ /* 0x000fe200078e0a11 */
[C---:B------:R-:W-:Y:S02]  /*8080*/  ISETP.GT.U32.AND P4, PT, R17.reuse, R26, PT ;  /* 0x0000001a1100720c */ /* 0x040fe40003f84070 */
[----:B------:R-:W-:Y:S01]  /*8090*/  ISETP.GT.U32.AND P1, PT, R17, R8, PT ;  /* 0x000000081100720c */ /* 0x000fe20003f24070 */
[----:B------:R-:W-:-:S04]  /*80a0*/  IMAD.HI.U32 R3, R0, R20, RZ ;  /* 0x0000001400037227 */ /* 0x000fc800078e00ff */
[----:B------:R-:W-:-:S06]  /*80b0*/  IMAD.MOV R3, RZ, RZ, -R3 ;  /* 0x000000ffff037224 */ /* 0x000fcc00078e0a03 */
[--C-:B------:R-:W-:Y:S02]  /*80c0*/  @!P4 IMAD.IADD R26, R26, 0x1, -R17.reuse ;  /* 0x000000011a1ac824 */ /* 0x100fe400078e0a11 */
[----:B------:R-:W-:-:S03]  /*80d0*/  @!P1 IMAD.IADD R8, R8, 0x1, -R17 ;  /* 0x0000000108089824 */ /* 0x000fc600078e0a11 */
[C---:B------:R-:W-:Y:S01]  /*80e0*/  ISETP.GT.U32.AND P4, PT, R17.reuse, R26, PT ;  /* 0x0000001a1100720c */ /* 0x040fe20003f84070 */
[C---:B------:R-:W-:Y:S01]  /*80f0*/  IMAD R20, R17.reuse, R3, R20 ;  /* 0x0000000311147224 */ /* 0x040fe200078e0214 */
[----:B------:R-:W-:Y:S01]  /*8100*/  ISETP.GT.U32.AND P1, PT, R17, R15, PT ;  /* 0x0000000f1100720c */ /* 0x000fe20003f24070 */
[----:B------:R-:W-:-:S03]  /*8110*/  @!P2 IMAD.MOV R8, RZ, RZ, -R8 ;  /* 0x000000ffff08a224 */ /* 0x000fc600078e0a08 */
[----:B------:R-:W-:Y:S02]  /*8120*/  ISETP.GT.U32.AND P2, PT, R17, R20, PT ;  /* 0x000000141100720c */ /* 0x000fe40003f44070 */
[----:B------:R-:W-:-:S05]  /*8130*/  ISETP.GE.AND P6, PT, R32, RZ, PT ;  /* 0x000000ff2000720c */ /* 0x000fca0003fc6270 */
[--C-:B------:R-:W-:Y:S01]  /*8140*/  @!P4 IMAD.IADD R26, R26, 0x1, -R17.reuse ;  /* 0x000000011a1ac824 */ /* 0x100fe200078e0a11 */
[----:B------:R-:W-:Y:S01]  /*8150*/  IABS R32, R19 ;  /* 0x0000001300207213 */ /* 0x000fe20000000000 */
[----:B------:R-:W-:-:S04]  /*8160*/  @!P1 IMAD.IADD R15, R15, 0x1, -R17 ;  /* 0x000000010f0f9824 */ /* 0x000fc800078e0a11 */
[----:B------:R-:W-:Y:S01]  /*8170*/  @!P2 IMAD.IADD R20, R20, 0x1, -R17 ;  /* 0x000000011414a824 */ /* 0x000fe200078e0a11 */
[----:B------:R-:W-:Y:S01]  /*8180*/  ISETP.GT.U32.AND P2, PT, R17, R15, PT ;  /* 0x0000000f1100720c */ /* 0x000fe20003f44070 */
[----:B------:R-:W-:-:S04]  /*8190*/  IMAD.HI.U32 R2, R0, R32, RZ ;  /* 0x0000002000027227 */ /* 0x000fc800078e00ff */
[----:B------:R-:W-:-:S04]  /*81a0*/  IMAD.MOV R2, RZ, RZ, -R2 ;  /* 0x000000ffff027224 */ /* 0x000fc800078e0a02 */
[----:B------:R-:W-:-:S04]  /*81b0*/  IMAD R32, R17, R2, R32 ;  /* 0x0000000211207224 */ /* 0x000fc800078e0220 */
[----:B------:R-:W-:Y:S01]  /*81c0*/  @!P2 IMAD.IADD R15, R15, 0x1, -R17 ;  /* 0x000000010f0fa824 */ /* 0x000fe200078e0a11 */
[----:B------:R-:W-:Y:S02]  /*81d0*/  ISETP.GT.U32.AND P2, PT, R17, R32, PT ;  /* 0x000000201100720c */ /* 0x000fe40003f44070 */
[----:B------:R-:W-:Y:S02]  /*81e0*/  ISETP.GE.AND P1, PT, R37, RZ, PT ;  /* 0x000000ff2500720c */ /* 0x000fe40003f26270 */
[----:B------:R-:W-:Y:S01]  /*81f0*/  IABS R37, R18 ;  /* 0x0000001200257213 */ /* 0x000fe20000000000 */
[----:B------:R-:W-:Y:S01]  /*8200*/  @!P3 IMAD.MOV R16, RZ, RZ, -R16 ;  /* 0x000000ffff10b224 */ /* 0x000fe200078e0a10 */
[----:B------:R-:W-:-:S03]  /*8210*/  ISETP.GT.U32.AND P3, PT, R17, R20, PT ;  /* 0x000000141100720c */ /* 0x000fc60003f64070 */
[----:B------:R-:W-:-:S04]  /*8220*/  IMAD.HI.U32 R3, R0, R37, RZ ;  /* 0x0000002500037227 */ /* 0x000fc800078e00ff */
[----:B------:R-:W-:Y:S02]  /*8230*/  @!P2 IMAD.IADD R32, R32, 0x1, -R17 ;  /* 0x000000012020a824 */ /* 0x000fe400078e0a11 */
[----:B------:R-:W-:Y:S02]  /*8240*/  IMAD.MOV R3, RZ, RZ, -R3 ;  /* 0x000000ffff037224 */ /* 0x000fe400078e0a03 */
[----:B------:R-:W-:Y:S01]  /*8250*/  @!P5 IMAD.MOV R15, RZ, RZ, -R15 ;  /* 0x000000ffff0fd224 */ /* 0x000fe200078e0a0f */
[C---:B------:R-:W-:Y:S01]  /*8260*/  ISETP.GT.U32.AND P5, PT, R17.reuse, R32, PT ;  /* 0x000000201100720c */ /* 0x040fe20003fa4070 */
[----:B------:R-:W-:Y:S02]  /*8270*/  IMAD R37, R17, R3, R37 ;  /* 0x0000000311257224 */ /* 0x000fe400078e0225 */
[----:B------:R-:W-:Y:S01]  /*8280*/  @!P3 IMAD.IADD R20, R20, 0x1, -R17 ;  /* 0x000000011414b824 */ /* 0x000fe200078e0a11 */
[----:B------:R-:W-:Y:S01]  /*8290*/  ISETP.GE.AND P3, PT, R18, RZ, PT ;  /* 0x000000ff1200720c */ /* 0x000fe20003f66270 */
[----:B------:R-:W-:-:S02]  /*82a0*/  @!P1 IMAD.MOV R26, RZ, RZ, -R26 ;  /* 0x000000ffff1a9224 */ /* 0x000fc400078e0a1a */
[----:B------:R-:W-:-:S06]  /*82b0*/  @!P0 IMAD.MOV R20, RZ, RZ, -R20 ;  /* 0x000000ffff148224 */ /* 0x000fcc00078e0a14 */
[----:B------:R-:W-:Y:S01]  /*82c0*/  @!P5 IMAD.IADD R32, R32, 0x1, -R17 ;  /* 0x000000012020d824 */ /* 0x000fe200078e0a11 */
[----:B--2---:R-:W-:Y:S02]  /*82d0*/  IABS R41, R38 ;  /* 0x0000002600297213 */ /* 0x004fe40000000000 */
[----:B------:R-:W-:Y:S02]  /*82e0*/  ISETP.GE.AND P4, PT, R38, RZ, PT ;  /* 0x000000ff2600720c */ /* 0x000fe40003f86270 */
[----:B------:R-:W2:Y:S01]  /*82f0*/  LDL.LU R38, [R1+0xbc] ;  /* 0x0000bc0001267983 */ /* 0x000ea20000300800 */
[----:B----4-:R-:W-:-:S03]  /*8300*/  IABS R45, R14 ;  /* 0x0000000e002d7213 */ /* 0x010fc60000000000 */
[----:B------:R-:W3:Y:S01]  /*8310*/  LDL.LU R29, [R1+0xc0] ;  /* 0x0000c000011d7983 */ /* 0x000ee20000300800 */
[----:B------:R-:W-:-:S03]  /*8320*/  IMAD.HI.U32 R2, R0, R41, RZ ;  /* 0x0000002900027227 */ /* 0x000fc600078e00ff */
[----:B------:R-:W4:Y:S01]  /*8330*/  LDL.LU R22, [R1+0xc4] ;  /* 0x0000c40001167983 */ /* 0x000f220000300800 */
[----:B------:R-:W-:Y:S02]  /*8340*/  IMAD.MOV R2, RZ, RZ, -R2 ;  /* 0x000000ffff027224 */ /* 0x000fe400078e0a02 */
[----:B------:R-:W-:Y:S01]  /*8350*/  IMAD.HI.U32 R3, R0, R45, RZ ;  /* 0x0000002d00037227 */ /* 0x000fe200078e00ff */
[----:B------:R-:W-:Y:S01]  /*8360*/  ISETP.GE.AND P1, PT, R14, RZ, PT ;  /* 0x000000ff0e00720c */ /* 0x000fe20003f26270 */
[----:B------:R-:W3:Y:S02]  /*8370*/  LDL.LU R18, [R1+0xc8] ;  /* 0x0000c80001127983 */ /* 0x000ee40000300800 */
[C---:B------:R-:W-:Y:S02]  /*8380*/  IMAD R41, R17.reuse, R2, R41 ;  /* 0x0000000211297224 */ /* 0x040fe400078e0229 */
[----:B------:R-:W-:Y:S01]  /*8390*/  IMAD.MOV R3, RZ, RZ, -R3 ;  /* 0x000000ffff037224 */ /* 0x000fe200078e0a03 */
[----:B------:R-:W3:Y:S02]  /*83a0*/  LDL.LU R14, [R1+0xcc] ;  /* 0x0000cc00010e7983 */ /* 0x000ee40000300800 */
[C---:B------:R-:W-:Y:S01]  /*83b0*/  ISETP.GT.U32.AND P0, PT, R17.reuse, R41, PT ;  /* 0x000000291100720c */ /* 0x040fe20003f04070 */
[----:B------:R-:W-:-:S05]  /*83c0*/  IMAD R45, R17, R3, R45 ;  /* 0x00000003112d7224 */ /* 0x000fca00078e022d */
[----:B------:R-:W-:-:S07]  /*83d0*/  ISETP.GT.U32.AND P5, PT, R17, R45, PT ;  /* 0x0000002d1100720c */ /* 0x000fce0003fa4070 */
[----:B------:R-:W-:-:S06]  /*83e0*/  @!P0 IMAD.IADD R41, R41, 0x1, -R17 ;  /* 0x0000000129298824 */ /* 0x000fcc00078e0a11 */
[----:B------:R-:W-:Y:S01]  /*83f0*/  @!P5 IMAD.IADD R45, R45, 0x1, -R17 ;  /* 0x000000012d2dd824 */ /* 0x000fe200078e0a11 */
[----:B------:R-:W-:Y:S02]  /*8400*/  ISETP.GT.U32.AND P5, PT, R17, R41, PT ;  /* 0x000000291100720c */ /* 0x000fe40003fa4070 */
[----:B-----5:R-:W-:Y:S02]  /*8410*/  IABS R50, R10 ;  /* 0x0000000a00327213 */ /* 0x020fe40000000000 */
[----:B------:R-:W-:Y:S02]  /*8420*/  ISETP.GE.AND P0, PT, R10, RZ, PT ;  /* 0x000000ff0a00720c */ /* 0x000fe40003f06270 */
[----:B------:R-:W5:Y:S01]  /*8430*/  LDL.LU R10, [R1+0xd0] ;  /* 0x0000d000010a7983 */ /* 0x000f620000300800 */
[----:B------:R-:W-:-:S06]  /*8440*/  IABS R55, R61 ;  /* 0x0000003d00377213 */ /* 0x000fcc0000000000 */
[----:B------:R-:W-:Y:S01]  /*8450*/  @!P5 IMAD.IADD R41, R41, 0x1, -R17 ;  /* 0x000000012929d824 */ /* 0x000fe200078e0a11 */
[----:B------:R-:W-:Y:S02]  /*8460*/  ISETP.GE.AND P5, PT, R61, RZ, PT ;  /* 0x000000ff3d00720c */ /* 0x000fe40003fa6270 */
[----:B------:R-:W5:Y:S04]  /*8470*/  LDL.LU R61, [R1+0xd4] ;  /* 0x0000d400013d7983 */ /* 0x000f680000300800 */
[----:B------:R-:W5:Y:S04]  /*8480*/  LDL.LU R33, [R1+0xd8] ;  /* 0x0000d80001217983 */ /* 0x000f680000300800 */
[----:B------:R-:W5:Y:S01]  /*8490*/  LDL R25, [R1+0x1fd8] ;  /* 0x001fd80001197983 */ /* 0x000f620000100800 */
[----:B------:R-:W-:Y:S01]  /*84a0*/  ISETP.GT.U32.AND P2, PT, R17, R37, PT ;  /* 0x000000251100720c */ /* 0x000fe20003f44070 */
[----:B------:R-:W-:Y:S01]  /*84b0*/  @!P6 IMAD.MOV R9, RZ, RZ, -R9 ;  /* 0x000000ffff09e224 */ /* 0x000fe200078e0a09 */
[----:B------:R-:W-:Y:S01]  /*84c0*/  ISETP.GE.AND P6, PT, R19, RZ, PT ;  /* 0x000000ff1300720c */ /* 0x000fe20003fc6270 */
[----:B------:R-:W-:-:S04]  /*84d0*/  IMAD.HI.U32 R2, R0, R50, RZ ;  /* 0x0000003200027227 */ /* 0x000fc800078e00ff */
[----:B------:R-:W-:-:S06]  /*84e0*/  IMAD.MOV R2, RZ, RZ, -R2 ;  /* 0x000000ffff027224 */ /* 0x000fcc00078e0a02 */
[----:B------:R-:W-:Y:S02]  /*84f0*/  @!P2 IMAD.IADD R37, R37, 0x1, -R17 ;  /* 0x000000012525a824 */ /* 0x000fe400078e0a11 */
[----:B------:R-:W-:-:S03]  /*8500*/  IMAD R50, R17, R2, R50 ;  /* 0x0000000211327224 */ /* 0x000fc600078e0232 */
[C---:B------:R-:W-:Y:S01]  /*8510*/  ISETP.GT.U32.AND P2, PT, R17.reuse, R37, PT ;  /* 0x000000251100720c */ /* 0x040fe20003f44070 */
[----:B------:R-:W-:Y:S01]  /*8520*/  @!P6 IMAD.MOV R32, RZ, RZ, -R32 ;  /* 0x000000ffff20e224 */ /* 0x000fe200078e0a20 */
[----:B------:R-:W-:Y:S01]  /*8530*/  ISETP.GT.U32.AND P6, PT, R17, R45, PT ;  /* 0x0000002d1100720c */ /* 0x000fe20003fc4070 */
[----:B------:R-:W-:-:S10]  /*8540*/  IMAD.HI.U32 R3, R0, R55, RZ ;  /* 0x0000003700037227 */ /* 0x000fd400078e00ff */
[--C-:B------:R-:W-:Y:S01]  /*8550*/  @!P2 IMAD.IADD R37, R37, 0x1, -R17.reuse ;  /* 0x000000012525a824 */ /* 0x100fe200078e0a11 */
[----:B------:R-:W-:Y:S01]  /*8560*/  ISETP.GT.U32.AND P2, PT, R17, R50, PT ;  /* 0x000000321100720c */ /* 0x000fe20003f44070 */
[----:B------:R-:W-:Y:S02]  /*8570*/  @!P6 IMAD.IADD R45, R45, 0x1, -R17 ;  /* 0x000000012d2de824 */ /* 0x000fe400078e0a11 */
[----:B------:R-:W-:-:S04]  /*8580*/  IMAD.MOV R3, RZ, RZ, -R3 ;  /* 0x000000ffff037224 */ /* 0x000fc800078e0a03 */
[----:B------:R-:W-:Y:S02]  /*8590*/  IMAD R55, R17, R3, R55 ;  /* 0x0000000311377224 */ /* 0x000fe400078e0237 */
[----:B------:R-:W-:-:S04]  /*85a0*/  @!P3 IMAD.MOV R37, RZ, RZ, -R37 ;  /* 0x000000ffff25b224 */ /* 0x000fc800078e0a25 */
[----:B------:R-:W-:Y:S01]  /*85b0*/  @!P2 IMAD.IADD R50, R50, 0x1, -R17 ;  /* 0x000000013232a824 */ /* 0x000fe200078e0a11 */
[----:B------:R-:W-:-:S04]  /*85c0*/  ISETP.GT.U32.AND P3, PT, R17, R55, PT ;  /* 0x000000371100720c */ /* 0x000fc80003f64070 */
[----:B------:R-:W-:-:S09]  /*85d0*/  ISETP.GT.U32.AND P2, PT, R17, R50, PT ;  /* 0x000000321100720c */ /* 0x000fd20003f44070 */
[----:B------:R-:W-:-:S04]  /*85e0*/  @!P3 IMAD.IADD R55, R55, 0x1, -R17 ;  /* 0x000000013737b824 */ /* 0x000fc800078e0a11 */
[----:B------:R-:W-:Y:S01]  /*85f0*/  @!P2 IMAD.IADD R50, R50, 0x1, -R17 ;  /* 0x000000013232a824 */ /* 0x000fe200078e0a11 */
[----:B------:R-:W-:-:S13]  /*8600*/  ISETP.GT.U32.AND P3, PT, R17, R55, PT ;  /* 0x000000371100720c */ /* 0x000fda0003f64070 */
[----:B------:R-:W-:Y:S02]  /*8610*/  @!P3 IMAD.IADD R55, R55, 0x1, -R17 ;  /* 0x000000013737b824 */ /* 0x000fe400078e0a11 */
[----:B------:R-:W-:Y:S02]  /*8620*/  @!P0 IMAD.MOV R50, RZ, RZ, -R50 ;  /* 0x000000ffff328224 */ /* 0x000fe400078e0a32 */
[----:B------:R-:W-:Y:S02]  /*8630*/  @!P1 IMAD.MOV R45, RZ, RZ, -R45 ;  /* 0x000000ffff2d9224 */ /* 0x000fe400078e0a2d */
[----:B------:R-:W-:Y:S02]  /*8640*/  @!P4 IMAD.MOV R41, RZ, RZ, -R41 ;  /* 0x000000ffff29c224 */ /* 0x000fe400078e0a29 */
[----:B------:R-:W-:Y:S01]  /*8650*/  @!P5 IMAD.MOV R55, RZ, RZ, -R55 ;  /* 0x000000ffff37d224 */ /* 0x000fe200078e0a37 */
[----:B--2---:R-:W-:-:S05]  /*8660*/  IABS R2, R38 ;  /* 0x0000002600027213 */ /* 0x004fca0000000000 */
[----:B------:R-:W-:-:S04]  /*8670*/  IMAD.HI.U32 R60, R0, R2, RZ ;  /* 0x00000002003c7227 */ /* 0x000fc800078e00ff */
[----:B------:R-:W-:-:S04]  /*8680*/  IMAD.MOV R60, RZ, RZ, -R60 ;  /* 0x000000ffff3c7224 */ /* 0x000fc800078e0a3c */
[----:B------:R-:W-:-:S05]  /*8690*/  IMAD R60, R17, R60, R2 ;  /* 0x0000003c113c7224 */ /* 0x000fca00078e0202 */
[----:B------:R-:W-:Y:S02]  /*86a0*/  ISETP.GT.U32.AND P6, PT, R17, R60, PT ;  /* 0x0000003c1100720c */ /* 0x000fe40003fc4070 */
[----:B----4-:R-:W-:-:S05]  /*86b0*/  IABS R6, R22 ;  /* 0x0000001600067213 */ /* 0x010fca0000000000 */
[----:B------:R-:W-:-:S06]  /*86c0*/  IMAD.HI.U32 R2, R0, R6, RZ ;  /* 0x0000000600027227 */ /* 0x000fcc00078e00ff */
[----:B------:R-:W-:-:S05]  /*86d0*/  @!P6 IMAD.IADD R60, R60, 0x1, -R17 ;  /* 0x000000013c3ce824 */ /* 0x000fca00078e0a11 */
[C---:B------:R-:W-:Y:S01]  /*86e0*/  ISETP.GT.U32.AND P6, PT, R17.reuse, R60, PT ;  /* 0x0000003c1100720c */ /* 0x040fe20003fc4070 */
[----:B------:R-:W-:Y:S01]  /*86f0*/  IMAD.MOV R2, RZ, RZ, -R2 ;  /* 0x000000ffff027224 */ /* 0x000fe200078e0a02 */
[----:B---3--:R-:W-:Y:S02]  /*8700*/  IABS R59, R29 ;  /* 0x0000001d003b7213 */ /* 0x008fe40000000000 */
[----:B------:R-:W-:Y:S01]  /*8710*/  ISETP.GE.AND P2, PT, R38, RZ, PT ;  /* 0x000000ff2600720c */ /* 0x000fe20003f46270 */
[----:B------:R-:W-:Y:S01]  /*8720*/  IMAD R6, R17, R2, R6 ;  /* 0x0000000211067224 */ /* 0x000fe200078e0206 */
[----:B------:R-:W-:Y:S01]  /*8730*/  IABS R38, R14 ;  /* 0x0000000e00267213 */ /* 0x000fe20000000000 */
[----:B------:R-:W-:-:S04]  /*8740*/  IMAD.HI.U32 R3, R0, R59, RZ ;  /* 0x0000003b00037227 */ /* 0x000fc800078e00ff */
[----:B------:R-:W-:-:S04]  /*8750*/  IMAD.HI.U32 R19, R0, R38, RZ ;  /* 0x0000002600137227 */ /* 0x000fc800078e00ff */
[----:B------:R-:W-:Y:S01]  /*8760*/  @!P6 IMAD.IADD R60, R60, 0x1, -R17 ;  /* 0x000000013c3ce824 */ /* 0x000fe200078e0a11 */
[C---:B------:R-:W-:Y:S01]  /*8770*/  ISETP.GT.U32.AND P6, PT, R17.reuse, R6, PT ;  /* 0x000000061100720c */ /* 0x040fe20003fc4070 */
[----:B------:R-:W-:Y:S02]  /*8780*/  IMAD.MOV R3, RZ, RZ, -R3 ;  /* 0x000000ffff037224 */ /* 0x000fe400078e0a03 */
[----:B------:R-:W-:Y:S01]  /*8790*/  IMAD.MOV R19, RZ, RZ, -R19 ;  /* 0x000000ffff137224 */ /* 0x000fe200078e0a13 */
[----:B------:R-:W-:Y:S01]  /*87a0*/  IABS R7, R18 ;  /* 0x0000001200077213 */ /* 0x000fe20000000000 */
[C---:B------:R-:W-:Y:S02]  /*87b0*/  IMAD R59, R17.reuse, R3, R59 ;  /* 0x00000003113b7224 */ /* 0x040fe400078e023b */
[C---:B------:R-:W-:Y:S02]  /*87c0*/  IMAD R38, R17.reuse, R19, R38 ;  /* 0x0000001311267224 */ /* 0x040fe400078e0226 */
[----:B------:R-:W-:Y:S01]  /*87d0*/  IMAD.HI.U32 R3, R0, R7, RZ ;  /* 0x0000000700037227 */ /* 0x000fe200078e00ff */
[----:B------:R-:W-:-:S03]  /*87e0*/  ISETP.GT.U32.AND P3, PT, R17, R59, PT ;  /* 0x0000003b1100720c */ /* 0x000fc60003f64070 */
[----:B------:R-:W-:Y:S01]  /*87f0*/  @!P6 IMAD.IADD R6, R6, 0x1, -R17 ;  /* 0x000000010606e824 */ /* 0x000fe200078e0a11 */
[----:B------:R-:W-:Y:S01]  /*8800*/  ISETP.GT.U32.AND P6, PT, R17, R38, PT ;  /* 0x000000261100720c */ /* 0x000fe20003fc4070 */
[----:B------:R-:W-:-:S04]  /*8810*/  IMAD.MOV R3, RZ, RZ, -R3 ;  /* 0x000000ffff037224 */ /* 0x000fc800078e0a03 */
[----:B------:R-:W-:Y:S01]  /*8820*/  IMAD R7, R17, R3, R7 ;  /* 0x0000000311077224 */ /* 0x000fe200078e0207 */
[----:B-----5:R-:W-:-:S03]  /*8830*/  IABS R56, R10 ;  /* 0x0000000a00387213 */ /* 0x020fc60000000000 */
[----:B------:R-:W-:Y:S01]  /*8840*/  @!P3 IMAD.IADD R59, R59, 0x1, -R17 ;  /* 0x000000013b3bb824 */ /* 0x000fe200078e0a11 */
[----:B------:R-:W-:-:S03]  /*8850*/  ISETP.GT.U32.AND P3, PT, R17, R7, PT ;  /* 0x000000071100720c */ /* 0x000fc60003f64070 */
[----:B------:R-:W-:Y:S01]  /*8860*/  @!P6 IMAD.IADD R38, R38, 0x1, -R17 ;  /* 0x000000012626e824 */ /* 0x000fe200078e0a11 */
[----:B------:R-:W-:Y:S01]  /*8870*/  IABS R3, R61 ;  /* 0x0000003d00037213 */ /* 0x000fe20000000000 */
[----:B------:R-:W-:-:S03]  /*8880*/  IMAD.HI.U32 R2, R0, R56, RZ ;  /* 0x0000003800027227 */ /* 0x000fc600078e00ff */
[C---:B------:R-:W-:Y:S01]  /*8890*/  ISETP.GT.U32.AND P0, PT, R17.reuse, R38, PT ;  /* 0x000000261100720c */ /* 0x040fe20003f04070 */
[----:B------:R-:W-:Y:S01]  /*88a0*/  IMAD.MOV R2, RZ, RZ, -R2 ;  /* 0x000000ffff027224 */ /* 0x000fe200078e0a02 */
[----:B------:R-:W-:Y:S01]  /*88b0*/  ISETP.GT.U32.AND P6, PT, R17, R59, PT ;  /* 0x0000003b1100720c */ /* 0x000fe20003fc4070 */
[----:B------:R-:W-:-:S04]  /*88c0*/  IMAD.HI.U32 R19, R0, R3, RZ ;  /* 0x0000000300137227 */ /* 0x000fc800078e00ff */
[----:B------:R-:W-:Y:S01]  /*88d0*/  IMAD R56, R17, R2, R56 ;  /* 0x0000000211387224 */ /* 0x000fe200078e0238 */
[----:B------:R-:W-:Y:S01]  /*88e0*/  IABS R2, R33 ;  /* 0x0000002100027213 */ /* 0x000fe20000000000 */
[----:B------:R-:W-:Y:S02]  /*88f0*/  IMAD.MOV R36, RZ, RZ, -R19 ;  /* 0x000000ffff247224 */ /* 0x000fe400078e0a13 */
[----:B------:R-:W-:Y:S01]  /*8900*/  @!P3 IMAD.IADD R7, R7, 0x1, -R17 ;  /* 0x000000010707b824 */ /* 0x000fe200078e0a11 */
[----:B------:R-:W-:Y:S01]  /*8910*/  IABS R19, R25 ;  /* 0x0000001900137213 */ /* 0x000fe20000000000 */
[C---:B------:R-:W-:Y:S02]  /*8920*/  IMAD R3, R17.reuse, R36, R3 ;  /* 0x0000002411037224 */ /* 0x040fe400078e0203 */
[--C-:B------:R-:W-:Y:S01]  /*8930*/  @!P0 IMAD.IADD R38, R38, 0x1, -R17.reuse ;  /* 0x0000000126268824 */ /* 0x100fe200078e0a11 */
[----:B------:R-:W-:Y:S01]  /*8940*/  ISETP.GT.U32.AND P1, PT, R17, R7, PT ;  /* 0x000000071100720c */ /* 0x000fe20003f24070 */
[----:B------:R-:W-:Y:S01]  /*8950*/  IMAD.HI.U32 R31, R0, R2, RZ ;  /* 0x00000002001f7227 */ /* 0x000fe200078e00ff */
[----:B------:R-:W-:Y:S01]  /*8960*/  ISETP.GE.AND P0, PT, R22, RZ, PT ;  /* 0x000000ff1600720c */ /* 0x000fe20003f06270 */
[----:B------:R-:W2:Y:S02]  /*8970*/  LDL.LU R36, [R1+0x518c] ;  /* 0x00518c0001247983 */ /* 0x000ea40000300800 */
[----:B------:R-:W-:Y:S01]  /*8980*/  @!P6 IMAD.IADD R59, R59, 0x1, -R17 ;  /* 0x000000013b3be824 */ /* 0x000fe200078e0a11 */
[----:B------:R-:W0:Y:S01]  /*8990*/  S2R R22, SR_TID.X ;  /* 0x0000000000167919 */ /* 0x000e220000002100 */
[----:B------:R-:W-:Y:S01]  /*89a0*/  ISETP.GT.U32.AND P6, PT, R17, R3, PT ;  /* 0x000000031100720c */ /* 0x000fe20003fc4070 */
[----:B------:R-:W-:-:S02]  /*89b0*/  IMAD.MOV R31, RZ, RZ, -R31 ;  /* 0x000000ffff1f7224 */ /* 0x000fc400078e0a1f */
[----:B------:R-:W-:Y:S01]  /*89c0*/  IMAD.HI.U32 R0, R0, R19, RZ ;  /* 0x0000001300007227 */ /* 0x000fe200078e00ff */
[C---:B------:R-:W-:Y:S02]  /*89d0*/  ISETP.GT.U32.AND P4, PT, R17.reuse, R6, PT ;  /* 0x000000061100720c */ /* 0x040fe40003f84070 */
[C---:B------:R-:W-:Y:S01]  /*89e0*/  ISETP.GT.U32.AND P3, PT, R17.reuse, R56, PT ;  /* 0x000000381100720c */ /* 0x040fe20003f64070 */
[----:B------:R-:W-:Y:S02]  /*89f0*/  IMAD R2, R17, R31, R2 ;  /* 0x0000001f11027224 */ /* 0x000fe400078e0202 */
[----:B------:R-:W-:Y:S02]  /*8a00*/  IMAD.MOV R0, RZ, RZ, -R0 ;  /* 0x000000ffff007224 */ /* 0x000fe400078e0a00 */
[----:B------:R-:W-:Y:S01]  /*8a10*/  @!P1 IMAD.IADD R7, R7, 0x1, -R17 ;  /* 0x0000000107079824 */ /* 0x000fe200078e0a11 */
[C---:B------:R-:W-:Y:S01]  /*8a20*/  ISETP.GT.U32.AND P1, PT, R17.reuse, R2, PT ;  /* 0x000000021100720c */ /* 0x040fe20003f24070 */
[----:B------:R-:W-:-:S02]  /*8a30*/  IMAD R0, R17, R0, R19 ;  /* 0x0000000011007224 */ /* 0x000fc400078e0213 */
[--C-:B------:R-:W-:Y:S01]  /*8a40*/  @!P6 IMAD.IADD R3, R3, 0x1, -R17.reuse ;  /* 0x000000010303e824 */ /* 0x100fe200078e0a11 */
[----:B------:R-:W3:Y:S02]  /*8a50*/  LDC R19, c[0x0][0x3ac] ;  /* 0x0000eb00ff137b82 */ /* 0x000ee40000000800 */
[----:B------:R-:W-:Y:S01]  /*8a60*/  ISETP.GT.U32.AND P6, PT, R17, R0, PT ;  /* 0x000000001100720c */ /* 0x000fe20003fc4070 */
[--C-:B------:R-:W-:Y:S01]  /*8a70*/  @!P4 IMAD.IADD R6, R6, 0x1, -R17.reuse ;  /* 0x000000010606c824 */ /* 0x100fe200078e0a11 */
[----:B------:R-:W-:Y:S01]  /*8a80*/  ISETP.GE.AND P4, PT, R29, RZ, PT ;  /* 0x000000ff1d00720c */ /* 0x000fe20003f86270 */
[----:B------:R-:W-:-:S04]  /*8a90*/  @!P3 IMAD.IADD R56, R56, 0x1, -R17 ;  /* 0x000000013838b824 */ /* 0x000fc800078e0a11 */
[--C-:B------:R-:W-:Y:S01]  /*8aa0*/  @!P1 IMAD.IADD R2, R2, 0x1, -R17.reuse ;  /* 0x0000000102029824 */ /* 0x100fe200078e0a11 */
[C---:B------:R-:W-:Y:S02]  /*8ab0*/  ISETP.GT.U32.AND P3, PT, R17.reuse, R56, PT ;  /* 0x000000381100720c */ /* 0x040fe40003f64070 */
[C---:B------:R-:W-:Y:S02]  /*8ac0*/  ISETP.GT.U32.AND P1, PT, R17.reuse, R3, PT ;  /* 0x000000031100720c */ /* 0x040fe40003f24070 */
[C---:B------:R-:W-:Y:S01]  /*8ad0*/  ISETP.GT.U32.AND P5, PT, R17.reuse, R2, PT ;  /* 0x000000021100720c */ /* 0x040fe20003fa4070 */
[----:B------:R-:W-:Y:S02]  /*8ae0*/  @!P6 IMAD.IADD R0, R0, 0x1, -R17 ;  /* 0x000000010000e824 */ /* 0x000fe400078e0a11 */
[C---:B0-----:R-:W-:Y:S02]  /*8af0*/  IMAD.SHL.U32 R29, R22.reuse, 0x40, RZ ;  /* 0x00000040161d7824 */ /* 0x041fe400078e00ff */
[----:B------:R-:W-:Y:S01]  /*8b00*/  @!P4 IMAD.MOV R59, RZ, RZ, -R59 ;  /* 0x000000ffff3bc224 */ /* 0x000fe200078e0a3b */
[----:B------:R-:W-:Y:S01]  /*8b10*/  ISETP.GT.U32.AND P4, PT, R17, R0, PT ;  /* 0x000000001100720c */ /* 0x000fe20003f84070 */
[----:B------:R-:W-:Y:S01]  /*8b20*/  IMAD.SHL.U32 R31, R22, 0x8, RZ ;  /* 0x00000008161f7824 */ /* 0x000fe200078e00ff */
[----:B------:R-:W-:Y:S01]  /*8b30*/  LOP3.LUT R29, R29, 0x1c0, RZ, 0xc0, !PT ;  /* 0x000001c01d1d7812 */ /* 0x000fe200078ec0ff */
[----:B------:R-:W-:Y:S01]  /*8b40*/  @!P3 IMAD.IADD R56, R56, 0x1, -R17 ;  /* 0x000000013838b824 */ /* 0x000fe200078e0a11 */
[----:B------:R-:W-:Y:S01]  /*8b50*/  ISETP.GE.AND P3, PT, R18, RZ, PT ;  /* 0x000000ff1200720c */ /* 0x000fe20003f66270 */
[----:B------:R-:W-:Y:S01]  /*8b60*/  @!P2 IMAD.MOV R60, RZ, RZ, -R60 ;  /* 0x000000ffff3ca224 */ /* 0x000fe200078e0a3c */
[----:B------:R-:W-:Y:S01]  /*8b70*/  ISETP.GE.AND P2, PT, R14, RZ, PT ;  /* 0x000000ff0e00720c */ /* 0x000fe20003f46270 */
[----:B------:R-:W4:Y:S01]  /*8b80*/  LDL.LU R18, [R1+0xc] ;  /* 0x00000c0001127983 */ /* 0x000f220000300800 */
[----:B------:R-:W-:Y:S01]  /*8b90*/  LOP3.LUT R29, R29, 0x30, R31, 0xf8, !PT ;  /* 0x000000301d1d7812 */ /* 0x000fe200078ef81f */
[--C-:B------:R-:W-:Y:S01]  /*8ba0*/  @!P1 IMAD.IADD R3, R3, 0x1, -R17.reuse ;  /* 0x0000000103039824 */ /* 0x100fe200078e0a11 */
[----:B------:R-:W-:Y:S01]  /*8bb0*/  ISETP.GE.AND P6, PT, R10, RZ, PT ;  /* 0x000000ff0a00720c */ /* 0x000fe20003fc6270 */
[----:B------:R-:W5:Y:S01]  /*8bc0*/  LDL.LU R14, [R1+0x8] ;  /* 0x00000800010e7983 */ /* 0x000f620000300800 */
[----:B------:R-:W-:Y:S01]  /*8bd0*/  ISETP.GE.AND P1, PT, R61, RZ, PT ;  /* 0x000000ff3d00720c */ /* 0x000fe20003f26270 */
[--C-:B------:R-:W-:Y:S01]  /*8be0*/  @!P5 IMAD.IADD R2, R2, 0x1, -R17.reuse ;  /* 0x000000010202d824 */ /* 0x100fe200078e0a11 */
[----:B------:R-:W-:Y:S01]  /*8bf0*/  ISETP.GE.AND P5, PT, R33, RZ, PT ;  /* 0x000000ff2100720c */ /* 0x000fe20003fa6270 */
[----:B------:R-:W2:Y:S01]  /*8c00*/  LDL.LU R10, [R1+0x4] ;  /* 0x00000400010a7983 */ /* 0x000ea20000300800 */
[----:B------:R-:W-:-:S03]  /*8c10*/  @!P4 IMAD.IADD R0, R0, 0x1, -R17 ;  /* 0x000000010000c824 */ /* 0x000fc600078e0a11 */
[----:B------:R-:W2:Y:S04]  /*8c20*/  LDL.LU R61, [R1] ;  /* 0x00000000013d7983 */ /* 0x000ea80000300800 */
[----:B------:R-:W2:Y:S04]  /*8c30*/  LDL.LU R33, [R1+0x5188] ;  /* 0x0051880001217983 */ /* 0x000ea80000300800 */
[----:B------:R-:W2:Y:S04]  /*8c40*/  LDL.LU R31, [R1+0x5184] ;  /* 0x00518400011f7983 */ /* 0x000ea80000300800 */
[----:B------:R-:W2:Y:S04]  /*8c50*/  LDL.LU R29, [R1+0x5180] ;  /* 0x00518000011d7983 */ /* 0x000ea80000300800 */
[----:B------:R-:W2:Y:S01]  /*8c60*/  LDL.LU R17, [R1+0x1c] ;  /* 0x00001c0001117983 */ /* 0x000ea20000300800 */
[----:B------:R-:W-:Y:S01]  /*8c70*/  LOP3.LUT R22, R22, 0x1f, RZ, 0xc0, !PT ;  /* 0x0000001f16167812 */ /* 0x000fe200078ec0ff */
[----:B------:R-:W-:-:S04]  /*8c80*/  @!P0 IMAD.MOV R6, RZ, RZ, -R6 ;  /* 0x000000ffff068224 */ /* 0x000fc800078e0a06 */
[----:B---3--:R-:W-:Y:S01]  /*8c90*/  IMAD R22, R22, R19, RZ ;  /* 0x0000001316167224 */ /* 0x008fe200078e02ff */
[----:B------:R-:W-:Y:S02]  /*8ca0*/  ISETP.GE.AND P4, PT, R25, RZ, PT ;  /* 0x000000ff1900720c */ /* 0x000fe40003f86270 */
[----:B------:R-:W3:Y:S01]  /*8cb0*/  LDL.LU R25, [R1+0x517c] ;  /* 0x00517c0001197983 */ /* 0x000ee20000300800 */
[----:B------:R-:W-:-:S03]  /*8cc0*/  IMAD R19, R19, 0x20, R22 ;  /* 0x0000002013137824 */ /* 0x000fc600078e0216 */
[----:B------:R-:W3:Y:S04]  /*8cd0*/  LDL.LU R22, [R1+0x5178] ;  /* 0x0051780001167983 */ /* 0x000ee80000300800 */
[----:B------:R-:W3:Y:S01]  /*8ce0*/  LDL.LU R19, [R1+0x5174] ;  /* 0x0051740001137983 */ /* 0x000ee20000300800 */
[----:B--2---:R-:W-:Y:S02]  /*8cf0*/  ISETP.NE.AND P0, PT, R17, RZ, PT ;  /* 0x000000ff1100720c */ /* 0x004fe40003f05270 */
[----:B------:R-:W-:-:S04]  /*8d00*/  LOP3.LUT R17, RZ, R17, RZ, 0x33, !PT ;  /* 0x00000011ff117212 */ /* 0x000fc800078e33ff */
[C---:B----4-:R-:W-:Y:S02]  /*8d10*/  SEL R18, R17.reuse, R18, !P0 ;  /* 0x0000001211127207 */ /* 0x050fe40004000000 */
[C---:B-----5:R-:W-:Y:S02]  /*8d20*/  SEL R14, R17.reuse, R14, !P0 ;  /* 0x0000000e110e7207 */ /* 0x060fe40004000000 */
[C---:B------:R-:W-:Y:S01]  /*8d30*/  SEL R10, R17.reuse, R10, !P0 ;  /* 0x0000000a110a7207 */ /* 0x040fe20004000000 */
[----:B------:R0:W-:Y:S01]  /*8d40*/  STL [R1+0x54], R18 ;  /* 0x0000541201007387 */ /* 0x0001e20000100800 */
[----:B------:R-:W-:-:S03]  /*8d50*/  SEL R61, R17, R61, !P0 ;  /* 0x0000003d113d7207 */ /* 0x000fc60004000000 */
[----:B0-----:R-:W2:Y:S04]  /*8d60*/  LDL.LU R18, [R1+0x5170] ;  /* 0x0051700001127983 */ /* 0x001ea80000300800 */
[----:B------:R0:W-:Y:S04]  /*8d70*/  STL [R1+0x50], R14 ;  /* 0x0000500e01007387 */ /* 0x0001e80000100800 */
[----:B0-----:R-:W4:Y:S04]  /*8d80*/  LDL.LU R14, [R1+0x516c] ;  /* 0x00516c00010e7983 */ /* 0x001f280000300800 */
[----:B------:R0:W-:Y:S04]  /*8d90*/  STL [R1+0x4c], R10 ;  /* 0x00004c0a01007387 */ /* 0x0001e80000100800 */
[----:B0-----:R-:W5:Y:S04]  /*8da0*/  LDL.LU R10, [R1+0x5168] ;  /* 0x00516800010a7983 */ /* 0x001f680000300800 */
[----:B------:R0:W-:Y:S04]  /*8db0*/  STL [R1+0x48], R61 ;  /* 0x0000483d01007387 */ /* 0x0001e80000100800 */
[----:B0-----:R-:W3:Y:S01]  /*8dc0*/  LDL.LU R61, [R1+0x5164] ;  /* 0x00516400013d7983 */ /* 0x001ee20000300800 */
[----:B------:R-:W-:-:S02]  /*8dd0*/  SEL R57, R17, R57, !P0 ;  /* 0x0000003911397207 */ /* 0x000fc40004000000 */
[C---:B------:R-:W-:Y:S02]  /*8de0*/  SEL R27, R17.reuse, R27, !P0 ;  /* 0x0000001b111b7207 */ /* 0x040fe40004000000 */
[C---:B--2---:R-:W-:Y:S02]  /*8df0*/  SEL R18, R17.reuse, R18, !P0 ;  /* 0x0000001211127207 */ /* 0x044fe40004000000 */
[----:B---3--:R-:W-:-:S05]  /*8e00*/  SEL R61, R17, R61, !P0 ;  /* 0x0000003d113d7207 */ /* 0x008fca0004000000 */
[----:B------:R5:W-:Y:S02]  /*8e10*/  STL [R1+0x44], R61 ;  /* 0x0000443d01007387 */ /* 0x000be40000100800 */
[C---:B-----5:R-:W-:Y:S02]  /*8e20*/  SEL R61, R17.reuse, R10, !P0 ;  /* 0x0000000a113d7207 */ /* 0x060fe40004000000 */
[C---:B----4-:R-:W-:Y:S02]  /*8e30*/  SEL R10, R17.reuse, R14, !P0 ;  /* 0x0000000e110a7207 */ /* 0x050fe40004000000 */
[C---:B------:R-:W-:Y:S01]  /*8e40*/  SEL R14, R17.reuse, R19, !P0 ;  /* 0x00000013110e7207 */ /* 0x040fe20004000000 */
[----:B------:R-:W-:Y:S04]  /*8e50*/  STL [R1+0x40], R61 ;  /* 0x0000403d01007387 */ /* 0x000fe80000100800 */
[----:B------:R0:W-:Y:S04]  /*8e60*/  STL [R1+0x3c], R10 ;  /* 0x00003c0a01007387 */ /* 0x0001e80000100800 */
[----:B------:R2:W-:Y:S01]  /*8e70*/  STL [R1+0x38], R18 ;  /* 0x0000381201007387 */ /* 0x0005e20000100800 */
[----:B0-----:R-:W-:-:S03]  /*8e80*/  SEL R10, R17, R22, !P0 ;  /* 0x00000016110a7207 */ /* 0x001fc60004000000 */
[----:B------:R0:W-:Y:S01]  /*8e90*/  STL [R1+0x34], R14 ;  /* 0x0000340e01007387 */ /* 0x0001e20000100800 */
[----:B--2---:R-:W-:-:S03]  /*8ea0*/  SEL R18, R17, R25, !P0 ;  /* 0x0000001911127207 */ /* 0x004fc60004000000 */
[----:B------:R2:W-:Y:S01]  /*8eb0*/  STL [R1+0x30], R10 ;  /* 0x0000300a01007387 */ /* 0x0005e20000100800 */
[----:B0-----:R-:W-:-:S03]  /*8ec0*/  SEL R14, R17, R29, !P0 ;  /* 0x0000001d110e7207 */ /* 0x001fc60004000000 */
[----:B------:R0:W-:Y:S01]  /*8ed0*/  STL [R1+0x2c], R18 ;  /* 0x00002c1201007387 */ /* 0x0001e20000100800 */
[C---:B------:R-:W-:Y:S01]  /*8ee0*/  SEL R61, R17.reuse, R54, !P0 ;  /* 0x00000036113d7207 */ /* 0x040fe20004000000 */
[----:B------:R-:W3:Y:S01]  /*8ef0*/  LDC R29, c[0x0][0x3ac] ;  /* 0x0000eb00ff1d7b82 */ /* 0x000ee20000000800 */
[C---:B--2---:R-:W-:Y:S01]  /*8f00*/  SEL R10, R17.reuse, R31, !P0 ;  /* 0x0000001f110a7207 */ /* 0x044fe20004000000 */
[----:B------:R2:W-:Y:S01]  /*8f10*/  STL [R1+0x28], R14 ;  /* 0x0000280e01007387 */ /* 0x0005e20000100800 */
[----:B0-----:R-:W-:-:S03]  /*8f20*/  SEL R18, R17, R33, !P0 ;  /* 0x0000002111127207 */ /* 0x001fc60004000000 */
[----:B------:R0:W-:Y:S01]  /*8f30*/  STL [R1+0x24], R10 ;  /* 0x0000240a01007387 */ /* 0x0001e20000100800 */
[----:B--2---:R-:W-:-:S03]  /*8f40*/  SEL R14, R17, R36, !P0 ;  /* 0x00000024110e7207 */ /* 0x004fc60004000000 */
        /* <DEDUP_REMOVED lines=12> */
[----:B------:R2:W-:Y:S04]  /*9010*/  STL [R1+0x8], R18 ;  /* 0x0000081201007387 */ /* 0x0005e80000100800 */
[----:B------:R-:W4:Y:S01]  /*9020*/  LDL.LU R31, [R1+0x68] ;  /* 0x00006800011f7983 */ /* 0x000f220000300800 */
[----:B0-----:R-:W-:-:S03]  /*9030*/  SEL R10, R17, R51, !P0 ;  /* 0x00000033110a7207 */ /* 0x001fc60004000000 */
[----:B------:R-:W-:Y:S04]  /*9040*/  STL [R1+0x4], R14 ;  /* 0x0000040e01007387 */ /* 0x000fe80000100800 */
[----:B------:R-:W5:Y:S04]  /*9050*/  LDL.LU R33, [R1+0x6c] ;  /* 0x00006c0001217983 */ /* 0x000f680000300800 */
[----:B------:R-:W-:Y:S04]  /*9060*/  STL [R1], R10 ;  /* 0x0000000a01007387 */ /* 0x000fe80000100800 */
[----:B------:R-:W5:Y:S04]  /*9070*/  LDL.LU R36, [R1+0x74] ;  /* 0x0000740001247983 */ /* 0x000f680000300800 */
        /* <DEDUP_REMOVED lines=8> */
[----:B------:R-:W-:Y:S01]  /*9100*/  STL [R1+0x5158], R61 ;  /* 0x0051583d01007387 */ /* 0x000fe20000100800 */
[----:B------:R-:W-:-:S03]  /*9110*/  SEL R19, R17, R20, !P0 ;  /* 0x0000001411137207 */ /* 0x000fc60004000000 */
[----:B------:R0:W-:Y:S01]  /*9120*/  STL [R1+0x515c], R57 ;  /* 0x00515c3901007387 */ /* 0x0001e20000100800 */
[C---:B--2---:R-:W-:Y:S02]  /*9130*/  SEL R18, R17.reuse, R60, !P0 ;  /* 0x0000003c11127207 */ /* 0x044fe40004000000 */
[C---:B------:R-:W-:Y:S02]  /*9140*/  SEL R20, R17.reuse, R59, !P0 ;  /* 0x0000003b11147207 */ /* 0x040fe40004000000 */
[C---:B------:R-:W-:Y:S01]  /*9150*/  SEL R22, R17.reuse, R6, !P0 ;  /* 0x0000000611167207 */ /* 0x040fe20004000000 */
[----:B0-----:R-:W2:Y:S04]  /*9160*/  LDL.LU R57, [R1+0x9c] ;  /* 0x00009c0001397983 */ /* 0x001ea80000300800 */
[----:B------:R0:W-:Y:S04]  /*9170*/  STL [R1+0x5160], R27 ;  /* 0x0051601b01007387 */ /* 0x0001e80000100800 */
[----:B0-----:R-:W2:Y:S04]  /*9180*/  LDL.LU R27, [R1+0x98] ;  /* 0x00009800011b7983 */ /* 0x001ea80000300800 */
[----:B------:R-:W2:Y:S04]  /*9190*/  LDL.LU R60, [R1+0x64] ;  /* 0x00006400013c7983 */ /* 0x000ea80000300800 */
[----:B------:R-:W2:Y:S04]  /*91a0*/  LDL.LU R59, [R1+0x60] ;  /* 0x00006000013b7983 */ /* 0x000ea80000300800 */
[----:B------:R-:W2:Y:S01]  /*91b0*/  LDL.LU R6, [R1+0x5c] ;  /* 0x00005c0001067983 */ /* 0x000ea20000300800 */
[----:B------:R-:W0:Y:S01]  /*91c0*/  S2R R14, SR_TID.X ;  /* 0x00000000000e7919 */ /* 0x000e220000002100 */
[----:B------:R-:W-:Y:S01]  /*91d0*/  SEL R10, R17, R5, !P0 ;  /* 0x00000005110a7207 */ /* 0x000fe20004000000 */
[----:B------:R-:W-:-:S02]  /*91e0*/  @!P1 IMAD.MOV R3, RZ, RZ, -R3 ;  /* 0x000000ffff039224 */ /* 0x000fc400078e0a03 */
[----:B------:R-:W-:Y:S02]  /*91f0*/  @!P5 IMAD.MOV R2, RZ, RZ, -R2 ;  /* 0x000000ffff02d224 */ /* 0x000fe400078e0a02 */
[----:B------:R-:W-:Y:S02]  /*9200*/  @!P4 IMAD.MOV R0, RZ, RZ, -R0 ;  /* 0x000000ffff00c224 */ /* 0x000fe400078e0a00 */
[----:B------:R-:W-:Y:S02]  /*9210*/  @!P3 IMAD.MOV R7, RZ, RZ, -R7 ;  /* 0x000000ffff07b224 */ /* 0x000fe400078e0a07 */
[----:B------:R-:W-:Y:S02]  /*9220*/  @!P2 IMAD.MOV R38, RZ, RZ, -R38 ;  /* 0x000000ffff26a224 */ /* 0x000fe400078e0a26 */
[----:B------:R-:W-:Y:S01]  /*9230*/  @!P6 IMAD.MOV R56, RZ, RZ, -R56 ;  /* 0x000000ffff38e224 */ /* 0x000fe200078e0a38 */
[C---:B------:R-:W-:Y:S02]  /*9240*/  SEL R28, R17.reuse, R28, !P0 ;  /* 0x0000001c111c7207 */ /* 0x040fe40004000000 */
[----:B------:R-:W-:-:S02]  /*9250*/  SEL R4, R17, R4, !P0 ;  /* 0x0000000411047207 */ /* 0x000fc40004000000 */
[----:B------:R-:W-:Y:S02]  /*9260*/  SEL R23, R17, R23, !P0 ;  /* 0x0000001711177207 */ /* 0x000fe40004000000 */
[----:B0-----:R-:W-:-:S05]  /*9270*/  LOP3.LUT R5, R14, 0x1f, RZ, 0xc0, !PT ;  /* 0x0000001f0e057812 */ /* 0x001fca00078ec0ff */
[CC--:B---3--:R-:W-:Y:S02]  /*9280*/  IMAD R61, R5.reuse, R29.reuse, RZ ;  /* 0x0000001d053d7224 */ /* 0x0c8fe400078e02ff */
[----:B------:R-:W-:Y:S01]  /*9290*/  IMAD R5, R5, R29, RZ ;  /* 0x0000001d05057224 */ /* 0x000fe200078e02ff */
[C---:B------:R-:W-:Y:S02]  /*92a0*/  SEL R14, R17.reuse, R3, !P0 ;  /* 0x00000003110e7207 */ /* 0x040fe40004000000 */
[----:B------:R-:W-:Y:S01]  /*92b0*/  SEL R3, R17, R2, !P0 ;  /* 0x0000000211037207 */ /* 0x000fe20004000000 */
[----:B------:R-:W-:Y:S01]  /*92c0*/  IMAD R5, R29, 0x20, R5 ;  /* 0x000000201d057824 */ /* 0x000fe200078e0205 */
[----:B------:R-:W-:Y:S02]  /*92d0*/  IADD3 R2, P1, PT, R61, UR22, RZ ;  /* 0x000000163d027c10 */ /* 0x000fe4000ff3e0ff */
[C---:B------:R-:W-:Y:S02]  /*92e0*/  SEL R29, R17.reuse, R0, !P0 ;  /* 0x00000000111d7207 */ /* 0x040fe40004000000 */
[----:B------:R-:W-:-:S02]  /*92f0*/  SEL R13, R17, R13, !P0 ;  /* 0x0000000d110d7207 */ /* 0x000fc40004000000 */
[C---:B------:R-:W-:Y:S02]  /*9300*/  SEL R24, R17.reuse, R24, !P0 ;  /* 0x0000001811187207 */ /* 0x040fe40004000000 */
[C---:B------:R-:W-:Y:S02]  /*9310*/  SEL R35, R17.reuse, R35, !P0 ;  /* 0x0000002311237207 */ /* 0x040fe40004000000 */
[C---:B------:R-:W-:Y:S02]  /*9320*/  SEL R43, R17.reuse, R43, !P0 ;  /* 0x0000002b112b7207 */ /* 0x040fe40004000000 */
[C---:B------:R-:W-:Y:S02]  /*9330*/  SEL R53, R17.reuse, R53, !P0 ;  /* 0x0000003511357207 */ /* 0x040fe40004000000 */
        /* <DEDUP_REMOVED lines=22> */
[----:B------:R-:W-:Y:S02]  /*94a0*/  SEL R56, R17, R56, !P0 ;  /* 0x0000003811387207 */ /* 0x000fe40004000000 */
[----:B------:R-:W-:Y:S01]  /*94b0*/  IADD3 R5, P0, PT, R5, UR22, RZ ;  /* 0x0000001605057c10 */ /* 0x000fe2000ff1e0ff */
[----:B------:R0:W-:Y:S01]  /*94c0*/  STL [R1+0x5150], R2 ;  /* 0x0051500201007387 */ /* 0x0001e20000100800 */
[----:B------:R-:W-:Y:S01]  /*94d0*/  LEA.HI.X.SX32 R7, R61, UR23, 0x1, P1 ;  /* 0x000000173d077c11 */ /* 0x000fe200088f0eff */
[----:B----4-:R-:W-:Y:S02]  /*94e0*/  IMAD R31, R31, UR77, RZ ;  /* 0x0000004d1f1f7c24 */ /* 0x010fe4000f8e02ff */
[----:B------:R-:W-:Y:S01]  /*94f0*/  STL [R1+0x5154], R5 ;  /* 0x0051540501007387 */ /* 0x000fe20000100800 */
[----:B-----5:R-:W-:-:S03]  /*9500*/  IMAD R33, R33, UR77, RZ ;  /* 0x0000004d21217c24 */ /* 0x020fc6000f8e02ff */
[----:B------:R3:W-:Y:S01]  /*9510*/  STL [R1+0x5148], R7 ;  /* 0x0051480701007387 */ /* 0x0007e20000100800 */
[----:B------:R-:W-:Y:S01]  /*9520*/  IMAD R36, R36, UR77, RZ ;  /* 0x0000004d24247c24 */ /* 0x000fe2000f8e02ff */
[----:B------:R-:W-:Y:S01]  /*9530*/  UIMAD UR7, UR7, 0x36, URZ ;  /* 0x00000036070778a4 */ /* 0x000fe2000f8e02ff */
        /* <DEDUP_REMOVED lines=16> */
[----:B--2---:R-:W-:Y:S01]  /*9640*/  IMAD R0, R6, UR77, RZ ;  /* 0x0000004d06007c24 */ /* 0x004fe2000f8e02ff */
[----:B------:R-:W-:Y:S01]  /*9650*/  UIMAD UR16, UR16, 0x2d, URZ ;  /* 0x0000002d101078a4 */ /* 0x000fe2000f8e02ff */
[----:B------:R-:W-:Y:S01]  /*9660*/  IMAD R6, R59, UR77, RZ ;  /* 0x0000004d3b067c24 */ /* 0x000fe2000f8e02ff */
[----:B------:R-:W-:Y:S01]  /*9670*/  UIMAD UR17, UR17, 0x2c, URZ ;  /* 0x0000002c111178a4 */ /* 0x000fe2000f8e02ff */
[----:B------:R-:W-:Y:S01]  /*9680*/  IMAD R17, R60, UR77, RZ ;  /* 0x0000004d3c117c24 */ /* 0x000fe2000f8e02ff */
[----:B0-----:R-:W-:Y:S01]  /*9690*/  IADD3 R2, P2, PT, R0, UR20, RZ ;  /* 0x0000001400027c10 */ /* 0x001fe2000ff5e0ff */
[----:B------:R-:W-:Y:S01]  /*96a0*/  IMAD R35, R35, UR76, RZ ;  /* 0x0000004c23237c24 */ /* 0x000fe2000f8e02ff */
[----:B---3--:R-:W-:Y:S01]  /*96b0*/  IADD3 R7, P3, PT, R6, UR20, RZ ;  /* 0x0000001406077c10 */ /* 0x008fe2000ff7e0ff */
[----:B------:R-:W-:Y:S01]  /*96c0*/  IMAD R43, R43, UR76, RZ ;  /* 0x0000004c2b2b7c24 */ /* 0x000fe2000f8e02ff */
[----:B------:R-:W-:Y:S01]  /*96d0*/  IADD3 R5, P4, PT, R17, UR20, RZ ;  /* 0x0000001411057c10 */ /* 0x000fe2000ff9e0ff */
[----:B------:R0:W-:Y:S01]  /*96e0*/  STL [R1+0x2094], R2 ;  /* 0x0020940201007387 */ /* 0x0001e20000100800 */
[----:B------:R-:W-:Y:S01]  /*96f0*/  IMAD R46, R46, UR76, RZ ;  /* 0x0000004c2e2e7c24 */ /* 0x000fe2000f8e02ff */
[----:B------:R-:W-:-:S02]  /*9700*/  UIMAD UR18, UR18, 0x2b, URZ ;  /* 0x0000002b121278a4 */ /* 0x000fc4000f8e02ff */
[----:B------:R2:W-:Y:S01]  /*9710*/  STL [R1+0x2098], R7 ;  /* 0x0020980701007387 */ /* 0x0005e20000100800 */
[----:B------:R-:W-:Y:S01]  /*9720*/  IMAD R48, R48, UR76, RZ ;  /* 0x0000004c30307c24 */ /* 0x000fe2000f8e02ff */
[----:B------:R-:W-:Y:S01]  /*9730*/  UIMAD UR19, UR19, 0x2a, URZ ;  /* 0x0000002a131378a4 */ /* 0x000fe2000f8e02ff */
[----:B------:R-:W-:Y:S01]  /*9740*/  IMAD R18, R18, UR76, RZ ;  /* 0x0000004c12127c24 */ /* 0x000fe2000f8e02ff */
[----:B------:R-:W-:Y:S01]  /*9750*/  UIMAD UR24, UR24, 0x29, URZ ;  /* 0x00000029181878a4 */ /* 0x000fe2000f8e02ff */
[----:B0-----:R-:W-:Y:S01]  /*9760*/  IADD3 R2, P5, PT, R31, UR20, RZ ;  /* 0x000000141f027c10 */ /* 0x001fe2000ffbe0ff */
[----:B------:R0:W-:Y:S01]  /*9770*/  STL [R1+0x209c], R5 ;  /* 0x00209c0501007387 */ /* 0x0001e20000100800 */
[----:B------:R-:W-:Y:S01]  /*9780*/  IMAD R20, R20, UR76, RZ ;  /* 0x0000004c14147c24 */ /* 0x000fe2000f8e02ff */
[----:B------:R-:W-:Y:S01]  /*9790*/  UIMAD UR25, UR25, 0x28, URZ ;  /* 0x00000028191978a4 */ /* 0x000fe2000f8e02ff */
[----:B--2---:R-:W-:Y:S01]  /*97a0*/  IADD3 R7, P6, PT, R33, UR20, RZ ;  /* 0x0000001421077c10 */ /* 0x004fe2000ffde0ff */
[----:B------:R2:W-:Y:S01]  /*97b0*/  STL [R1+0x20a0], R2 ;  /* 0x0020a00201007387 */ /* 0x0005e20000100800 */
[----:B------:R-:W-:Y:S01]  /*97c0*/  IMAD R14, R14, UR76, RZ ;  /* 0x0000004c0e0e7c24 */ /* 0x000fe2000f8e02ff */
[----:B------:R-:W-:-:S02]  /*97d0*/  UIMAD UR26, UR26, 0x27, URZ ;  /* 0x000000271a1a78a4 */ /* 0x000fc4000f8e02ff */
[----:B------:R-:W-:Y:S01]  /*97e0*/  UIMAD UR27, UR27, 0x26, URZ ;  /* 0x000000261b1b78a4 */ /* 0x000fe2000f8e02ff */
[----:B0-----:R-:W-:Y:S01]  /*97f0*/  IADD3 R5, P1, PT, R36, UR20, RZ ;  /* 0x0000001424057c10 */ /* 0x001fe2000ff3e0ff */
[----:B------:R-:W-:Y:S01]  /*9800*/  STL [R1+0x20a4], R7 ;  /* 0x0020a40701007387 */ /* 0x000fe20000100800 */
[----:B------:R-:W-:Y:S01]  /*9810*/  UIMAD UR28, UR28, 0x25, URZ ;  /* 0x000000251c1c78a4 */ /* 0x000fe2000f8e02ff */
[----:B--2---:R-:W-:Y:S02]  /*9820*/  LEA.HI.X.SX32 R2, R0, UR21, 0x1, P2 ;  /* 0x0000001500027c11 */ /* 0x004fe400090f0eff */
[----:B------:R0:W-:Y:S01]  /*9830*/  STL [R1+0x20a8], R5 ;  /* 0x0020a80501007387 */ /* 0x0001e20000100800 */
[----:B------:R-:W-:Y:S01]  /*9840*/  IADD3 R0, P2, PT, R39, UR20, RZ ;  /* 0x0000001427007c10 */ /* 0x000fe2000ff5e0ff */
[----:B------:R-:W-:Y:S02]  /*9850*/  UIMAD UR29, UR29, 0x24, URZ ;  /* 0x000000241d1d78a4 */ /* 0x000fe4000f8e02ff */
[----:B------:R2:W-:Y:S01]  /*9860*/  STL [R1+0x208c], R2 ;  /* 0x00208c0201007387 */ /* 0x0005e20000100800 */
[----:B------:R-:W-:-:S02]  /*9870*/  UIMAD UR30, UR30, 0x23, URZ ;  /* 0x000000231e1e78a4 */ /* 0x000fc4000f8e02ff */
[----:B------:R-:W-:Y:S02]  /*9880*/  UIMAD UR31, UR31, 0x22, URZ ;  /* 0x000000221f1f78a4 */ /* 0x000fe4000f8e02ff */
[----:B------:R-:W-:Y:S01]  /*9890*/  UIMAD UR32, UR32, 0x21, URZ ;  /* 0x00000021202078a4 */ /* 0x000fe2000f8e02ff */
[----:B0-----:R-:W-:Y:S01]  /*98a0*/  LEA.HI.X.SX32 R5, R6, UR21, 0x1, P3 ;  /* 0x0000001506057c11 */ /* 0x001fe200098f0eff */
[----:B------:R0:W-:Y:S01]  /*98b0*/  STL [R1+0x2090], R0 ;  /* 0x0020900001007387 */ /* 0x0001e20000100800 */
[----:B------:R-:W-:Y:S01]  /*98c0*/  USHF.L.U32 UR33, UR33, 0x5, URZ ;  /* 0x0000000521217899 */ /* 0x000fe200080006ff */
[----:B--2---:R-:W-:Y:S02]  /*98d0*/  IADD3 R2, P3, PT, R40, UR20, RZ ;  /* 0x0000001428027c10 */ /* 0x004fe4000ff7e0ff */
[----:B------:R2:W-:Y:S01]  /*98e0*/  STL [R1+0x2084], R5 ;  /* 0x0020840501007387 */ /* 0x0005e20000100800 */
[----:B------:R-:W-:Y:S02]  /*98f0*/  UIMAD UR36, UR36, 0x1f, URZ ;  /* 0x0000001f242478a4 */ /* 0x000fe4000f8e02ff */
[----:B------:R-:W-:-:S02]  /*9900*/  UIMAD UR37, UR37, 0x1e, URZ ;  /* 0x0000001e252578a4 */ /* 0x000fc4000f8e02ff */
[----:B------:R-:W-:Y:S01]  /*9910*/  UIMAD UR38, UR38, 0x1d, URZ ;  /* 0x0000001d262678a4 */ /* 0x000fe2000f8e02ff */
[----:B0-----:R-:W-:Y:S01]  /*9920*/  LEA.HI.X.SX32 R0, R17, UR21, 0x1, P4 ;  /* 0x0000001511007c11 */ /* 0x001fe2000a0f0eff */
[----:B------:R0:W-:Y:S01]  /*9930*/  STL [R1+0x2088], R2 ;  /* 0x0020880201007387 */ /* 0x0001e20000100800 */
[----:B------:R-:W-:Y:S01]  /*9940*/  UIMAD UR39, UR39, 0x1c, URZ ;  /* 0x0000001c272778a4 */ /* 0x000fe2000f8e02ff */
[----:B--2---:R-:W-:Y:S02]  /*9950*/  IADD3 R5, P4, PT, R42, UR20, RZ ;  /* 0x000000142a057c10 */ /* 0x004fe4000ff9e0ff */
[----:B------:R2:W-:Y:S01]  /*9960*/  STL [R1+0x207c], R0 ;  /* 0x00207c0001007387 */ /* 0x0005e20000100800 */
[----:B------:R-:W-:Y:S02]  /*9970*/  UIMAD UR40, UR40, 0x1b, URZ ;  /* 0x0000001b282878a4 */ /* 0x000fe4000f8e02ff */
[----:B------:R-:W-:Y:S02]  /*9980*/  UIMAD UR41, UR41, 0x1a, URZ ;  /* 0x0000001a292978a4 */ /* 0x000fe4000f8e02ff */
[----:B------:R-:W-:Y:S01]  /*9990*/  UIMAD UR42, UR42, 0x19, URZ ;  /* 0x000000192a2a78a4 */ /* 0x000fe2000f8e02ff */
[----:B0-----:R-:W-:Y:S01]  /*99a0*/  LEA.HI.X.SX32 R2, R31, UR21, 0x1, P5 ;  /* 0x000000151f027c11 */ /* 0x001fe2000a8f0eff */
[----:B------:R0:W-:Y:S01]  /*99b0*/  STL [R1+0x2080], R5 ;  /* 0x0020800501007387 */ /* 0x0001e20000100800 */
[----:B------:R-:W-:Y:S01]  /*99c0*/  UIMAD UR43, UR43, 0x18, URZ ;  /* 0x000000182b2b78a4 */ /* 0x000fe2000f8e02ff */
[----:B--2---:R-:W-:-:S02]  /*99d0*/  IADD3 R0, P5, PT, R44, UR20, RZ ;  /* 0x000000142c007c10 */ /* 0x004fc4000ffbe0ff */
[----:B------:R2:W-:Y:S01]  /*99e0*/  STL [R1+0x2074], R2 ;  /* 0x0020740201007387 */ /* 0x0005e20000100800 */
[----:B------:R-:W-:Y:S02]  /*99f0*/  UIMAD UR44, UR44, 0x17, URZ ;  /* 0x000000172c2c78a4 */ /* 0x000fe4000f8e02ff */
[----:B------:R-:W-:Y:S02]  /*9a00*/  UIMAD UR45, UR45, 0x16, URZ ;  /* 0x000000162d2d78a4 */ /* 0x000fe4000f8e02ff */
[----:B-1----:R-:W-:Y:S01]  /*9a10*/  UIMAD UR46, UR46, 0x15, URZ ;  /* 0x000000152e2e78a4 */ /* 0x002fe2000f8e02ff */
[----:B0-----:R-:W-:Y:S01]  /*9a20*/  LEA.HI.X.SX32 R5, R33, UR21, 0x1, P6 ;  /* 0x0000001521057c11 */ /* 0x001fe2000b0f0eff */
[----:B------:R0:W-:Y:S01]  /*9a30*/  STL [R1+0x2078], R0 ;  /* 0x0020780001007387 */ /* 0x0001e20000100800 */
[----:B------:R-:W-:Y:S01]  /*9a40*/  UIMAD UR47, UR47, 0x14, URZ ;  /* 0x000000142f2f78a4 */ /* 0x000fe2000f8e02ff */
[----:B--2---:R-:W-:Y:S02]  /*9a50*/  IADD3 R2, P6, PT, R47, UR20, RZ ;  /* 0x000000142f027c10 */ /* 0x004fe4000ffde0ff */
[----:B------:R1:W-:Y:S01]  /*9a60*/  STL [R1+0x206c], R5 ;  /* 0x00206c0501007387 */ /* 0x0003e20000100800 */
[----:B------:R-:W-:-:S02]  /*9a70*/  UIMAD UR48, UR48, 0x13, URZ ;  /* 0x00000013303078a4 */ /* 0x000fc4000f8e02ff */
[----:B------:R-:W-:Y:S02]  /*9a80*/  UIMAD UR49, UR49, 0x12, URZ ;  /* 0x00000012313178a4 */ /* 0x000fe4000f8e02ff */
[----:B------:R-:W-:Y:S01]  /*9a90*/  UIMAD UR50, UR50, 0x11, URZ ;  /* 0x00000011323278a4 */ /* 0x000fe2000f8e02ff */
[----:B0-----:R-:W-:Y:S01]  /*9aa0*/  LEA.HI.X.SX32 R0, R36, UR21, 0x1, P1 ;  /* 0x0000001524007c11 */ /* 0x001fe200088f0eff */
[----:B------:R0:W-:Y:S01]  /*9ab0*/  STL [R1+0x2070], R2 ;  /* 0x0020700201007387 */ /* 0x0001e20000100800 */
[----:B------:R-:W-:Y:S01]  /*9ac0*/  USHF.L.U32 UR51, UR51, 0x4, URZ ;  /* 0x0000000433337899 */ /* 0x000fe200080006ff */
[----:B-1----:R-:W-:Y:S02]  /*9ad0*/  IADD3 R5, P1, PT, R49, UR20, RZ ;  /* 0x0000001431057c10 */ /* 0x002fe4000ff3e0ff */
[----:B------:R1:W-:Y:S01]  /*9ae0*/  STL [R1+0x2064], R0 ;  /* 0x0020640001007387 */ /* 0x0003e20000100800 */
[----:B------:R-:W-:Y:S01]  /*9af0*/  IMAD R59, R27, UR77, RZ ;  /* 0x0000004d1b3b7c24 */ /* 0x000fe2000f8e02ff */
[----:B------:R-:W-:-:S02]  /*9b00*/  UIMAD UR52, UR52, 0xf, URZ ;  /* 0x0000000f343478a4 */ /* 0x000fc4000f8e02ff */
[----:B------:R-:W-:Y:S01]  /*9b10*/  UIMAD UR53, UR53, 0xe, URZ ;  /* 0x0000000e353578a4 */ /* 0x000fe2000f8e02ff */
[----:B0-----:R-:W-:Y:S01]  /*9b20*/  LEA.HI.X.SX32 R2, R39, UR21, 0x1, P2 ;  /* 0x0000001527027c11 */ /* 0x001fe200090f0eff */
[----:B------:R0:W-:Y:S01]  /*9b30*/  STL [R1+0x2068], R5 ;  /* 0x0020680501007387 */ /* 0x0001e20000100800 */
[----:B------:R-:W-:Y:S01]  /*9b40*/  UIMAD UR54, UR54, 0xd, URZ ;  /* 0x0000000d363678a4 */ /* 0x000fe2000f8e02ff */
[----:B-1----:R-:W-:Y:S02]  /*9b50*/  IADD3 R0, P2, PT, R51, UR20, RZ ;  /* 0x0000001433007c10 */ /* 0x002fe4000ff5e0ff */
[----:B------:R1:W-:Y:S01]  /*9b60*/  STL [R1+0x205c], R2 ;  /* 0x00205c0201007387 */ /* 0x0003e20000100800 */
[----:B------:R-:W-:Y:S01]  /*9b70*/  IMAD R60, R57, UR77, RZ ;  /* 0x0000004d393c7c24 */ /* 0x000fe2000f8e02ff */
[----:B------:R-:W-:Y:S02]  /*9b80*/  UIMAD UR55, UR55, 0xc, URZ ;  /* 0x0000000c373778a4 */ /* 0x000fe4000f8e02ff */
[----:B------:R-:W-:Y:S01]  /*9b90*/  UIMAD UR56, UR56, 0xb, URZ ;  /* 0x0000000b383878a4 */ /* 0x000fe2000f8e02ff */
[----:B0-----:R-:W-:Y:S01]  /*9ba0*/  LEA.HI.X.SX32 R5, R40, UR21, 0x1, P3 ;  /* 0x0000001528057c11 */ /* 0x001fe200098f0eff */
[----:B------:R0:W-:Y:S01]  /*9bb0*/  STL [R1+0x2060], R0 ;  /* 0x0020600001007387 */ /* 0x0001e20000100800 */
[----:B------:R-:W-:Y:S01]  /*9bc0*/  UIMAD UR57, UR57, 0xa, URZ ;  /* 0x0000000a393978a4 */ /* 0x000fe2000f8e02ff */
[----:B-1----:R-:W-:-:S02]  /*9bd0*/  IADD3 R2, P3, PT, R54, UR20, RZ ;  /* 0x0000001436027c10 */ /* 0x002fc4000ff7e0ff */
[----:B------:R1:W-:Y:S01]  /*9be0*/  STL [R1+0x2054], R5 ;  /* 0x0020540501007387 */ /* 0x0003e20000100800 */
[----:B------:R-:W-:Y:S02]  /*9bf0*/  USHF.L.U32 UR58, UR58, 0x3, URZ ;  /* 0x000000033a3a7899 */ /* 0x000fe400080006ff */
[----:B------:R-:W-:Y:S01]  /*9c00*/  UIMAD UR59, UR59, 0x7, URZ ;  /* 0x000000073b3b78a4 */ /* 0x000fe2000f8e02ff */
[----:B------:R-:W2:Y:S01]  /*9c10*/  S2R R6, SR_TID.X ;  /* 0x0000000000067919 */ /* 0x000ea20000002100 */
[----:B------:R-:W-:Y:S01]  /*9c20*/  UIMAD UR60, UR60, 0x6, URZ ;  /* 0x000000063c3c78a4 */ /* 0x000fe2000f8e02ff */
[----:B0-----:R-:W-:Y:S01]  /*9c30*/  LEA.HI.X.SX32 R0, R42, UR21, 0x1, P4 ;  /* 0x000000152a007c11 */ /* 0x001fe2000a0f0eff */
[----:B------:R-:W-:Y:S01]  /*9c40*/  UIMAD UR61, UR61, 0x5, URZ ;  /* 0x000000053d3d78a4 */ /* 0x000fe2000f8e02ff */
[----:B------:R0:W-:Y:S01]  /*9c50*/  STL [R1+0x2058], R2 ;  /* 0x0020580201007387 */ /* 0x0001e20000100800 */
[----:B------:R-:W-:Y:S01]  /*9c60*/  USHF.L.U32 UR62, UR62, 0x2, URZ ;  /* 0x000000023e3e7899 */ /* 0x000fe200080006ff */
[----:B-1----:R-:W-:Y:S01]  /*9c70*/  IADD3 R5, P4, PT, R59, UR20, RZ ;  /* 0x000000143b057c10 */ /* 0x002fe2000ff9e0ff */
[----:B------:R-:W-:Y:S01]  /*9c80*/  UIMAD UR63, UR63, 0x3, URZ ;  /* 0x000000033f3f78a4 */ /* 0x000fe2000f8e02ff */
[----:B------:R1:W-:Y:S01]  /*9c90*/  STL [R1+0x204c], R0 ;  /* 0x00204c0001007387 */ /* 0x0003e20000100800 */
[----:B------:R-:W-:Y:S01]  /*9ca0*/  USHF.L.U32 UR64, UR64, 0x1, URZ ;  /* 0x0000000140407899 */ /* 0x000fe200080006ff */
[----:B------:R-:W3:Y:S01]  /*9cb0*/  LDCU UR22, c[0x0][0x3a8] ;  /* 0x00007500ff1677ac */ /* 0x000ee20008000800 */
[----:B0-----:R-:W-:Y:S01]  /*9cc0*/  LEA.HI.X.SX32 R2, R44, UR21, 0x1, P5 ;  /* 0x000000152c027c11 */ /* 0x001fe2000a8f0eff */
[----:B------:R0:W-:Y:S01]  /*9cd0*/  STL [R1+0x2050], R5 ;  /* 0x0020500501007387 */ /* 0x0001e20000100800 */
[----:B------:R-:W4:Y:S01]  /*9ce0*/  LDCU UR77, c[0x0][0x3a8] ;  /* 0x00007500ff4d77ac */ /* 0x000f220008000800 */
[----:B-1----:R-:W-:-:S02]  /*9cf0*/  IADD3 R0, P5, PT, R60, UR20, RZ ;  /* 0x000000143c007c10 */ /* 0x002fc4000ffbe0ff */
[----:B------:R1:W-:Y:S01]  /*9d00*/  STL [R1+0x2044], R2 ;  /* 0x0020440201007387 */ /* 0x0003e20000100800 */
[----:B------:R-:W-:Y:S01]  /*9d10*/  LEA.HI.X.SX32 R54, R54, UR21, 0x1, P3 ;  /* 0x0000001536367c11 */ /* 0x000fe200098f0eff */
[----:B------:R-:W5:Y:S01]  /*9d20*/  LDCU UR20, c[0x0][0x3a8] ;  /* 0x00007500ff1477ac */ /* 0x000f620008000800 */
[----:B0-----:R-:W-:Y:S01]  /*9d30*/  LEA.HI.X.SX32 R5, R47, UR21, 0x1, P6 ;  /* 0x000000152f057c11 */ /* 0x001fe2000b0f0eff */
[----:B------:R0:W-:Y:S01]  /*9d40*/  STL [R1+0x2048], R0 ;  /* 0x0020480001007387 */ /* 0x0001e20000100800 */
[----:B-1----:R-:W-:-:S03]  /*9d50*/  LEA.HI.X.SX32 R2, R49, UR21, 0x1, P1 ;  /* 0x0000001531027c11 */ /* 0x002fc600088f0eff */
[----:B------:R-:W-:Y:S04]  /*9d60*/  STL [R1+0x2040], R5 ;  /* 0x0020400501007387 */ /* 0x000fe80000100800 */
[----:B------:R-:W3:Y:S01]  /*9d70*/  LDL.LU R7, [R1+0x50] ;  /* 0x0000500001077983 */ /* 0x000ee20000300800 */
[----:B0-----:R-:W-:-:S03]  /*9d80*/  LEA.HI.X.SX32 R0, R51, UR21, 0x1, P2 ;  /* 0x0000001533007c11 */ /* 0x001fc600090f0eff */
[----:B------:R-:W-:Y:S04]  /*9d90*/  STL [R1+0x203c], R2 ;  /* 0x00203c0201007387 */ /* 0x000fe80000100800 */
[----:B------:R-:W3:Y:S04]  /*9da0*/  LDL.LU R27, [R1+0x4c] ;  /* 0x00004c00011b7983 */ /* 0x000ee80000300800 */
[----:B------:R0:W-:Y:S04]  /*9db0*/  STL [R1+0x2038], R0 ;  /* 0x0020380001007387 */ /* 0x0001e80000100800 */
[----:B------:R-:W4:Y:S04]  /*9dc0*/  LDL.LU R57, [R1+0x48] ;  /* 0x0000480001397983 */ /* 0x000f280000300800 */
        /* <DEDUP_REMOVED lines=8> */
[----:B------:R-:W5:Y:S01]  /*9e50*/  LDL.LU R36, [R1+0x18] ;  /* 0x0000180001247983 */ /* 0x000f620000300800 */
[----:B------:R-:W-:-:S03]  /*9e60*/  LEA.HI.X.SX32 R59, R59, UR21, 0x1, P4 ;  /* 0x000000153b3b7c11 */ /* 0x000fc6000a0f0eff */
[----:B------:R-:W5:Y:S04]  /*9e70*/  LDL.LU R33, [R1+0x14] ;  /* 0x0000140001217983 */ /* 0x000f680000300800 */
[----:B------:R-:W5:Y:S04]  /*9e80*/  LDL.LU R31, [R1+0x10] ;  /* 0x00001000011f7983 */ /* 0x000f680000300800 */
[----:B------:R-:W5:Y:S04]  /*9e90*/  LDL.LU R17, [R1+0xc] ;  /* 0x00000c0001117983 */ /* 0x000f680000300800 */
[----:B0-----:R-:W5:Y:S04]  /*9ea0*/  LDL.LU R0, [R1+0x8] ;  /* 0x0000080001007983 */ /* 0x001f680000300800 */
[----:B------:R-:W5:Y:S04]  /*9eb0*/  LDL.LU R5, [R1+0x4] ;  /* 0x0000040001057983 */ /* 0x000f680000300800 */
[----:B------:R-:W5:Y:S04]  /*9ec0*/  LDL.LU R2, [R1] ;  /* 0x0000000001027983 */ /* 0x000f680000300800 */
[----:B------:R0:W-:Y:S04]  /*9ed0*/  STL [R1+0x2034], R54 ;  /* 0x0020343601007387 */ /* 0x0001e80000100800 */
[----:B0-----:R-:W5:Y:S04]  /*9ee0*/  LDL.LU R54, [R1+0x38] ;  /* 0x0000380001367983 */ /* 0x001f680000300800 */
[----:B------:R0:W-:Y:S02]  /*9ef0*/  STL [R1+0x2030], R59 ;  /* 0x0020303b01007387 */ /* 0x0001e40000100800 */
[----:B0-----:R-:W0:Y:S01]  /*9f00*/  LDC R59, c[0x0][0x3ac] ;  /* 0x0000eb00ff3b7b82 */ /* 0x001e220000000800 */
[----:B--2---:R-:W-:-:S02]  /*9f10*/  LOP3.LUT R6, R6, 0x1f, RZ, 0xc0, !PT ;  /* 0x0000001f06067812 */ /* 0x004fc400078ec0ff */
[----:B------:R-:W-:-:S03]  /*9f20*/  LEA.HI.X.SX32 R60, R60, UR21, 0x1, P5 ;  /* 0x000000153c3c7c11 */ /* 0x000fc6000a8f0eff */
[----:B0-----:R-:W-:-:S04]  /*9f30*/  IMAD R6, R6, R59, RZ ;  /* 0x0000003b06067224 */ /* 0x001fc800078e02ff */
[----:B------:R-:W-:Y:S02]  /*9f40*/  IMAD R6, R59, 0x20, R6 ;  /* 0x000000203b067824 */ /* 0x000fe400078e0206 */
[----:B------:R-:W2:Y:S04]  /*9f50*/  LDL.LU R59, [R1+0x3c] ;  /* 0x00003c00013b7983 */ /* 0x000ea80000300800 */
[----:B------:R0:W-:Y:S01]  /*9f60*/  STL [R1+0x202c], R60 ;  /* 0x00202c3c01007387 */ /* 0x0001e20000100800 */
[----:B------:R-:W-:Y:S01]  /*9f70*/  LEA.HI.X.SX32 R6, R6, UR23, 0x1, P0 ;  /* 0x0000001706067c11 */ /* 0x000fe200080f0eff */
[----:B---3--:R-:W-:Y:S02]  /*9f80*/  IMAD R27, R27, UR76, RZ ;  /* 0x0000004c1b1b7c24 */ /* 0x008fe4000f8e02ff */
[----:B0-----:R-:W3:Y:S01]  /*9f90*/  LDL.LU R60, [R1+0x40] ;  /* 0x00004000013c7983 */ /* 0x001ee20000300800 */
[----:B----4-:R-:W-:-:S03]  /*9fa0*/  IMAD R57, R57, UR76, RZ ;  /* 0x0000004c39397c24 */ /* 0x010fc6000f8e02ff */
[----:B------:R0:W-:Y:S01]  /*9fb0*/  STL [R1+0x514c], R6 ;  /* 0x00514c0601007387 */ /* 0x0001e20000100800 */
[----:B-----5:R-:W-:Y:S02]  /*9fc0*/  IMAD R61, R61, UR76, RZ ;  /* 0x0000004c3d3d7c24 */ /* 0x020fe4000f8e02ff */
[----:B------:R-:W-:Y:S02]  /*9fd0*/  IMAD R51, R51, UR76, RZ ;  /* 0x0000004c33337c24 */ /* 0x000fe4000f8e02ff */
[----:B------:R-:W-:Y:S01]  /*9fe0*/  IMAD R49, R49, UR76, RZ ;  /* 0x0000004c31317c24 */ /* 0x000fe2000f8e02ff */
[----:B0-----:R-:W4:Y:S01]  /*9ff0*/  LDL.LU R6, [R1+0x54] ;  /* 0x0000540001067983 */ /* 0x001f220000300800 */
[----:B------:R-:W-:-:S03]  /*a000*/  IMAD R47, R47, UR76, RZ ;  /* 0x0000004c2f2f7c24 */ /* 0x000fc6000f8e02ff */
[----:B------:R0:W-:Y:S01]  /*a010*/  STL [R1+0x10c], R27 ;  /* 0x00010c1b01007387 */ /* 0x0001e20000100800 */
[----:B------:R-:W-:Y:S02]  /*a020*/  IMAD R44, R44, UR76, RZ ;  /* 0x0000004c2c2c7c24 */ /* 0x000fe4000f8e02ff */
[----:B------:R-:W-:Y:S02]  /*a030*/  IMAD R42, R42, UR76, RZ ;  /* 0x0000004c2a2a7c24 */ /* 0x000fe4000f8e02ff */
[----:B------:R-:W-:Y:S01]  /*a040*/  IMAD R40, R40, UR76, RZ ;  /* 0x0000004c28287c24 */ /* 0x000fe2000f8e02ff */
[----:B0-----:R-:W5:Y:S01]  /*a050*/  LDL.LU R27, [R1+0x5160] ;  /* 0x00516000011b7983 */ /* 0x001f620000300800 */
[----:B------:R-:W-:-:S03]  /*a060*/  IMAD R39, R39, UR76, RZ ;  /* 0x0000004c27277c24 */ /* 0x000fc6000f8e02ff */
[----:B------:R0:W-:Y:S01]  /*a070*/  STL [R1+0x108], R57 ;  /* 0x0001083901007387 */ /* 0x0001e20000100800 */
[----:B------:R-:W-:Y:S02]  /*a080*/  IMAD R36, R36, UR76, RZ ;  /* 0x0000004c24247c24 */ /* 0x000fe4000f8e02ff */
        /* <DEDUP_REMOVED lines=9> */
[----:B------:R-:W-:Y:S02]  /*a120*/  IMAD R2, R2, UR76, RZ ;  /* 0x0000004c02027c24 */ /* 0x000fe4000f8e02ff */
[----:B------:R-:W-:Y:S01]  /*a130*/  IMAD R7, R7, UR76, RZ ;  /* 0x0000004c07077c24 */ /* 0x000fe2000f8e02ff */
[----:B------:R-:W-:Y:S01]  /*a140*/  UIMAD UR21, UR6, 0x3f, URZ ;  /* 0x0000003f061578a4 */ /* 0x000fe2000f8e02ff */
[----:B------:R-:W0:Y:S01]  /*a150*/  LDCU UR23, c[0x0][0x3a8] ;  /* 0x00007500ff1777ac */ /* 0x000e220008000800 */
[----:B--2---:R-:W-:-:S02]  /*a160*/  IMAD R59, R59, UR76, RZ ;  /* 0x0000004c3b3b7c24 */ /* 0x004fc4000f8e02ff */
[----:B---3--:R-:W-:-:S05]  /*a170*/  IMAD R60, R60, UR76, RZ ;  /* 0x0000004c3c3c7c24 */ /* 0x008fca000f8e02ff */
[----:B------:R-:W-:Y:S04]  /*a180*/  STL [R1+0x100], R60 ;  /* 0x0001003c01007387 */ /* 0x000fe80000100800 */
[----:B------:R5:W-:Y:S04]  /*a190*/  STL [R1+0xfc], R59 ;  /* 0x0000fc3b01007387 */ /* 0x000be80000100800 */
[----:B------:R-:W-:Y:S04]  /*a1a0*/  STL [R1+0xf8], R54 ;  /* 0x0000f83601007387 */ /* 0x000fe80000100800 */
        /* <DEDUP_REMOVED lines=9> */
[----:B------:R-:W-:Y:S01]  /*a240*/  STL [R1+0xd0], R31 ;  /* 0x0000d01f01007387 */ /* 0x000fe20000100800 */
[----:B----4-:R-:W-:-:S03]  /*a250*/  IMAD R57, R57, UR76, RZ ;  /* 0x0000004c39397c24 */ /* 0x010fc6000f8e02ff */
[----:B------:R1:W-:Y:S04]  /*a260*/  STL [R1+0xcc], R17 ;  /* 0x0000cc1101007387 */ /* 0x0003e80000100800 */
[----:B------:R2:W-:Y:S01]  /*a270*/  STL [R1+0xc8], R0 ;  /* 0x0000c80001007387 */ /* 0x0005e20000100800 */
[----:B-----5:R-:W-:-:S03]  /*a280*/  IMAD R59, R27, UR76, RZ ;  /* 0x0000004c1b3b7c24 */ /* 0x020fc6000f8e02ff */
[----:B------:R-:W-:Y:S01]  /*a290*/  STL [R1+0xc4], R5 ;  /* 0x0000c40501007387 */ /* 0x000fe20000100800 */
[----:B-1----:R-:W-:-:S03]  /*a2a0*/  IMAD R17, R28, UR76, RZ ;  /* 0x0000004c1c117c24 */ /* 0x002fc6000f8e02ff */
[----:B------:R-:W-:Y:S01]  /*a2b0*/  STL [R1+0xc0], R2 ;  /* 0x0000c00201007387 */ /* 0x000fe20000100800 */
[----:B--2---:R-:W-:Y:S02]  /*a2c0*/  IMAD R0, R4, UR76, RZ ;  /* 0x0000004c04007c24 */ /* 0x004fe4000f8e02ff */
[----:B------:R-:W-:Y:S02]  /*a2d0*/  IMAD R4, R23, UR76, RZ ;  /* 0x0000004c17047c24 */ /* 0x000fe4000f8e02ff */
[----:B------:R-:W-:Y:S02]  /*a2e0*/  IMAD R60, R61, UR76, RZ ;  /* 0x0000004c3d3c7c24 */ /* 0x000fe4000f8e02ff */
[----:B------:R-:W-:-:S03]  /*a2f0*/  IMAD R28, R10, UR76, RZ ;  /* 0x0000004c0a1c7c24 */ /* 0x000fc6000f8e02ff */
[----:B------:R-:W-:Y:S04]  /*a300*/  STL [R1+0xbc], R60 ;  /* 0x0000bc3c01007387 */ /* 0x000fe80000100800 */
[----:B------:R-:W-:Y:S01]  /*a310*/  STL [R1+0xb0], R17 ;  /* 0x0000b01101007387 */ /* 0x000fe20000100800 */
[----:B------:R-:W-:-:S03]  /*a320*/  IMAD R27, R13, UR76, RZ ;  /* 0x0000004c0d1b7c24 */ /* 0x000fc6000f8e02ff */
[----:B------:R-:W-:Y:S04]  /*a330*/  STL [R1+0xb8], R57 ;  /* 0x0000b83901007387 */ /* 0x000fe80000100800 */
[----:B------:R1:W-:Y:S01]  /*a340*/  STL [R1+0xac], R0 ;  /* 0x0000ac0001007387 */ /* 0x0003e20000100800 */
[----:B------:R-:W-:-:S03]  /*a350*/  IMAD R31, R53, UR76, RZ ;  /* 0x0000004c351f7c24 */ /* 0x000fc6000f8e02ff */
[----:B------:R-:W-:Y:S01]  /*a360*/  STL [R1+0xb4], R59 ;  /* 0x0000b43b01007387 */ /* 0x000fe20000100800 */
[----:B-1----:R-:W-:-:S03]  /*a370*/  IMAD R0, R24, UR76, RZ ;  /* 0x0000004c18007c24 */ /* 0x002fc6000f8e02ff */
[----:B------:R-:W-:Y:S01]  /*a380*/  STL [R1+0xa4], R4 ;  /* 0x0000a40401007387 */ /* 0x000fe20000100800 */
[----:B------:R-:W-:-:S03]  /*a390*/  IMAD R33, R21, UR76, RZ ;  /* 0x0000004c15217c24 */ /* 0x000fc6000f8e02ff */
[----:B------:R-:W-:Y:S01]  /*a3a0*/  STL [R1+0xa8], R28 ;  /* 0x0000a81c01007387 */ /* 0x000fe20000100800 */
[----:B------:R-:W-:-:S03]  /*a3b0*/  IMAD R54, R58, UR76, RZ ;  /* 0x0000004c3a367c24 */ /* 0x000fc6000f8e02ff */
[----:B------:R1:W-:Y:S01]  /*a3c0*/  STL [R1+0x9c], R0 ;  /* 0x00009c0001007387 */ /* 0x0003e20000100800 */
[----:B------:R-:W-:-:S03]  /*a3d0*/  IMAD R36, R11, UR76, RZ ;  /* 0x0000004c0b247c24 */ /* 0x000fc6000f8e02ff */
[----:B------:R-:W-:Y:S01]  /*a3e0*/  STL [R1+0xa0], R27 ;  /* 0x0000a01b01007387 */ /* 0x000fe20000100800 */
[----:B------:R-:W-:-:S03]  /*a3f0*/  IMAD R51, R12, UR76, RZ ;  /* 0x0000004c0c337c24 */ /* 0x000fc6000f8e02ff */
[----:B------:R-:W-:Y:S01]  /*a400*/  STL [R1+0x98], R35 ;  /* 0x0000982301007387 */ /* 0x000fe20000100800 */
[----:B------:R-:W-:-:S03]  /*a410*/  IMAD R49, R34, UR76, RZ ;  /* 0x0000004c22317c24 */ /* 0x000fc6000f8e02ff */
[----:B------:R-:W-:Y:S01]  /*a420*/  STL [R1+0x94], R43 ;  /* 0x0000942b01007387 */ /* 0x000fe20000100800 */
[----:B------:R-:W-:-:S03]  /*a430*/  IMAD R39, R52, UR76, RZ ;  /* 0x0000004c34277c24 */ /* 0x000fc6000f8e02ff */
[----:B------:R-:W-:Y:S01]  /*a440*/  STL [R1+0x90], R31 ;  /* 0x0000901f01007387 */ /* 0x000fe20000100800 */
[----:B------:R-:W-:-:S03]  /*a450*/  IMAD R40, R30, UR76, RZ ;  /* 0x0000004c1e287c24 */ /* 0x000fc6000f8e02ff */
[----:B------:R-:W-:Y:S04]  /*a460*/  STL [R1+0x8c], R46 ;  /* 0x00008c2e01007387 */ /* 0x000fe80000100800 */
[----:B------:R-:W-:Y:S01]  /*a470*/  STL [R1+0x88], R33 ;  /* 0x0000882101007387 */ /* 0x000fe20000100800 */
[----:B-1----:R-:W-:-:S03]  /*a480*/  IMAD R0, R15, UR76, RZ ;  /* 0x0000004c0f007c24 */ /* 0x002fc6000f8e02ff */
[----:B------:R-:W-:Y:S04]  /*a490*/  STL [R1+0x84], R54 ;  /* 0x0000843601007387 */ /* 0x000fe80000100800 */
[----:B------:R-:W-:Y:S01]  /*a4a0*/  STL [R1+0x80], R48 ;  /* 0x0000803001007387 */ /* 0x000fe20000100800 */
[----:B------:R-:W-:-:S03]  /*a4b0*/  IMAD R47, R8, UR76, RZ ;  /* 0x0000004c082f7c24 */ /* 0x000fc6000f8e02ff */
[----:B------:R-:W-:Y:S01]  /*a4c0*/  STL [R1+0x7c], R36 ;  /* 0x00007c2401007387 */ /* 0x000fe20000100800 */
[----:B------:R-:W-:-:S03]  /*a4d0*/  IMAD R42, R16, UR76, RZ ;  /* 0x0000004c102a7c24 */ /* 0x000fc6000f8e02ff */
[----:B------:R-:W-:Y:S04]  /*a4e0*/  STL [R1+0x78], R51 ;  /* 0x0000783301007387 */ /* 0x000fe80000100800 */
[----:B------:R-:W-:Y:S01]  /*a4f0*/  STL [R1+0x74], R49 ;  /* 0x0000743101007387 */ /* 0x000fe20000100800 */
[----:B------:R-:W-:-:S03]  /*a500*/  IMAD R44, R9, UR76, RZ ;  /* 0x0000004c092c7c24 */ /* 0x000fc6000f8e02ff */
[----:B------:R-:W-:Y:S04]  /*a510*/  STL [R1+0x70], R39 ;  /* 0x0000702701007387 */ /* 0x000fe80000100800 */
[----:B------:R-:W-:Y:S04]  /*a520*/  STL [R1+0x6c], R40 ;  /* 0x00006c2801007387 */ /* 0x000fe80000100800 */
[----:B------:R-:W2:Y:S04]  /*a530*/  LDL R30, [R1+0xe4] ;  /* 0x0000e400011e7983 */ /* 0x000ea80000100800 */
[----:B------:R-:W3:Y:S01]  /*a540*/  LDL R52, [R1+0xe0] ;  /* 0x0000e00001347983 */ /* 0x000ee20000100800 */
[----:B------:R-:W-:-:S03]  /*a550*/  IMAD R9, R26, UR76, RZ ;  /* 0x0000004c1a097c24 */ /* 0x000fc6000f8e02ff */
[----:B------:R1:W-:Y:S04]  /*a560*/  STL [R1+0x5c], R0 ;  /* 0x00005c0001007387 */ /* 0x0003e80000100800 */
[----:B------:R-:W4:Y:S04]  /*a570*/  LDL R34, [R1+0xdc] ;  /* 0x0000dc0001227983 */ /* 0x000f280000100800 */
[----:B------:R-:W5:Y:S04]  /*a580*/  LDL R58, [R1+0xd8] ;  /* 0x0000d800013a7983 */ /* 0x000f680000100800 */
[----:B------:R-:W2:Y:S04]  /*a590*/  LDL R53, [R1+0xd4] ;  /* 0x0000d40001357983 */ /* 0x000ea80000100800 */
[----:B------:R-:W2:Y:S04]  /*a5a0*/  LDL R24, [R1+0xd0] ;  /* 0x0000d00001187983 */ /* 0x000ea80000100800 */
[----:B------:R-:W2:Y:S04]  /*a5b0*/  LDL R23, [R1+0xcc] ;  /* 0x0000cc0001177983 */ /* 0x000ea80000100800 */
[----:B------:R-:W2:Y:S01]  /*a5c0*/  LDL R61, [R1+0xc8] ;  /* 0x0000c800013d7983 */ /* 0x000ea20000100800 */
[----:B------:R-:W-:-:S03]  /*a5d0*/  IMAD R8, R19, UR76, RZ ;  /* 0x0000004c13087c24 */ /* 0x000fc6000f8e02ff */
[----:B------:R-:W-:Y:S01]  /*a5e0*/  STL [R1+0x68], R47 ;  /* 0x0000682f01007387 */ /* 0x000fe20000100800 */
[----:B-1----:R-:W-:-:S03]  /*a5f0*/  IMAD R0, R38, UR76, RZ ;  /* 0x0000004c26007c24 */ /* 0x002fc6000f8e02ff */
[----:B------:R-:W-:Y:S01]  /*a600*/  STL [R1+0x64], R42 ;  /* 0x0000642a01007387 */ /* 0x000fe20000100800 */
[----:B------:R-:W-:-:S03]  /*a610*/  IMAD R19, R25, UR76, RZ ;  /* 0x0000004c19137c24 */ /* 0x000fc6000f8e02ff */
[----:B------:R-:W2:Y:S01]  /*a620*/  LDL R26, [R1+0xe8] ;  /* 0x0000e800011a7983 */ /* 0x000ea20000100800 */
[----:B------:R-:W-:-:S03]  /*a630*/  IMAD R21, R22, UR76, RZ ;  /* 0x0000004c16157c24 */ /* 0x000fc6000f8e02ff */
[----:B------:R-:W-:Y:S01]  /*a640*/  STL [R1+0x60], R44 ;  /* 0x0000602c01007387 */ /* 0x000fe20000100800 */
[----:B------:R-:W-:-:S03]  /*a650*/  IMAD R16, R55, UR76, RZ ;  /* 0x0000004c37107c24 */ /* 0x000fc6000f8e02ff */
[----:B------:R-:W2:Y:S04]  /*a660*/  LDL R38, [R1+0x10c] ;  /* 0x00010c0001267983 */ /* 0x000ea80000100800 */
[----:B------:R-:W3:Y:S04]  /*a670*/  LDL R25, [R1+0x108] ;  /* 0x0001080001197983 */ /* 0x000ee80000100800 */
[----:B------:R-:W4:Y:S01]  /*a680*/  LDL R22, [R1+0x104] ;  /* 0x0001040001167983 */ /* 0x000f220000100800 */
[----:B------:R-:W-:-:S03]  /*a690*/  IMAD R15, R50, UR76, RZ ;  /* 0x0000004c320f7c24 */ /* 0x000fc6000f8e02ff */
[----:B------:R-:W5:Y:S01]  /*a6a0*/  LDL R55, [R1+0x100] ;  /* 0x0001000001377983 */ /* 0x000f620000100800 */
[----:B------:R-:W-:Y:S02]  /*a6b0*/  IMAD R13, R45, UR76, RZ ;  /* 0x0000004c2d0d7c24 */ /* 0x000fe4000f8e02ff */
[----:B------:R-:W-:Y:S01]  /*a6c0*/  IMAD R12, R41, UR76, RZ ;  /* 0x0000004c290c7c24 */ /* 0x000fe2000f8e02ff */
[----:B------:R-:W5:Y:S04]  /*a6d0*/  LDL R50, [R1+0xfc] ;  /* 0x0000fc0001327983 */ /* 0x000f680000100800 */
[----:B------:R-:W5:Y:S01]  /*a6e0*/  LDL R45, [R1+0xf8] ;  /* 0x0000f800012d7983 */ /* 0x000f620000100800 */
[----:B------:R-:W-:-:S03]  /*a6f0*/  IMAD R11, R37, UR76, RZ ;  /* 0x0000004c250b7c24 */ /* 0x000fc6000f8e02ff */
[----:B------:R-:W5:Y:S01]  /*a700*/  LDL R41, [R1+0xf4] ;  /* 0x0000f40001297983 */ /* 0x000f620000100800 */
[----:B------:R-:W-:-:S03]  /*a710*/  IMAD R10, R32, UR76, RZ ;  /* 0x0000004c200a7c24 */ /* 0x000fc6000f8e02ff */
[----:B------:R-:W5:Y:S04]  /*a720*/  LDL R37, [R1+0xf0] ;  /* 0x0000f00001257983 */ /* 0x000f680000100800 */
[----:B------:R-:W5:Y:S01]  /*a730*/  LDL R32, [R1+0xec] ;  /* 0x0000ec0001207983 */ /* 0x000f620000100800 */
[----:B------:R-:W-:Y:S02]  /*a740*/  IMAD R6, R6, UR76, RZ ;  /* 0x0000004c06067c24 */ /* 0x000fe4000f8e02ff */
[----:B------:R-:W-:Y:S02]  /*a750*/  IMAD R17, R3, UR76, RZ ;  /* 0x0000004c03117c24 */ /* 0x000fe4000f8e02ff */
[----:B------:R-:W-:Y:S01]  /*a760*/  IMAD R3, R29, UR76, RZ ;  /* 0x0000004c1d037c24 */ /* 0x000fe2000f8e02ff */
[----:B------:R-:W-:Y:S01]  /*a770*/  SHF.R.S32.HI R29, RZ, 0x1f, R6 ;  /* 0x0000001fff1d7819 */ /* 0x000fe20000011406 */
[----:B------:R-:W-:Y:S01]  /*a780*/  IMAD R4, R56, UR76, RZ ;  /* 0x0000004c38047c24 */ /* 0x000fe2000f8e02ff */
[----:B------:R-:W-:-:S02]  /*a790*/  SHF.R.S32.HI R56, RZ, 0x1f, R7 ;  /* 0x0000001fff387819 */ /* 0x000fc40000011407 */
[----:B------:R1:W-:Y:S04]  /*a7a0*/  STL [R1+0x50f0], R3 ;  /* 0x0050f00301007387 */ /* 0x0003e80000100800 */
[----:B-1----:R-:W5:Y:S04]  /*a7b0*/  LDL.LU R3, [R1+0x5c] ;  /* 0x00005c0001037983 */ /* 0x002f680000300800 */
[----:B------:R3:W-:Y:S04]  /*a7c0*/  STL [R1+0x58], R29 ;  /* 0x0000581d01007387 */ /* 0x0007e80000100800 */
[----:B------:R-:W-:Y:S01]  /*a7d0*/  STL [R1+0x54], R56 ;  /* 0x0000543801007387 */ /* 0x000fe20000100800 */
[----:B--2---:R-:W-:-:S02]  /*a7e0*/  SHF.R.S32.HI R38, RZ, 0x1f, R38 ;  /* 0x0000001fff267819 */ /* 0x004fc40000011426 */
[----:B---3--:R-:W-:-:S03]  /*a7f0*/  SHF.R.S32.HI R29, RZ, 0x1f, R25 ;  /* 0x0000001fff1d7819 */ /* 0x008fc60000011419 */
[----:B------:R-:W-:Y:S01]  /*a800*/  STL [R1+0x50], R38 ;  /* 0x0000502601007387 */ /* 0x000fe20000100800 */
[----:B----4-:R-:W-:-:S03]  /*a810*/  SHF.R.S32.HI R25, RZ, 0x1f, R22 ;  /* 0x0000001fff197819 */ /* 0x010fc60000011416 */
[----:B------:R1:W-:Y:S01]  /*a820*/  STL [R1+0x4c], R29 ;  /* 0x00004c1d01007387 */ /* 0x0003e20000100800 */
[----:B-----5:R-:W-:-:S03]  /*a830*/  SHF.R.S32.HI R22, RZ, 0x1f, R55 ;  /* 0x0000001fff167819 */ /* 0x020fc60000011437 */
[----:B------:R2:W-:Y:S04]  /*a840*/  STL [R1+0x48], R25 ;  /* 0x0000481901007387 */ /* 0x0005e80000100800 */
[----:B------:R3:W-:Y:S01]  /*a850*/  STL [R1+0x44], R22 ;  /* 0x0000441601007387 */ /* 0x0007e20000100800 */
[----:B-1----:R-:W-:Y:S02]  /*a860*/  SHF.R.S32.HI R29, RZ, 0x1f, R50 ;  /* 0x0000001fff1d7819 */ /* 0x002fe40000011432 */
[----:B--2---:R-:W-:-:S03]  /*a870*/  SHF.R.S32.HI R25, RZ, 0x1f, R45 ;  /* 0x0000001fff197819 */ /* 0x004fc6000001142d */
[----:B------:R1:W-:Y:S01]  /*a880*/  STL [R1+0x40], R29 ;  /* 0x0000401d01007387 */ /* 0x0003e20000100800 */
[----:B---3--:R-:W-:-:S03]  /*a890*/  SHF.R.S32.HI R22, RZ, 0x1f, R41 ;  /* 0x0000001fff167819 */ /* 0x008fc60000011429 */
[----:B------:R2:W-:Y:S04]  /*a8a0*/  STL [R1+0x3c], R25 ;  /* 0x00003c1901007387 */ /* 0x0005e80000100800 */
[----:B------:R3:W-:Y:S01]  /*a8b0*/  STL [R1+0x38], R22 ;  /* 0x0000381601007387 */ /* 0x0007e20000100800 */
[----:B-1----:R-:W-:Y:S02]  /*a8c0*/  SHF.R.S32.HI R29, RZ, 0x1f, R37 ;  /* 0x0000001fff1d7819 */ /* 0x002fe40000011425 */
[----:B--2---:R-:W-:-:S03]  /*a8d0*/  SHF.R.S32.HI R25, RZ, 0x1f, R32 ;  /* 0x0000001fff197819 */ /* 0x004fc60000011420 */
[----:B------:R-:W-:Y:S01]  /*a8e0*/  STL [R1+0x34], R29 ;  /* 0x0000341d01007387 */ /* 0x000fe20000100800 */
[----:B---3--:R-:W-:-:S03]  /*a8f0*/  SHF.R.S32.HI R22, RZ, 0x1f, R26 ;  /* 0x0000001fff167819 */ /* 0x008fc6000001141a */
[----:B------:R1:W-:Y:S01]  /*a900*/  STL [R1+0x30], R25 ;  /* 0x0000301901007387 */ /* 0x0003e20000100800 */
[----:B------:R-:W-:-:S03]  /*a910*/  SHF.R.S32.HI R26, RZ, 0x1f, R30 ;  /* 0x0000001fff1a7819 */ /* 0x000fc6000001141e */
[----:B------:R2:W-:Y:S01]  /*a920*/  STL [R1+0x2c], R22 ;  /* 0x00002c1601007387 */ /* 0x0005e20000100800 */
[----:B-1----:R-:W-:-:S03]  /*a930*/  SHF.R.S32.HI R25, RZ, 0x1f, R52 ;  /* 0x0000001fff197819 */ /* 0x002fc60000011434 */
[----:B------:R1:W-:Y:S01]  /*a940*/  STL [R1+0x28], R26 ;  /* 0x0000281a01007387 */ /* 0x0003e20000100800 */
[----:B--2---:R-:W-:-:S03]  /*a950*/  SHF.R.S32.HI R22, RZ, 0x1f, R34 ;  /* 0x0000001fff167819 */ /* 0x004fc60000011422 */
[----:B------:R2:W-:Y:S04]  /*a960*/  STL [R1+0x24], R25 ;  /* 0x0000241901007387 */ /* 0x0005e80000100800 */
[----:B------:R3:W-:Y:S01]  /*a970*/  STL [R1+0x20], R22 ;  /* 0x0000201601007387 */ /* 0x0007e20000100800 */
[----:B-1----:R-:W-:Y:S02]  /*a980*/  SHF.R.S32.HI R26, RZ, 0x1f, R58 ;  /* 0x0000001fff1a7819 */ /* 0x002fe4000001143a */
[----:B--2---:R-:W-:-:S03]  /*a990*/  SHF.R.S32.HI R25, RZ, 0x1f, R53 ;  /* 0x0000001fff197819 */ /* 0x004fc60000011435 */
[----:B------:R-:W-:Y:S01]  /*a9a0*/  STL [R1+0x1c], R26 ;  /* 0x00001c1a01007387 */ /* 0x000fe20000100800 */
[----:B---3--:R-:W-:Y:S02]  /*a9b0*/  SHF.R.S32.HI R22, RZ, 0x1f, R24 ;  /* 0x0000001fff167819 */ /* 0x008fe40000011418 */
[----:B------:R-:W-:Y:S01]  /*a9c0*/  SHF.R.S32.HI R24, RZ, 0x1f, R23 ;  /* 0x0000001fff187819 */ /* 0x000fe20000011417 */
[----:B------:R-:W-:Y:S01]  /*a9d0*/  STL [R1+0x18], R25 ;  /* 0x0000181901007387 */ /* 0x000fe20000100800 */
[----:B------:R-:W-:-:S03]  /*a9e0*/  SHF.R.S32.HI R23, RZ, 0x1f, R61 ;  /* 0x0000001fff177819 */ /* 0x000fc6000001143d */
[----:B------:R1:W-:Y:S04]  /*a9f0*/  STL [R1+0x14], R22 ;  /* 0x0000141601007387 */ /* 0x0003e80000100800 */
[----:B------:R-:W-:Y:S01]  /*aa00*/  STL [R1+0x10], R24 ;  /* 0x0000101801007387 */ /* 0x000fe20000100800 */
[----:B------:R-:W-:Y:S02]  /*aa10*/  SHF.R.S32.HI R61, RZ, 0x1f, R57 ;  /* 0x0000001fff3d7819 */ /* 0x000fe40000011439 */
[----:B-1----:R-:W-:Y:S02]  /*aa20*/  SHF.R.S32.HI R22, RZ, 0x1f, R5 ;  /* 0x0000001fff167819 */ /* 0x002fe40000011405 */
[----:B------:R-:W2:Y:S04]  /*aa30*/  LDL.LU R5, [R1+0x5154] ;  /* 0x0051540001057983 */ /* 0x000ea80000300800 */
[----:B------:R1:W-:Y:S02]  /*aa40*/  STL [R1+0xc], R23 ;  /* 0x00000c1701007387 */ /* 0x0003e40000100800 */
[----:B-1----:R-:W-:-:S02]  /*aa50*/  SHF.R.S32.HI R23, RZ, 0x1f, R2 ;  /* 0x0000001fff177819 */ /* 0x002fc40000011402 */
[----:B------:R-:W3:Y:S04]  /*aa60*/  LDL.LU R2, [R1+0x5150] ;  /* 0x0051500001027983 */ /* 0x000ee80000300800 */
[----:B------:R1:W-:Y:S04]  /*aa70*/  STL [R1+0x8], R22 ;  /* 0x0000081601007387 */ /* 0x0003e80000100800 */
[----:B------:R-:W-:Y:S01]  /*aa80*/  STL [R1+0x4], R23 ;  /* 0x0000041701007387 */ /* 0x000fe20000100800 */
[----:B-1----:R-:W-:-:S03]  /*aa90*/  SHF.R.S32.HI R22, RZ, 0x1f, R60 ;  /* 0x0000001fff167819 */ /* 0x002fc6000001143c */
[----:B------:R-:W-:Y:S04]  /*aaa0*/  STL [R1+0x510c], R61 ;  /* 0x00510c3d01007387 */ /* 0x000fe80000100800 */
[----:B------:R1:W-:Y:S02]  /*aab0*/  STL [R1], R22 ;  /* 0x0000001601007387 */ /* 0x0003e40000100800 */
[----:B-1----:R-:W-:-:S05]  /*aac0*/  SHF.R.S32.HI R22, RZ, 0x1f, R59 ;  /* 0x0000001fff167819 */ /* 0x002fca000001143b */
[----:B------:R1:W-:Y:S04]  /*aad0*/  STL [R1+0x5108], R22 ;  /* 0x0051081601007387 */ /* 0x0003e80000100800 */
[----:B-1----:R-:W4:Y:S02]  /*aae0*/  LDL.LU R22, [R1+0xb0] ;  /* 0x0000b00001167983 */ /* 0x002f240000300800 */
[----:B----4-:R-:W-:Y:S02]  /*aaf0*/  SHF.R.S32.HI R23, RZ, 0x1f, R22 ;  /* 0x0000001fff177819 */ /* 0x010fe40000011416 */
[----:B------:R-:W-:Y:S04]  /*ab00*/  STL [R1+0x5114], R22 ;  /* 0x0051141601007387 */ /* 0x000fe80000100800 */
[----:B------:R1:W-:Y:S04]  /*ab10*/  STL [R1+0x5104], R23 ;  /* 0x0051041701007387 */ /* 0x0003e80000100800 */
[----:B-1----:R-:W4:Y:S01]  /*ab20*/  LDL.LU R23, [R1+0xac] ;  /* 0x0000ac0001177983 */ /* 0x002f220000300800 */
[----:B------:R-:W-:-:S02]  /*ab30*/  SHF.R.S32.HI R25, RZ, 0x1f, R28 ;  /* 0x0000001fff197819 */ /* 0x000fc4000001141c */
[----:B----4-:R-:W-:-:S05]  /*ab40*/  SHF.R.S32.HI R24, RZ, 0x1f, R23 ;  /* 0x0000001fff187819 */ /* 0x010fca0000011417 */
[----:B------:R-:W-:Y:S04]  /*ab50*/  STL [R1+0x5118], R24 ;  /* 0x0051181801007387 */ /* 0x000fe80000100800 */
[----:B------:R-:W-:Y:S04]  /*ab60*/  STL [R1+0x5110], R23 ;  /* 0x0051101701007387 */ /* 0x000fe80000100800 */
[----:B------:R1:W-:Y:S04]  /*ab70*/  STL [R1+0x50fc], R25 ;  /* 0x0050fc1901007387 */ /* 0x0003e80000100800 */
[----:B-1----:R-:W4:Y:S01]  /*ab80*/  LDL.LU R25, [R1+0xa4] ;  /* 0x0000a40001197983 */ /* 0x002f220000300800 */
[----:B------:R-:W-:-:S02]  /*ab90*/  SHF.R.S32.HI R27, RZ, 0x1f, R27 ;  /* 0x0000001fff1b7819 */ /* 0x000fc4000001141b */
[----:B----4-:R-:W-:Y:S01]  /*aba0*/  SHF.R.S32.HI R26, RZ, 0x1f, R25 ;  /* 0x0000001fff1a7819 */ /* 0x010fe20000011419 */
[----:B------:R-:W-:Y:S04]  /*abb0*/  STL [R1+0x511c], R25 ;  /* 0x00511c1901007387 */ /* 0x000fe80000100800 */
[----:B------:R-:W-:Y:S04]  /*abc0*/  STL [R1+0x5100], R26 ;  /* 0x0051001a01007387 */ /* 0x000fe80000100800 */
[----:B------:R1:W-:Y:S04]  /*abd0*/  STL [R1+0x50f8], R27 ;  /* 0x0050f81b01007387 */ /* 0x0003e80000100800 */
[----:B-1----:R-:W4:Y:S01]  /*abe0*/  LDL.LU R27, [R1+0x9c] ;  /* 0x00009c00011b7983 */ /* 0x002f220000300800 */
[----:B------:R-:W-:-:S02]  /*abf0*/  SHF.R.S32.HI R29, RZ, 0x1f, R35 ;  /* 0x0000001fff1d7819 */ /* 0x000fc40000011423 */
[----:B------:R-:W-:Y:S02]  /*ac00*/  SHF.R.S32.HI R30, RZ, 0x1f, R43 ;  /* 0x0000001fff1e7819 */ /* 0x000fe4000001142b */
[----:B------:R-:W-:Y:S02]  /*ac10*/  SHF.R.S32.HI R31, RZ, 0x1f, R31 ;  /* 0x0000001fff1f7819 */ /* 0x000fe4000001141f */
[----:B------:R-:W-:Y:S02]  /*ac20*/  SHF.R.S32.HI R32, RZ, 0x1f, R46 ;  /* 0x0000001fff207819 */ /* 0x000fe4000001142e */
[----:B------:R-:W-:Y:S02]  /*ac30*/  SHF.R.S32.HI R33, RZ, 0x1f, R33 ;  /* 0x0000001fff217819 */ /* 0x000fe40000011421 */
[----:B------:R-:W-:Y:S02]  /*ac40*/  SHF.R.S32.HI R34, RZ, 0x1f, R54 ;  /* 0x0000001fff227819 */ /* 0x000fe40000011436 */
[----:B------:R-:W-:-:S02]  /*ac50*/  SHF.R.S32.HI R35, RZ, 0x1f, R48 ;  /* 0x0000001fff237819 */ /* 0x000fc40000011430 */
[----:B------:R-:W-:Y:S02]  /*ac60*/  SHF.R.S32.HI R36, RZ, 0x1f, R36 ;  /* 0x0000001fff247819 */ /* 0x000fe40000011424 */
[----:B------:R-:W-:Y:S02]  /*ac70*/  SHF.R.S32.HI R37, RZ, 0x1f, R51 ;  /* 0x0000001fff257819 */ /* 0x000fe40000011433 */
[----:B--2---:R-:W-:Y:S02]  /*ac80*/  IADD3 R26, P4, PT, R6, R5, RZ ;  /* 0x00000005061a7210 */ /* 0x004fe40007f9e0ff */
[----:B----4-:R-:W-:-:S05]  /*ac90*/  SHF.R.S32.HI R28, RZ, 0x1f, R27 ;  /* 0x0000001fff1c7819 */ /* 0x010fca000001141b */
[----:B------:R1:W-:Y:S04]  /*aca0*/  STL [R1+0x5124], R28 ;  /* 0x0051241c01007387 */ /* 0x0003e80000100800 */
[----:B------:R-:W-:Y:S04]  /*acb0*/  STL [R1+0x5120], R27 ;  /* 0x0051201b01007387 */ /* 0x000fe80000100800 */
[----:B------:R-:W-:Y:S04]  /*acc0*/  STL [R1+0x50f4], R29 ;  /* 0x0050f41d01007387 */ /* 0x000fe80000100800 */
[----:B------:R-:W-:Y:S04]  /*acd0*/  STL [R1+0x5128], R30 ;  /* 0x0051281e01007387 */ /* 0x000fe80000100800 */
[----:B------:R2:W-:Y:S04]  /*ace0*/  STL [R1+0x512c], R31 ;  /* 0x00512c1f01007387 */ /* 0x0005e80000100800 */
[----:B------:R4:W-:Y:S04]  /*acf0*/  STL [R1+0x5130], R32 ;  /* 0x0051302001007387 */ /* 0x0009e80000100800 */
[----:B------:R-:W-:Y:S04]  /*ad00*/  STL [R1+0x5134], R33 ;  /* 0x0051342101007387 */ /* 0x000fe80000100800 */
[----:B------:R-:W-:Y:S04]  /*ad10*/  STL [R1+0x5138], R34 ;  /* 0x0051382201007387 */ /* 0x000fe80000100800 */
[----:B------:R-:W-:Y:S04]  /*ad20*/  STL [R1+0x513c], R35 ;  /* 0x00513c2301007387 */ /* 0x000fe80000100800 */
[----:B------:R-:W-:Y:S04]  /*ad30*/  STL [R1+0x5140], R36 ;  /* 0x0051402401007387 */ /* 0x000fe80000100800 */
[----:B------:R-:W-:Y:S04]  /*ad40*/  STL [R1+0x5144], R37 ;  /* 0x0051442501007387 */ /* 0x000fe80000100800 */
[----:B-1----:R-:W5:Y:S04]  /*ad50*/  LDL.LU R28, [R1+0x10c] ;  /* 0x00010c00011c7983 */ /* 0x002f680000300800 */
[----:B------:R-:W5:Y:S04]  /*ad60*/  LDL.LU R25, [R1+0x58] ;  /* 0x0000580001197983 */ /* 0x000f680000300800 */
[----:B------:R-:W5:Y:S04]  /*ad70*/  LDL.LU R24, [R1+0x108] ;  /* 0x0001080001187983 */ /* 0x000f680000300800 */
[----:B--2---:R-:W2:Y:S01]  /*ad80*/  LDL.LU R31, [R1+0x54] ;  /* 0x00005400011f7983 */ /* 0x004ea20000300800 */
[----:B---3--:R-:W-:-:S03]  /*ad90*/  IADD3 R27, P6, PT, R6, R2, RZ ;  /* 0x00000002061b7210 */ /* 0x008fc60007fde0ff */
[----:B------:R-:W3:Y:S04]  /*ada0*/  LDL.LU R22, [R1+0x104] ;  /* 0x0001040001167983 */ /* 0x000ee80000300800 */
[----:B------:R-:W2:Y:S01]  /*adb0*/  LDL.LU R23, [R1+0x50] ;  /* 0x0000500001177983 */ /* 0x000ea20000300800 */
[----:B----4-:R-:W-:-:S03]  /*adc0*/  IADD3 R32, P3, PT, R7, R5, RZ ;  /* 0x0000000507207210 */ /* 0x010fc60007f7e0ff */
[----:B------:R-:W4:Y:S04]  /*add0*/  LDL.LU R30, [R1+0x100] ;  /* 0x00010000011e7983 */ /* 0x000f280000300800 */
[----:B------:R-:W2:Y:S04]  /*ade0*/  LDL.LU R61, [R1+0x4c] ;  /* 0x00004c00013d7983 */ /* 0x000ea80000300800 */
[----:B------:R-:W2:Y:S04]  /*adf0*/  LDL.LU R29, [R1+0xfc] ;  /* 0x0000fc00011d7983 */ /* 0x000ea80000300800 */
[----:B------:R-:W2:Y:S04]  /*ae00*/  LDL.LU R6, [R1+0x514c] ;  /* 0x00514c0001067983 */ /* 0x000ea80000300800 */
[----:B------:R1:W-:Y:S04]  /*ae10*/  STL [R1+0x4b44], R26 ;  /* 0x004b441a01007387 */ /* 0x0003e80000100800 */
[----:B-1----:R-:W3:Y:S04]  /*ae20*/  LDL.LU R26, [R1+0x48] ;  /* 0x00004800011a7983 */ /* 0x002ee80000300800 */
[----:B------:R1:W-:Y:S04]  /*ae30*/  STL [R1+0x4b3c], R27 ;  /* 0x004b3c1b01007387 */ /* 0x0003e80000100800 */
[----:B-1----:R-:W3:Y:S04]  /*ae40*/  LDL.LU R27, [R1+0xf8] ;  /* 0x0000f800011b7983 */ /* 0x002ee80000300800 */
[----:B------:R1:W-:Y:S02]  /*ae50*/  STL [R1+0x4b40], R32 ;  /* 0x004b402001007387 */ /* 0x0003e40000100800 */
[----:B-1----:R-:W-:-:S02]  /*ae60*/  IADD3 R32, P2, PT, R7, R2, RZ ;  /* 0x0000000207207210 */ /* 0x002fc40007f5e0ff */
[----:B------:R-:W3:Y:S04]  /*ae70*/  LDL.LU R7, [R1+0x5148] ;  /* 0x0051480001077983 */ /* 0x000ee80000300800 */
[----:B------:R-:W-:Y:S01]  /*ae80*/  STL [R1+0x4b34], R32 ;  /* 0x004b342001007387 */ /* 0x000fe20000100800 */
[C---:B-----5:R-:W-:Y:S02]  /*ae90*/  IADD3 R34, P1, PT, R28.reuse, R5, RZ ;  /* 0x000000051c227210 */ /* 0x060fe40007f3e0ff */
[----:B------:R-:W-:-:S03]  /*aea0*/  IADD3 R33, P0, PT, R28, R2, RZ ;  /* 0x000000021c217210 */ /* 0x000fc60007f1e0ff */
[----:B------:R-:W-:Y:S04]  /*aeb0*/  STL [R1+0x4b38], R34 ;  /* 0x004b382201007387 */ /* 0x000fe80000100800 */
[----:B------:R-:W5:Y:S04]  /*aec0*/  LDL.LU R28, [R1+0x44] ;  /* 0x00004400011c7983 */ /* 0x000f680000300800 */
[----:B------:R1:W-:Y:S04]  /*aed0*/  STL [R1+0x4b2c], R33 ;  /* 0x004b2c2101007387 */ /* 0x0003e80000100800 */
[----:B-1----:R-:W5:Y:S01]  /*aee0*/  LDL.LU R33, [R1+0xf4] ;  /* 0x0000f40001217983 */ /* 0x002f620000300800 */
[----:B--2---:R-:W-:-:S05]  /*aef0*/  IMAD.X R32, R25, 0x1, R6, P4 ;  /* 0x0000000119207824 */ /* 0x004fca00020e0606 */
[----:B------:R1:W-:Y:S02]  /*af00*/  STL [R1+0x4b28], R32 ;  /* 0x004b282001007387 */ /* 0x0003e40000100800 */
[C---:B-1----:R-:W-:Y:S02]  /*af10*/  IADD3 R32, P5, PT, R24.reuse, R5, RZ ;  /* 0x0000000518207210 */ /* 0x042fe40007fbe0ff */
[----:B------:R-:W-:-:S03]  /*af20*/  IADD3 R24, P4, PT, R24, R2, RZ ;  /* 0x0000000218187210 */ /* 0x000fc60007f9e0ff */
[----:B------:R-:W-:Y:S01]  /*af30*/  STL [R1+0x4b30], R32 ;  /* 0x004b302001007387 */ /* 0x000fe20000100800 */
[----:B---3--:R-:W-:-:S05]  /*af40*/  IMAD.X R25, R25, 0x1, R7, P6 ;  /* 0x0000000119197824 */ /* 0x008fca00030e0607 */
[----:B------:R1:W-:Y:S04]  /*af50*/  STL [R1+0x4b24], R25 ;  /* 0x004b241901007387 */ /* 0x0003e80000100800 */
[----:B-1----:R-:W2:Y:S04]  /*af60*/  LDL.LU R25, [R1+0x40] ;  /* 0x0000400001197983 */ /* 0x002ea80000300800 */
[----:B------:R1:W-:Y:S04]  /*af70*/  STL [R1+0x4b1c], R24 ;  /* 0x004b1c1801007387 */ /* 0x0003e80000100800 */
[----:B-1----:R-:W3:Y:S01]  /*af80*/  LDL.LU R24, [R1+0xf0] ;  /* 0x0000f00001187983 */ /* 0x002ee20000300800 */
[----:B------:R-:W-:-:S02]  /*af90*/  IMAD.X R32, R31, 0x1, R6, P3 ;  /* 0x000000011f207824 */ /* 0x000fc400018e0606 */
[----:B------:R-:W-:-:S03]  /*afa0*/  IMAD.X R31, R31, 0x1, R7, P2 ;  /* 0x000000011f1f7824 */ /* 0x000fc600010e0607 */
[----:B------:R1:W-:Y:S02]  /*afb0*/  STL [R1+0x4b18], R32 ;  /* 0x004b182001007387 */ /* 0x0003e40000100800 */
[C---:B-1----:R-:W-:Y:S02]  /*afc0*/  IADD3 R32, P3, PT, R22.reuse, R5, RZ ;  /* 0x0000000516207210 */ /* 0x042fe40007f7e0ff */
[----:B------:R-:W-:-:S03]  /*afd0*/  IADD3 R22, P2, PT, R22, R2, RZ ;  /* 0x0000000216167210 */ /* 0x000fc60007f5e0ff */
[----:B------:R1:W-:Y:S04]  /*afe0*/  STL [R1+0x4b20], R32 ;  /* 0x004b202001007387 */ /* 0x0003e80000100800 */
[----:B-1----:R-:W3:Y:S04]  /*aff0*/  LDL.LU R32, [R1+0x3c] ;  /* 0x00003c0001207983 */ /* 0x002ee80000300800 */
[----:B------:R1:W-:Y:S04]  /*b000*/  STL [R1+0x4b14], R31 ;  /* 0x004b141f01007387 */ /* 0x0003e80000100800 */
[----:B------:R0:W-:Y:S01]  /*b010*/  STL [R1+0x4b0c], R22 ;  /* 0x004b0c1601007387 */ /* 0x0001e20000100800 */
[----:B-1----:R-:W-:-:S03]  /*b020*/  IMAD.X R31, R23, 0x1, R6, P1 ;  /* 0x00000001171f7824 */ /* 0x002fc600008e0606 */
[----:B0-----:R-:W3:Y:S04]  /*b030*/  LDL.LU R22, [R1+0xec] ;  /* 0x0000ec0001167983 */ /* 0x001ee80000300800 */
[----:B------:R0:W-:Y:S02]  /*b040*/  STL [R1+0x4b08], R31 ;  /* 0x004b081f01007387 */ /* 0x0001e40000100800 */
[----:B0-----:R-:W-:Y:S02]  /*b050*/  IMAD.X R31, R23, 0x1, R7, P0 ;  /* 0x00000001171f7824 */ /* 0x001fe400000e0607 */
[----:B------:R-:W3:Y:S01]  /*b060*/  LDL.LU R23, [R1+0x38] ;  /* 0x0000380001177983 */ /* 0x000ee20000300800 */
[----:B----4-:R-:W-:-:S05]  /*b070*/  IADD3 R34, P1, PT, R30, R5, RZ ;  /* 0x000000051e227210 */ /* 0x010fca0007f3e0ff */
[----:B------:R0:W-:Y:S04]  /*b080*/  STL [R1+0x4b10], R34 ;  /* 0x004b102201007387 */ /* 0x0001e80000100800 */
[----:B------:R1:W-:Y:S01]  /*b090*/  STL [R1+0x4b04], R31 ;  /* 0x004b041f01007387 */ /* 0x0003e20000100800 */
[----:B0-----:R-:W-:Y:S01]  /*b0a0*/  IADD3 R34, P0, PT, R30, R2, RZ ;  /* 0x000000021e227210 */ /* 0x001fe20007f1e0ff */
[----:B------:R-:W-:Y:S02]  /*b0b0*/  IMAD.X R30, R61, 0x1, R6, P5 ;  /* 0x000000013d1e7824 */ /* 0x000fe400028e0606 */
[----:B-1----:R-:W4:Y:S01]  /*b0c0*/  LDL.LU R31, [R1+0xe8] ;  /* 0x0000e800011f7983 */ /* 0x002f220000300800 */
[----:B------:R-:W-:-:S03]  /*b0d0*/  IADD3 R35, P5, PT, R29, R5, RZ ;  /* 0x000000051d237210 */ /* 0x000fc60007fbe0ff */
[----:B------:R0:W-:Y:S04]  /*b0e0*/  STL [R1+0x4afc], R34 ;  /* 0x004afc2201007387 */ /* 0x0001e80000100800 */
[----:B------:R1:W-:Y:S01]  /*b0f0*/  STL [R1+0x4af8], R30 ;  /* 0x004af81e01007387 */ /* 0x0003e20000100800 */
[----:B0-----:R-:W-:-:S03]  /*b100*/  IMAD.X R34, R61, 0x1, R7, P4 ;  /* 0x000000013d227824 */ /* 0x001fc600020e0607 */
[----:B-1----:R-:W4:Y:S04]  /*b110*/  LDL.LU R30, [R1+0x34] ;  /* 0x00003400011e7983 */ /* 0x002f280000300800 */
[----:B------:R0:W-:Y:S04]  /*b120*/  STL [R1+0x4b00], R35 ;  /* 0x004b002301007387 */ /* 0x0001e80000100800 */
[----:B------:R-:W4:Y:S01]  /*b130*/  LDL.LU R61, [R1+0xe4] ;  /* 0x0000e400013d7983 */ /* 0x000f220000300800 */
[----:B------:R-:W-:-:S03]  /*b140*/  IADD3 R29, P4, PT, R29, R2, RZ ;  /* 0x000000021d1d7210 */ /* 0x000fc60007f9e0ff */
[----:B------:R1:W-:Y:S01]  /*b150*/  STL [R1+0x4af4], R34 ;  /* 0x004af42201007387 */ /* 0x0003e20000100800 */
[----:B0-----:R-:W-:-:S03]  /*b160*/  IMAD.X R35, R26, 0x1, R6, P3 ;  /* 0x000000011a237824 */ /* 0x001fc600018e0606 */
[----:B------:R0:W-:Y:S01]  /*b170*/  STL [R1+0x4aec], R29 ;  /* 0x004aec1d01007387 */ /* 0x0001e20000100800 */
[----:B-1----:R-:W-:-:S03]  /*b180*/  IADD3 R34, P3, PT, R27, R5, RZ ;  /* 0x000000051b227210 */ /* 0x002fc60007f7e0ff */
[----:B0-----:R-:W4:Y:S04]  /*b190*/  LDL.LU R29, [R1+0x30] ;  /* 0x00003000011d7983 */ /* 0x001f280000300800 */
[----:B------:R0:W-:Y:S04]  /*b1a0*/  STL [R1+0x4ae8], R35 ;  /* 0x004ae82301007387 */ /* 0x0001e80000100800 */
[----:B------:R1:W-:Y:S01]  /*b1b0*/  STL [R1+0x4af0], R34 ;  /* 0x004af02201007387 */ /* 0x0003e20000100800 */
[----:B0-----:R-:W-:-:S03]  /*b1c0*/  IMAD.X R35, R26, 0x1, R7, P2 ;  /* 0x000000011a237824 */ /* 0x001fc600010e0607 */
[----:B------:R-:W4:Y:S01]  /*b1d0*/  LDL.LU R26, [R1+0xe0] ;  /* 0x0000e000011a7983 */ /* 0x000f220000300800 */
[----:B-1----:R-:W-:-:S03]  /*b1e0*/  IADD3 R34, P2, PT, R27, R2, RZ ;  /* 0x000000021b227210 */ /* 0x002fc60007f5e0ff */
[----:B------:R-:W-:Y:S04]  /*b1f0*/  STL [R1+0x4ae4], R35 ;  /* 0x004ae42301007387 */ /* 0x000fe80000100800 */
[----:B------:R0:W-:Y:S01]  /*b200*/  STL [R1+0x4adc], R34 ;  /* 0x004adc2201007387 */ /* 0x0001e20000100800 */
[----:B-----5:R-:W-:-:S05]  /*b210*/  IMAD.X R27, R28, 0x1, R6, P1 ;  /* 0x000000011c1b7824 */ /* 0x020fca00008e0606 */
[----:B------:R1:W-:Y:S01]  /*b220*/  STL [R1+0x4ad8], R27 ;  /* 0x004ad81b01007387 */ /* 0x0003e20000100800 */
[----:B0-----:R-:W-:Y:S01]  /*b230*/  IMAD.X R34, R28, 0x1, R7, P0 ;  /* 0x000000011c227824 */ /* 0x001fe200000e0607 */
[C---:B------:R-:W-:Y:S02]  /*b240*/  IADD3 R35, P1, PT, R33.reuse, R5, RZ ;  /* 0x0000000521237210 */ /* 0x040fe40007f3e0ff */
[----:B-1----:R-:W5:Y:S04]  /*b250*/  LDL.LU R27, [R1+0x2c] ;  /* 0x00002c00011b7983 */ /* 0x002f680000300800 */
[----:B------:R2:W-:Y:S04]  /*b260*/  STL [R1+0x4ae0], R35 ;  /* 0x004ae02301007387 */ /* 0x0005e80000100800 */
[----:B------:R-:W5:Y:S01]  /*b270*/  LDL.LU R28, [R1+0xdc] ;  /* 0x0000dc00011c7983 */ /* 0x000f620000300800 */
[----:B------:R-:W-:-:S03]  /*b280*/  IADD3 R33, P0, PT, R33, R2, RZ ;  /* 0x0000000221217210 */ /* 0x000fc60007f1e0ff */
[----:B------:R-:W-:Y:S04]  /*b290*/  STL [R1+0x4ad4], R34 ;  /* 0x004ad42201007387 */ /* 0x000fe80000100800 */
[----:B------:R0:W-:Y:S01]  /*b2a0*/  STL [R1+0x4acc], R33 ;  /* 0x004acc2101007387 */ /* 0x0001e20000100800 */
[C---:B--2---:R-:W-:Y:S02]  /*b2b0*/  IMAD.X R35, R25.reuse, 0x1, R6, P5 ;  /* 0x0000000119237824 */ /* 0x044fe400028e0606 */
[----:B0-----:R-:W-:-:S03]  /*b2c0*/  IMAD.X R33, R25, 0x1, R7, P4 ;  /* 0x0000000119217824 */ /* 0x001fc600020e0607 */
[----:B------:R-:W-:Y:S01]  /*b2d0*/  STL [R1+0x4ac8], R35 ;  /* 0x004ac82301007387 */ /* 0x000fe20000100800 */
[C---:B---3--:R-:W-:Y:S02]  /*b2e0*/  IADD3 R34, P5, PT, R24.reuse, R5, RZ ;  /* 0x0000000518227210 */ /* 0x048fe40007fbe0ff */
[----:B------:R-:W-:-:S03]  /*b2f0*/  IADD3 R24, P4, PT, R24, R2, RZ ;  /* 0x0000000218187210 */ /* 0x000fc60007f9e0ff */
[----:B------:R-:W-:Y:S04]  /*b300*/  STL [R1+0x4ad0], R34 ;  /* 0x004ad02201007387 */ /* 0x000fe80000100800 */
[----:B------:R-:W2:Y:S04]  /*b310*/  LDL.LU R25, [R1+0x28] ;  /* 0x0000280001197983 */ /* 0x000ea80000300800 */
[----:B------:R-:W-:Y:S04]  /*b320*/  STL [R1+0x4ac4], R33 ;  /* 0x004ac42101007387 */ /* 0x000fe80000100800 */
[----:B------:R0:W-:Y:S04]  /*b330*/  STL [R1+0x4abc], R24 ;  /* 0x004abc1801007387 */ /* 0x0001e80000100800 */
[----:B0-----:R-:W3:Y:S01]  /*b340*/  LDL.LU R24, [R1+0xd8] ;  /* 0x0000d80001187983 */ /* 0x001ee20000300800 */
[----:B------:R-:W-:-:S02]  /*b350*/  IMAD.X R33, R32, 0x1, R6, P3 ;  /* 0x0000000120217824 */ /* 0x000fc400018e0606 */
[----:B------:R-:W-:-:S03]  /*b360*/  IMAD.X R34, R32, 0x1, R7, P2 ;  /* 0x0000000120227824 */ /* 0x000fc600010e0607 */
[----:B------:R0:W-:Y:S01]  /*b370*/  STL [R1+0x4ab8], R33 ;  /* 0x004ab82101007387 */ /* 0x0001e20000100800 */
[C---:B------:R-:W-:Y:S02]  /*b380*/  IADD3 R35, P3, PT, R22.reuse, R5, RZ ;  /* 0x0000000516237210 */ /* 0x040fe40007f7e0ff */
[----:B0-----:R-:W-:-:S03]  /*b390*/  IADD3 R33, P2, PT, R22, R2, RZ ;  /* 0x0000000216217210 */ /* 0x001fc60007f5e0ff */
[----:B------:R-:W-:Y:S04]  /*b3a0*/  STL [R1+0x4ac0], R35 ;  /* 0x004ac02301007387 */ /* 0x000fe80000100800 */
[----:B------:R-:W-:Y:S04]  /*b3b0*/  STL [R1+0x4ab4], R34 ;  /* 0x004ab42201007387 */ /* 0x000fe80000100800 */
[----:B------:R-:W3:Y:S01]  /*b3c0*/  LDL.LU R22, [R1+0x24] ;  /* 0x0000240001167983 */ /* 0x000ee20000300800 */
[----:B------:R-:W-:-:S03]  /*b3d0*/  IMAD.X R32, R23, 0x1, R6, P1 ;  /* 0x0000000117207824 */ /* 0x000fc600008e0606 */
[----:B------:R-:W-:Y:S04]  /*b3e0*/  STL [R1+0x4aac], R33 ;  /* 0x004aac2101007387 */ /* 0x000fe80000100800 */
[----:B------:R0:W-:Y:S02]  /*b3f0*/  STL [R1+0x4aa8], R32 ;  /* 0x004aa82001007387 */ /* 0x0001e40000100800 */
[----:B0-----:R-:W-:Y:S02]  /*b400*/  IMAD.X R32, R23, 0x1, R7, P0 ;  /* 0x0000000117207824 */ /* 0x001fe400000e0607 */
[----:B------:R-:W3:Y:S01]  /*b410*/  LDL.LU R23, [R1+0xd4] ;  /* 0x0000d40001177983 */ /* 0x000ee20000300800 */
[C---:B----4-:R-:W-:Y:S02]  /*b420*/  IADD3 R33, P1, PT, R31.reuse, R5, RZ ;  /* 0x000000051f217210 */ /* 0x050fe40007f3e0ff */
[----:B------:R-:W-:-:S03]  /*b430*/  IADD3 R31, P0, PT, R31, R2, RZ ;  /* 0x000000021f1f7210 */ /* 0x000fc60007f1e0ff */
[----:B------:R0:W-:Y:S04]  /*b440*/  STL [R1+0x4ab0], R33 ;  /* 0x004ab02101007387 */ /* 0x0001e80000100800 */
[----:B------:R-:W-:Y:S04]  /*b450*/  STL [R1+0x4aa4], R32 ;  /* 0x004aa42001007387 */ /* 0x000fe80000100800 */
[----:B------:R1:W-:Y:S01]  /*b460*/  STL [R1+0x4a9c], R31 ;  /* 0x004a9c1f01007387 */ /* 0x0003e20000100800 */
[----:B0-----:R-:W-:-:S05]  /*b470*/  IMAD.X R33, R30, 0x1, R6, P5 ;  /* 0x000000011e217824 */ /* 0x001fca00028e0606 */
[----:B------:R-:W-:Y:S01]  /*b480*/  STL [R1+0x4a98], R33 ;  /* 0x004a982101007387 */ /* 0x000fe20000100800 */
[----:B-1----:R-:W-:Y:S01]  /*b490*/  IMAD.X R31, R30, 0x1, R7, P4 ;  /* 0x000000011e1f7824 */ /* 0x002fe200020e0607 */
[C---:B------:R-:W-:Y:S02]  /*b4a0*/  IADD3 R32, P5, PT, R61.reuse, R5, RZ ;  /* 0x000000053d207210 */ /* 0x040fe40007fbe0ff */
[----:B------:R-:W4:Y:S01]  /*b4b0*/  LDL.LU R36, [R1+0x20] ;  /* 0x0000200001247983 */ /* 0x000f220000300800 */
[----:B------:R-:W-:-:S03]  /*b4c0*/  IADD3 R30, P4, PT, R61, R2, RZ ;  /* 0x000000023d1e7210 */ /* 0x000fc60007f9e0ff */
[----:B------:R-:W-:Y:S04]  /*b4d0*/  STL [R1+0x4aa0], R32 ;  /* 0x004aa02001007387 */ /* 0x000fe80000100800 */
[----:B------:R0:W-:Y:S04]  /*b4e0*/  STL [R1+0x4a94], R31 ;  /* 0x004a941f01007387 */ /* 0x0001e80000100800 */
[----:B------:R-:W4:Y:S04]  /*b4f0*/  LDL.LU R61, [R1+0xd0] ;  /* 0x0000d000013d7983 */ /* 0x000f280000300800 */
[----:B------:R1:W-:Y:S01]  /*b500*/  STL [R1+0x4a8c], R30 ;  /* 0x004a8c1e01007387 */ /* 0x0003e20000100800 */
[----:B0-----:R-:W-:-:S02]  /*b510*/  IMAD.X R31, R29, 0x1, R6, P3 ;  /* 0x000000011d1f7824 */ /* 0x001fc400018e0606 */
[----:B------:R-:W-:-:S03]  /*b520*/  IMAD.X R29, R29, 0x1, R7, P2 ;  /* 0x000000011d1d7824 */ /* 0x000fc600010e0607 */
[----:B------:R-:W-:Y:S01]  /*b530*/  STL [R1+0x4a88], R31 ;  /* 0x004a881f01007387 */ /* 0x000fe20000100800 */
[----:B-1----:R-:W-:-:S05]  /*b540*/  IADD3 R30, P3, PT, R26, R5, RZ ;  /* 0x000000051a1e7210 */ /* 0x002fca0007f7e0ff */
[----:B------:R-:W-:Y:S04]  /*b550*/  STL [R1+0x4a90], R30 ;  /* 0x004a901e01007387 */ /* 0x000fe80000100800 */
[----:B------:R-:W4:Y:S04]  /*b560*/  LDL.LU R35, [R1+0x1c] ;  /* 0x00001c0001237983 */ /* 0x000f280000300800 */
[----:B------:R-:W-:Y:S04]  /*b570*/  STL [R1+0x4a84], R29 ;  /* 0x004a841d01007387 */ /* 0x000fe80000100800 */
[----:B------:R-:W4:Y:S01]  /*b580*/  LDL.LU R34, [R1+0xcc] ;  /* 0x0000cc0001227983 */ /* 0x000f220000300800 */
[----:B------:R-:W-:-:S05]  /*b590*/  IADD3 R26, P2, PT, R26, R2, RZ ;  /* 0x000000021a1a7210 */ /* 0x000fca0007f5e0ff */
[----:B------:R5:W-:Y:S04]  /*b5a0*/  STL [R1+0x4a7c], R26 ;  /* 0x004a7c1a01007387 */ /* 0x000be80000100800 */
[----:B------:R-:W4:Y:S01]  /*b5b0*/  LDL.LU R33, [R1+0x18] ;  /* 0x0000180001217983 */ /* 0x000f220000300800 */
[----:B-----5:R-:W-:-:S05]  /*b5c0*/  IMAD.X R26, R27, 0x1, R6, P1 ;  /* 0x000000011b1a7824 */ /* 0x020fca00008e0606 */
[----:B------:R0:W-:Y:S01]  /*b5d0*/  STL [R1+0x4a78], R26 ;  /* 0x004a781a01007387 */ /* 0x0001e20000100800 */
[----:B------:R-:W-:-:S03]  /*b5e0*/  IADD3 R29, P1, PT, R28, R5, RZ ;  /* 0x000000051c1d7210 */ /* 0x000fc60007f3e0ff */
[----:B0-----:R-:W5:Y:S04]  /*b5f0*/  LDL.LU R26, [R1+0xc8] ;  /* 0x0000c800011a7983 */ /* 0x001f680000300800 */
[----:B------:R0:W-:Y:S04]  /*b600*/  STL [R1+0x4a80], R29 ;  /* 0x004a801d01007387 */ /* 0x0001e80000100800 */
[----:B------:R-:W5:Y:S01]  /*b610*/  LDL.LU R32, [R1+0x14] ;  /* 0x0000140001207983 */ /* 0x000f620000300800 */
[----:B0-----:R-:W-:Y:S01]  /*b620*/  IMAD.X R29, R27, 0x1, R7, P0 ;  /* 0x000000011b1d7824 */ /* 0x001fe200000e0607 */
[----:B------:R-:W-:-:S04]  /*b630*/  IADD3 R27, P0, PT, R28, R2, RZ ;  /* 0x000000021c1b7210 */ /* 0x000fc80007f1e0ff */
[----:B------:R-:W-:Y:S04]  /*b640*/  STL [R1+0x4a74], R29 ;  /* 0x004a741d01007387 */ /* 0x000fe80000100800 */
[----:B------:R3:W-:Y:S04]  /*b650*/  STL [R1+0x4a6c], R27 ;  /* 0x004a6c1b01007387 */ /* 0x0007e80000100800 */
[----:B------:R-:W5:Y:S01]  /*b660*/  LDL.LU R31, [R1+0xc4] ;  /* 0x0000c400011f7983 */ /* 0x000f620000300800 */
[----:B--2---:R-:W-:-:S05]  /*b670*/  IMAD.X R28, R25, 0x1, R6, P5 ;  /* 0x00000001191c7824 */ /* 0x004fca00028e0606 */
[----:B------:R0:W-:Y:S04]  /*b680*/  STL [R1+0x4a68], R28 ;  /* 0x004a681c01007387 */ /* 0x0001e80000100800 */
[----:B------:R-:W2:Y:S01]  /*b690*/  LDL.LU R30, [R1+0x10] ;  /* 0x00001000011e7983 */ /* 0x000ea20000300800 */
[----:B---3--:R-:W-:-:S05]  /*b6a0*/  IADD3 R27, P5, PT, R24, R5, RZ ;  /* 0x00000005181b7210 */ /* 0x008fca0007fbe0ff */
[----:B------:R1:W-:Y:S04]  /*b6b0*/  STL [R1+0x4a70], R27 ;  /* 0x004a701b01007387 */ /* 0x0003e80000100800 */
[----:B0-----:R-:W3:Y:S01]  /*b6c0*/  LDL.LU R28, [R1+0xc0] ;  /* 0x0000c000011c7983 */ /* 0x001ee20000300800 */
[----:B------:R-:W-:-:S05]  /*b6d0*/  IMAD.X R25, R25, 0x1, R7, P4 ;  /* 0x0000000119197824 */ /* 0x000fca00020e0607 */
[----:B------:R0:W-:Y:S04]  /*b6e0*/  STL [R1+0x4a64], R25 ;  /* 0x004a641901007387 */ /* 0x0001e80000100800 */
[----:B-1----:R-:W3:Y:S01]  /*b6f0*/  LDL.LU R27, [R1+0xc] ;  /* 0x00000c00011b7983 */ /* 0x002ee20000300800 */
[----:B0-----:R-:W-:-:S05]  /*b700*/  IADD3 R25, P4, PT, R24, R2, RZ ;  /* 0x0000000218197210 */ /* 0x001fca0007f9e0ff */
[----:B------:R0:W-:Y:S01]  /*b710*/  STL [R1+0x4a5c], R25 ;  /* 0x004a5c1901007387 */ /* 0x0001e20000100800 */
[----:B------:R-:W-:-:S03]  /*b720*/  IMAD.X R24, R22, 0x1, R6, P3 ;  /* 0x0000000116187824 */ /* 0x000fc600018e0606 */
[----:B0-----:R-:W3:Y:S04]  /*b730*/  LDL.LU R25, [R1+0xbc] ;  /* 0x0000bc0001197983 */ /* 0x001ee80000300800 */
[----:B------:R0:W-:Y:S01]  /*b740*/  STL [R1+0x4a58], R24 ;  /* 0x004a581801007387 */ /* 0x0001e20000100800 */
[----:B------:R-:W-:-:S03]  /*b750*/  IMAD.X R29, R22, 0x1, R7, P2 ;  /* 0x00000001161d7824 */ /* 0x000fc600010e0607 */
[----:B0-----:R-:W3:Y:S01]  /*b760*/  LDL.LU R24, [R1+0x8] ;  /* 0x0000080001187983 */ /* 0x001ee20000300800 */
[----:B------:R-:W-:-:S05]  /*b770*/  IADD3 R37, P3, PT, R23, R5, RZ ;  /* 0x0000000517257210 */ /* 0x000fca0007f7e0ff */
[----:B------:R-:W-:Y:S04]  /*b780*/  STL [R1+0x4a60], R37 ;  /* 0x004a602501007387 */ /* 0x000fe80000100800 */
[----:B------:R-:W3:Y:S01]  /*b790*/  LDL.LU R22, [R1+0xb8] ;  /* 0x0000b80001167983 */ /* 0x000ee20000300800 */
[----:B------:R-:W-:-:S03]  /*b7a0*/  IADD3 R23, P2, PT, R23, R2, RZ ;  /* 0x0000000217177210 */ /* 0x000fc60007f5e0ff */
[----:B------:R0:W-:Y:S04]  /*b7b0*/  STL [R1+0x4a54], R29 ;  /* 0x004a541d01007387 */ /* 0x0001e80000100800 */
[----:B0-----:R-:W3:Y:S04]  /*b7c0*/  LDL.LU R29, [R1+0x4] ;  /* 0x00000400011d7983 */ /* 0x001ee80000300800 */
[----:B------:R0:W-:Y:S04]  /*b7d0*/  STL [R1+0x4a4c], R23 ;  /* 0x004a4c1701007387 */ /* 0x0001e80000100800 */
[----:B0-----:R-:W3:Y:S01]  /*b7e0*/  LDL.LU R23, [R1+0xb4] ;  /* 0x0000b40001177983 */ /* 0x001ee20000300800 */
[----:B----4-:R-:W-:-:S02]  /*b7f0*/  IMAD.X R37, R36, 0x1, R6, P1 ;  /* 0x0000000124257824 */ /* 0x010fc400008e0606 */
[----:B------:R-:W-:-:S03]  /*b800*/  IMAD.X R36, R36, 0x1, R7, P0 ;  /* 0x0000000124247824 */ /* 0x000fc600000e0607 */
[----:B------:R0:W-:Y:S02]  /*b810*/  STL [R1+0x4a48], R37 ;  /* 0x004a482501007387 */ /* 0x0001e40000100800 */
[----:B0-----:R-:W-:-:S05]  /*b820*/  IADD3 R37, P1, PT, R61, R5, RZ ;  /* 0x000000053d257210 */ /* 0x001fca0007f3e0ff */
[----:B------:R0:W-:Y:S04]  /*b830*/  STL [R1+0x4a50], R37 ;  /* 0x004a502501007387 */ /* 0x0001e80000100800 */
[----:B0-----:R-:W4:Y:S04]  /*b840*/  LDL.LU R37, [R1+0x5144] ;  /* 0x0051440001257983 */ /* 0x001f280000300800 */
[----:B------:R0:W-:Y:S02]  /*b850*/  STL [R1+0x4a44], R36 ;  /* 0x004a442401007387 */ /* 0x0001e40000100800 */
[----:B0-----:R-:W-:-:S02]  /*b860*/  IADD3 R36, P0, PT, R61, R2, RZ ;  /* 0x000000023d247210 */ /* 0x001fc40007f1e0ff */
[----:B------:R-:W4:Y:S04]  /*b870*/  LDL.LU R61, [R1] ;  /* 0x00000000013d7983 */ /* 0x000f280000300800 */
[----:B------:R0:W-:Y:S02]  /*b880*/  STL [R1+0x4a3c], R36 ;  /* 0x004a3c2401007387 */ /* 0x0001e40000100800 */
[C---:B0-----:R-:W-:Y:S02]  /*b890*/  IMAD.X R36, R35.reuse, 0x1, R6, P5 ;  /* 0x0000000123247824 */ /* 0x041fe400028e0606 */
[----:B------:R-:W-:-:S03]  /*b8a0*/  IMAD.X R35, R35, 0x1, R7, P4 ;  /* 0x0000000123237824 */ /* 0x000fc600020e0607 */
[----:B------:R0:W-:Y:S02]  /*b8b0*/  STL [R1+0x4a38], R36 ;  /* 0x004a382401007387 */ /* 0x0001e40000100800 */
[C---:B0-----:R-:W-:Y:S02]  /*b8c0*/  IADD3 R36, P5, PT, R34.reuse, R5, RZ ;  /* 0x0000000522247210 */ /* 0x041fe40007fbe0ff */
[----:B------:R-:W-:-:S03]  /*b8d0*/  IADD3 R34, P4, PT, R34, R2, RZ ;  /* 0x0000000222227210 */ /* 0x000fc60007f9e0ff */
[----:B------:R0:W-:Y:S04]  /*b8e0*/  STL [R1+0x4a40], R36 ;  /* 0x004a402401007387 */ /* 0x0001e80000100800 */
[----:B0-----:R-:W4:Y:S04]  /*b8f0*/  LDL.LU R36, [R1+0x5140] ;  /* 0x0051400001247983 */ /* 0x001f280000300800 */
[----:B------:R0:W-:Y:S04]  /*b900*/  STL [R1+0x4a34], R35 ;  /* 0x004a342301007387 */ /* 0x0001e80000100800 */
[----:B0-----:R-:W4:Y:S04]  /*b910*/  LDL.LU R35, [R1+0x513c] ;  /* 0x00513c0001237983 */ /* 0x001f280000300800 */
[----:B------:R0:W-:Y:S02]  /*b920*/  STL [R1+0x4a2c], R34 ;  /* 0x004a2c2201007387 */ /* 0x0001e40000100800 */
[----:B0-----:R-:W-:-:S02]  /*b930*/  IMAD.X R34, R33, 0x1, R6, P3 ;  /* 0x0000000121227824 */ /* 0x001fc400018e0606 */
[----:B------:R-:W-:-:S03]  /*b940*/  IMAD.X R33, R33, 0x1, R7, P2 ;  /* 0x0000000121217824 */ /* 0x000fc600010e0607 */
[----:B------:R5:W-:Y:S02]  /*b950*/  STL [R1+0x4a28], R34 ;  /* 0x004a282201007387 */ /* 0x000be40000100800 */
[C---:B-----5:R-:W-:Y:S02]  /*b960*/  IADD3 R34, P3, PT, R26.reuse, R5, RZ ;  /* 0x000000051a227210 */ /* 0x060fe40007f7e0ff */
[----:B------:R-:W-:-:S03]  /*b970*/  IADD3 R26, P2, PT, R26, R2, RZ ;  /* 0x000000021a1a7210 */ /* 0x000fc60007f5e0ff */
[----:B------:R0:W-:Y:S04]  /*b980*/  STL [R1+0x4a30], R34 ;  /* 0x004a302201007387 */ /* 0x0001e80000100800 */
[----:B0-----:R-:W5:Y:S04]  /*b990*/  LDL.LU R34, [R1+0x5138] ;  /* 0x0051380001227983 */ /* 0x001f680000300800 */
[----:B------:R0:W-:Y:S04]  /*b9a0*/  STL [R1+0x4a24], R33 ;  /* 0x004a242101007387 */ /* 0x0001e80000100800 */
[----:B------:R1:W-:Y:S01]  /*b9b0*/  STL [R1+0x4a1c], R26 ;  /* 0x004a1c1a01007387 */ /* 0x0003e20000100800 */
[----:B0-----:R-:W-:-:S03]  /*b9c0*/  IMAD.X R33, R32, 0x1, R6, P1 ;  /* 0x0000000120217824 */ /* 0x001fc600008e0606 */
[----:B-1----:R-:W5:Y:S01]  /*b9d0*/  LDL.LU R26, [R1+0xa8] ;  /* 0x0000a800011a7983 */ /* 0x002f620000300800 */
[----:B------:R-:W-:-:S03]  /*b9e0*/  IMAD.X R32, R32, 0x1, R7, P0 ;  /* 0x0000000120207824 */ /* 0x000fc600000e0607 */
[----:B------:R0:W-:Y:S02]  /*b9f0*/  STL [R1+0x4a18], R33 ;  /* 0x004a182101007387 */ /* 0x0001e40000100800 */
[C---:B0-----:R-:W-:Y:S02]  /*ba00*/  IADD3 R33, P1, PT, R31.reuse, R5, RZ ;  /* 0x000000051f217210 */ /* 0x041fe40007f3e0ff */
[----:B------:R-:W-:-:S03]  /*ba10*/  IADD3 R31, P0, PT, R31, R2, RZ ;  /* 0x000000021f1f7210 */ /* 0x000fc60007f1e0ff */
[----:B------:R0:W-:Y:S04]  /*ba20*/  STL [R1+0x4a20], R33 ;  /* 0x004a202101007387 */ /* 0x0001e80000100800 */
[----:B0-----:R-:W5:Y:S04]  /*ba30*/  LDL.LU R33, [R1+0x5134] ;  /* 0x0051340001217983 */ /* 0x001f680000300800 */
[----:B------:R0:W-:Y:S04]  /*ba40*/  STL [R1+0x4a14], R32 ;  /* 0x004a142001007387 */ /* 0x0001e80000100800 */
[----:B0-----:R-:W5:Y:S04]  /*ba50*/  LDL.LU R32, [R1+0x5130] ;  /* 0x0051300001207983 */ /* 0x001f680000300800 */
[----:B------:R2:W-:Y:S02]  /*ba60*/  STL [R1+0x4a0c], R31 ;  /* 0x004a0c1f01007387 */ /* 0x0005e40000100800 */
[----:B--2---:R-:W-:-:S02]  /*ba70*/  IMAD.X R31, R30, 0x1, R6, P5 ;  /* 0x000000011e1f7824 */ /* 0x004fc400028e0606 */
[----:B------:R-:W-:-:S03]  /*ba80*/  IMAD.X R30, R30, 0x1, R7, P4 ;  /* 0x000000011e1e7824 */ /* 0x000fc600020e0607 */
[----:B------:R3:W-:Y:S02]  /*ba90*/  STL [R1+0x4a08], R31 ;  /* 0x004a081f01007387 */ /* 0x0007e40000100800 */
[C---:B---3--:R-:W-:Y:S02]  /*baa0*/  IADD3 R31, P5, PT, R28.reuse, R5, RZ ;  /* 0x000000051c1f7210 */ /* 0x048fe40007fbe0ff */
[----:B------:R-:W-:-:S03]  /*bab0*/  IADD3 R28, P4, PT, R28, R2, RZ ;  /* 0x000000021c1c7210 */ /* 0x000fc60007f9e0ff */
[----:B------:R0:W-:Y:S04]  /*bac0*/  STL [R1+0x4a10], R31 ;  /* 0x004a101f01007387 */ /* 0x0001e80000100800 */
[----:B0-----:R-:W2:Y:S04]  /*bad0*/  LDL.LU R31, [R1+0x512c] ;  /* 0x00512c00011f7983 */ /* 0x001ea80000300800 */
[----:B------:R0:W-:Y:S04]  /*bae0*/  STL [R1+0x4a04], R30 ;  /* 0x004a041e01007387 */ /* 0x0001e80000100800 */
[----:B0-----:R-:W3:Y:S04]  /*baf0*/  LDL.LU R30, [R1+0x5128] ;  /* 0x00512800011e7983 */ /* 0x001ee80000300800 */
[----:B------:R0:W-:Y:S02]  /*bb00*/  STL [R1+0x49fc], R28 ;  /* 0x0049fc1c01007387 */ /* 0x0001e40000100800 */
[----:B0-----:R-:W-:-:S02]  /*bb10*/  IMAD.X R28, R27, 0x1, R6, P3 ;  /* 0x000000011b1c7824 */ /* 0x001fc400018e0606 */
[----:B------:R-:W-:-:S03]  /*bb20*/  IMAD.X R27, R27, 0x1, R7, P2 ;  /* 0x000000011b1b7824 */ /* 0x000fc600010e0607 */
[----:B------:R0:W-:Y:S02]  /*bb30*/  STL [R1+0x49f8], R28 ;  /* 0x0049f81c01007387 */ /* 0x0001e40000100800 */
[C---:B0-----:R-:W-:Y:S02]  /*bb40*/  IADD3 R28, P3, PT, R25.reuse, R5, RZ ;  /* 0x00000005191c7210 */ /* 0x041fe40007f7e0ff */
[----:B------:R-:W-:-:S03]  /*bb50*/  IADD3 R25, P2, PT, R25, R2, RZ ;  /* 0x0000000219197210 */ /* 0x000fc60007f5e0ff */
[----:B------:R0:W-:Y:S04]  /*bb60*/  STL [R1+0x4a00], R28 ;  /* 0x004a001c01007387 */ /* 0x0001e80000100800 */
[----:B0-----:R-:W2:Y:S04]  /*bb70*/  LDL.LU R28, [R1+0x5124] ;  /* 0x00512400011c7983 */ /* 0x001ea80000300800 */
[----:B------:R0:W-:Y:S04]  /*bb80*/  STL [R1+0x49f4], R27 ;  /* 0x0049f41b01007387 */ /* 0x0001e80000100800 */
[----:B0-----:R-:W2:Y:S04]  /*bb90*/  LDL.LU R27, [R1+0x5120] ;  /* 0x00512000011b7983 */ /* 0x001ea80000300800 */
        /* <DEDUP_REMOVED lines=11> */
[----:B0-----:R-:W-:-:S05]  /*bc50*/  IMAD.X R22, R29, 0x1, R6, P5 ;  /* 0x000000011d167824 */ /* 0x001fca00028e0606 */
[----:B------:R0:W-:Y:S02]  /*bc60*/  STL [R1+0x49d8], R22 ;  /* 0x0049d81601007387 */ /* 0x0001e40000100800 */
[----:B0-----:R-:W-:-:S05]  /*bc70*/  IADD3 R22, P5, PT, R23, R5, RZ ;  /* 0x0000000517167210 */ /* 0x001fca0007fbe0ff */
[----:B------:R0:W-:Y:S04]  /*bc80*/  STL [R1+0x49e0], R22 ;  /* 0x0049e01601007387 */ /* 0x0001e80000100800 */
[----:B0-----:R-:W2:Y:S01]  /*bc90*/  LDL.LU R22, [R1+0x5114] ;  /* 0x0051140001167983 */ /* 0x001ea20000300800 */
[----:B------:R-:W-:Y:S01]  /*bca0*/  IMAD.X R29, R29, 0x1, R7, P4 ;  /* 0x000000011d1d7824 */ /* 0x000fe200020e0607 */
[----:B------:R-:W-:-:S04]  /*bcb0*/  IADD3 R23, P4, PT, R23, R2, RZ ;  /* 0x0000000217177210 */ /* 0x000fc80007f9e0ff */
[----:B------:R0:W-:Y:S04]  /*bcc0*/  STL [R1+0x49d4], R29 ;  /* 0x0049d41d01007387 */ /* 0x0001e80000100800 */
[----:B0-----:R-:W3:Y:S04]  /*bcd0*/  LDL.LU R29, [R1+0x98] ;  /* 0x00009800011d7983 */ /* 0x001ee80000300800 */
[----:B------:R4:W-:Y:S02]  /*bce0*/  STL [R1+0x49cc], R23 ;  /* 0x0049cc1701007387 */ /* 0x0009e40000100800 */
[----:B----4-:R-:W-:-:S02]  /*bcf0*/  IMAD.X R23, R61, 0x1, R6, P3 ;  /* 0x000000013d177824 */ /* 0x010fc400018e0606 */
[----:B------:R-:W-:-:S03]  /*bd00*/  IMAD.X R61, R61, 0x1, R7, P2 ;  /* 0x000000013d3d7824 */ /* 0x000fc600010e0607 */
[----:B------:R2:W-:Y:S02]  /*bd10*/  STL [R1+0x49c8], R23 ;  /* 0x0049c81701007387 */ /* 0x0005e40000100800 */
[----:B--2---:R-:W-:-:S05]  /*bd20*/  IADD3 R23, P3, PT, R22, R5, RZ ;  /* 0x0000000516177210 */ /* 0x004fca0007f7e0ff */
[----:B------:R0:W-:Y:S04]  /*bd30*/  STL [R1+0x49d0], R23 ;  /* 0x0049d01701007387 */ /* 0x0001e80000100800 */
[----:B0-----:R-:W2:Y:S04]  /*bd40*/  LDL.LU R23, [R1+0x5110] ;  /* 0x0051100001177983 */ /* 0x001ea80000300800 */
[----:B------:R0:W-:Y:S04]  /*bd50*/  STL [R1+0x49c4], R61 ;  /* 0x0049c43d01007387 */ /* 0x0001e80000100800 */
[----:B0-----:R-:W4:Y:S01]  /*bd60*/  LDL.LU R61, [R1+0x510c] ;  /* 0x00510c00013d7983 */ /* 0x001f220000300800 */
[----:B------:R-:W-:-:S05]  /*bd70*/  IADD3 R22, P2, PT, R22, R2, RZ ;  /* 0x0000000216167210 */ /* 0x000fca0007f5e0ff */
[----:B------:R4:W-:Y:S02]  /*bd80*/  STL [R1+0x49bc], R22 ;  /* 0x0049bc1601007387 */ /* 0x0009e40000100800 */
[----:B----4-:R-:W-:-:S05]  /*bd90*/  IMAD.X R22, R61, 0x1, R6, P1 ;  /* 0x000000013d167824 */ /* 0x010fca00008e0606 */
[----:B------:R2:W-:Y:S02]  /*bda0*/  STL [R1+0x49b8], R22 ;  /* 0x0049b81601007387 */ /* 0x0005e40000100800 */
[----:B--2---:R-:W-:-:S05]  /*bdb0*/  IADD3 R22, P1, PT, R23, R5, RZ ;  /* 0x0000000517167210 */ /* 0x004fca0007f3e0ff */
[----:B------:R0:W-:Y:S04]  /*bdc0*/  STL [R1+0x49c0], R22 ;  /* 0x0049c01601007387 */ /* 0x0001e80000100800 */
[----:B0-----:R-:W2:Y:S01]  /*bdd0*/  LDL.LU R22, [R1+0x5108] ;  /* 0x0051080001167983 */ /* 0x001ea20000300800 */
[----:B------:R-:W-:Y:S01]  /*bde0*/  IMAD.X R61, R61, 0x1, R7, P0 ;  /* 0x000000013d3d7824 */ /* 0x000fe200000e0607 */
[----:B------:R-:W-:-:S04]  /*bdf0*/  IADD3 R23, P0, PT, R23, R2, RZ ;  /* 0x0000000217177210 */ /* 0x000fc80007f1e0ff */
[----:B------:R0:W-:Y:S04]  /*be00*/  STL [R1+0x49b4], R61 ;  /* 0x0049b43d01007387 */ /* 0x0001e80000100800 */
[----:B0-----:R-:W4:Y:S04]  /*be10*/  LDL.LU R61, [R1+0xa0] ;  /* 0x0000a000013d7983 */ /* 0x001f280000300800 */
[----:B------:R2:W-:Y:S02]  /*be20*/  STL [R1+0x49ac], R23 ;  /* 0x0049ac1701007387 */ /* 0x0005e40000100800 */
[----:B--2---:R-:W-:-:S05]  /*be30*/  IMAD.X R23, R22, 0x1, R6, P5 ;  /* 0x0000000116177824 */ /* 0x004fca00028e0606 */
[----:B------:R5:W-:Y:S02]  /*be40*/  STL [R1+0x49a8], R23 ;  /* 0x0049a81701007387 */ /* 0x000be40000100800 */
[----:B-----5:R-:W-:-:S05]  /*be50*/  IADD3 R23, P5, PT, R26, R5, RZ ;  /* 0x000000051a177210 */ /* 0x020fca0007fbe0ff */
[----:B------:R0:W-:Y:S04]  /*be60*/  STL [R1+0x49b0], R23 ;  /* 0x0049b01701007387 */ /* 0x0001e80000100800 */
[----:B0-----:R-:W2:Y:S01]  /*be70*/  LDL.LU R23, [R1+0x5104] ;  /* 0x0051040001177983 */ /* 0x001ea20000300800 */
[----:B------:R-:W-:-:S05]  /*be80*/  IMAD.X R22, R22, 0x1, R7, P4 ;  /* 0x0000000116167824 */ /* 0x000fca00020e0607 */
[----:B------:R0:W-:Y:S02]  /*be90*/  STL [R1+0x49a4], R22 ;  /* 0x0049a41601007387 */ /* 0x0001e40000100800 */
[----:B0-----:R-:W-:Y:S02]  /*bea0*/  IADD3 R22, P4, PT, R26, R2, RZ ;  /* 0x000000021a167210 */ /* 0x001fe40007f9e0ff */
[----:B------:R-:W5:Y:S04]  /*beb0*/  LDL.LU R26, [R1+0x5100] ;  /* 0x00510000011a7983 */ /* 0x000f680000300800 */
[----:B------:R2:W-:Y:S02]  /*bec0*/  STL [R1+0x499c], R22 ;  /* 0x00499c1601007387 */ /* 0x0005e40000100800 */
[----:B--2---:R-:W-:-:S05]  /*bed0*/  IMAD.X R22, R23, 0x1, R6, P3 ;  /* 0x0000000117167824 */ /* 0x004fca00018e0606 */
[----:B------:R0:W-:Y:S02]  /*bee0*/  STL [R1+0x4998], R22 ;  /* 0x0049981601007387 */ /* 0x0001e40000100800 */
[----:B0-----:R-:W-:-:S05]  /*bef0*/  IADD3 R22, P3, PT, R25, R5, RZ ;  /* 0x0000000519167210 */ /* 0x001fca0007f7e0ff */
[----:B------:R0:W-:Y:S02]  /*bf00*/  STL [R1+0x49a0], R22 ;  /* 0x0049a01601007387 */ /* 0x0001e40000100800 */
[----:B0-----:R-:W-:Y:S02]  /*bf10*/  IMAD.X R22, R23, 0x1, R7, P2 ;  /* 0x0000000117167824 */ /* 0x001fe400010e0607 */
[----:B------:R-:W2:Y:S04]  /*bf20*/  LDL.LU R23, [R1+0x8c] ;  /* 0x00008c0001177983 */ /* 0x000ea80000300800 */
[----:B------:R0:W-:Y:S02]  /*bf30*/  STL [R1+0x4994], R22 ;  /* 0x0049941601007387 */ /* 0x0001e40000100800 */
[----:B0-----:R-:W-:Y:S01]  /*bf40*/  IADD3 R22, P2, PT, R25, R2, RZ ;  /* 0x0000000219167210 */ /* 0x001fe20007f5e0ff */
[----:B------:R-:W-:-:S04]  /*bf50*/  IMAD.X R25, R24, 0x1, R6, P1 ;  /* 0x0000000118197824 */ /* 0x000fc800008e0606 */
[----:B------:R0:W-:Y:S04]  /*bf60*/  STL [R1+0x498c], R22 ;  /* 0x00498c1601007387 */ /* 0x0001e80000100800 */
[----:B0-----:R-:W2:Y:S04]  /*bf70*/  LDL.LU R22, [R1+0x88] ;  /* 0x0000880001167983 */ /* 0x001ea80000300800 */
[----:B------:R4:W-:Y:S02]  /*bf80*/  STL [R1+0x4988], R25 ;  /* 0x0049881901007387 */ /* 0x0009e40000100800 */
[----:B----4-:R-:W-:-:S05]  /*bf90*/  IADD3 R25, P1, PT, R61, R5, RZ ;  /* 0x000000053d197210 */ /* 0x010fca0007f3e0ff */
[----:B------:R0:W-:Y:S04]  /*bfa0*/  STL [R1+0x4990], R25 ;  /* 0x0049901901007387 */ /* 0x0001e80000100800 */
[----:B0-----:R-:W4:Y:S01]  /*bfb0*/  LDL.LU R25, [R1+0x50fc] ;  /* 0x0050fc0001197983 */ /* 0x001f220000300800 */
[----:B------:R-:W-:Y:S01]  /*bfc0*/  IMAD.X R24, R24, 0x1, R7, P0 ;  /* 0x0000000118187824 */ /* 0x000fe200000e0607 */
[----:B------:R-:W-:-:S04]  /*bfd0*/  IADD3 R61, P0, PT, R61, R2, RZ ;  /* 0x000000023d3d7210 */ /* 0x000fc80007f1e0ff */
[----:B------:R0:W-:Y:S04]  /*bfe0*/  STL [R1+0x4984], R24 ;  /* 0x0049841801007387 */ /* 0x0001e80000100800 */
[----:B0-----:R-:W2:Y:S04]  /*bff0*/  LDL.LU R24, [R1+0x90] ;  /* 0x0000900001187983 */ /* 0x001ea80000300800 */
[----:B------:R4:W-:Y:S02]  /*c000*/  STL [R1+0x497c], R61 ;  /* 0x00497c3d01007387 */ /* 0x0009e40000100800 */
[----:B----4-:R-:W-:-:S02]  /*c010*/  IMAD.X R61, R25, 0x1, R6, P5 ;  /* 0x00000001193d7824 */ /* 0x010fc400028e0606 */
[----:B------:R-:W-:-:S03]  /*c020*/  IMAD.X R25, R25, 0x1, R7, P4 ;  /* 0x0000000119197824 */ /* 0x000fc600020e0607 */
[----:B------:R0:W-:Y:S02]  /*c030*/  STL [R1+0x4978], R61 ;  /* 0x0049783d01007387 */ /* 0x0001e40000100800 */
[C---:B0-----:R-:W-:Y:S02]  /*c040*/  IADD3 R61, P5, PT, R27.reuse, R5, RZ ;  /* 0x000000051b3d7210 */ /* 0x041fe40007fbe0ff */
[----:B------:R-:W-:-:S03]  /*c050*/  IADD3 R27, P4, PT, R27, R2, RZ ;  /* 0x000000021b1b7210 */ /* 0x000fc60007f9e0ff */
[----:B------:R0:W-:Y:S04]  /*c060*/  STL [R1+0x4980], R61 ;  /* 0x0049803d01007387 */ /* 0x0001e80000100800 */
[----:B0-----:R-:W4:Y:S04]  /*c070*/  LDL.LU R61, [R1+0x84] ;  /* 0x00008400013d7983 */ /* 0x001f280000300800 */
[----:B------:R0:W-:Y:S04]  /*c080*/  STL [R1+0x4974], R25 ;  /* 0x0049741901007387 */ /* 0x0001e80000100800 */
[----:B0-----:R-:W2:Y:S04]  /*c090*/  LDL.LU R25, [R1+0x94] ;  /* 0x0000940001197983 */ /* 0x001ea80000300800 */
[----:B------:R5:W-:Y:S02]  /*c0a0*/  STL [R1+0x496c], R27 ;  /* 0x00496c1b01007387 */ /* 0x000be40000100800 */
[----:B-----5:R-:W-:-:S05]  /*c0b0*/  IMAD.X R27, R26, 0x1, R6, P3 ;  /* 0x000000011a1b7824 */ /* 0x020fca00018e0606 */
[----:B------:R3:W-:Y:S02]  /*c0c0*/  STL [R1+0x4968], R27 ;  /* 0x0049681b01007387 */ /* 0x0007e40000100800 */
[----:B---3--:R-:W-:-:S05]  /*c0d0*/  IADD3 R27, P3, PT, R29, R5, RZ ;  /* 0x000000051d1b7210 */ /* 0x008fca0007f7e0ff */
[----:B------:R0:W-:Y:S04]  /*c0e0*/  STL [R1+0x4970], R27 ;  /* 0x0049701b01007387 */ /* 0x0001e80000100800 */
[----:B0-----:R-:W3:Y:S01]  /*c0f0*/  LDL.LU R27, [R1+0x50f8] ;  /* 0x0050f800011b7983 */ /* 0x001ee20000300800 */
[----:B------:R-:W-:-:S05]  /*c100*/  IMAD.X R26, R26, 0x1, R7, P2 ;  /* 0x000000011a1a7824 */ /* 0x000fca00010e0607 */
[----:B------:R0:W-:Y:S02]  /*c110*/  STL [R1+0x4964], R26 ;  /* 0x0049641a01007387 */ /* 0x0001e40000100800 */
[----:B0-----:R-:W-:Y:S02]  /*c120*/  IADD3 R26, P2, PT, R29, R2, RZ ;  /* 0x000000021d1a7210 */ /* 0x001fe40007f5e0ff */
[----:B------:R-:W5:Y:S04]  /*c130*/  LDL.LU R29, [R1+0x50f4] ;  /* 0x0050f400011d7983 */ /* 0x000f680000300800 */
[----:B------:R3:W-:Y:S02]  /*c140*/  STL [R1+0x495c], R26 ;  /* 0x00495c1a01007387 */ /* 0x0007e40000100800 */
[----:B---3--:R-:W-:-:S02]  /*c150*/  IMAD.X R26, R27, 0x1, R6, P1 ;  /* 0x000000011b1a7824 */ /* 0x008fc400008e0606 */
[----:B------:R-:W-:-:S03]  /*c160*/  IMAD.X R27, R27, 0x1, R7, P0 ;  /* 0x000000011b1b7824 */ /* 0x000fc600000e0607 */
[----:B------:R2:W-:Y:S02]  /*c170*/  STL [R1+0x4958], R26 ;  /* 0x0049581a01007387 */ /* 0x0005e40000100800 */
[C---:B--2---:R-:W-:Y:S02]  /*c180*/  IADD3 R26, P1, PT, R25.reuse, R5, RZ ;  /* 0x00000005191a7210 */ /* 0x044fe40007f3e0ff */
[----:B------:R-:W-:-:S03]  /*c190*/  IADD3 R25, P0, PT, R25, R2, RZ ;  /* 0x0000000219197210 */ /* 0x000fc60007f1e0ff */
[----:B------:R0:W-:Y:S04]  /*c1a0*/  STL [R1+0x4960], R26 ;  /* 0x0049601a01007387 */ /* 0x0001e80000100800 */
[----:B------:R1:W-:Y:S01]  /*c1b0*/  STL [R1+0x4954], R27 ;  /* 0x0049541b01007387 */ /* 0x0003e20000100800 */
[----:B0-----:R-:W-:-:S03]  /*c1c0*/  IMAD.X R26, R28, 0x1, R6, P5 ;  /* 0x000000011c1a7824 */ /* 0x001fc600028e0606 */
[----:B-1----:R-:W2:Y:S04]  /*c1d0*/  LDL.LU R27, [R1+0x78] ;  /* 0x00007800011b7983 */ /* 0x002ea80000300800 */
[----:B------:R0:W-:Y:S04]  /*c1e0*/  STL [R1+0x494c], R25 ;  /* 0x00494c1901007387 */ /* 0x0001e80000100800 */
[----:B------:R1:W-:Y:S01]  /*c1f0*/  STL [R1+0x4948], R26 ;  /* 0x0049481a01007387 */ /* 0x0003e20000100800 */
[----:B0-----:R-:W-:Y:S01]  /*c200*/  IADD3 R25, P5, PT, R24, R5, RZ ;  /* 0x0000000518197210 */ /* 0x001fe20007fbe0ff */
[----:B-1----:R-:W-:-:S02]  /*c210*/  IMAD.X R26, R28, 0x1, R7, P4 ;  /* 0x000000011c1a7824 */ /* 0x002fc400020e0607 */
[----:B------:R-:W3:Y:S04]  /*c220*/  LDL.LU R28, [R1+0x7c] ;  /* 0x00007c00011c7983 */ /* 0x000ee80000300800 */
[----:B------:R0:W-:Y:S04]  /*c230*/  STL [R1+0x4950], R25 ;  /* 0x0049501901007387 */ /* 0x0001e80000100800 */
[----:B------:R1:W-:Y:S01]  /*c240*/  STL [R1+0x4944], R26 ;  /* 0x0049441a01007387 */ /* 0x0003e20000100800 */
[----:B0-----:R-:W-:Y:S01]  /*c250*/  IADD3 R25, P4, PT, R24, R2, RZ ;  /* 0x0000000218197210 */ /* 0x001fe20007f9e0ff */
[----:B-----5:R-:W-:-:S02]  /*c260*/  IMAD.X R24, R29, 0x1, R6, P3 ;  /* 0x000000011d187824 */ /* 0x020fc400018e0606 */
[----:B-1----:R-:W5:Y:S04]  /*c270*/  LDL.LU R26, [R1+0x74] ;  /* 0x00007400011a7983 */ /* 0x002f680000300800 */
[----:B------:R-:W-:Y:S04]  /*c280*/  STL [R1+0x493c], R25 ;  /* 0x00493c1901007387 */ /* 0x000fe80000100800 */
[----:B------:R0:W-:Y:S02]  /*c290*/  STL [R1+0x4938], R24 ;  /* 0x0049381801007387 */ /* 0x0001e40000100800 */
[----:B0-----:R-:W-:-:S02]  /*c2a0*/  IMAD.X R24, R29, 0x1, R7, P2 ;  /* 0x000000011d187824 */ /* 0x001fc400010e0607 */
[----:B------:R-:W2:Y:S01]  /*c2b0*/  LDL.LU R29, [R1+0x80] ;  /* 0x00008000011d7983 */ /* 0x000ea20000300800 */
[C---:B------:R-:W-:Y:S02]  /*c2c0*/  IADD3 R25, P3, PT, R23.reuse, R5, RZ ;  /* 0x0000000517197210 */ /* 0x040fe40007f7e0ff */
[----:B------:R-:W-:-:S03]  /*c2d0*/  IADD3 R23, P2, PT, R23, R2, RZ ;  /* 0x0000000217177210 */ /* 0x000fc60007f5e0ff */
[----:B------:R0:W-:Y:S04]  /*c2e0*/  STL [R1+0x4940], R25 ;  /* 0x0049401901007387 */ /* 0x0001e80000100800 */
[----:B0-----:R-:W3:Y:S04]  /*c2f0*/  LDL.LU R25, [R1+0x70] ;  /* 0x0000700001197983 */ /* 0x001ee80000300800 */
[----:B------:R0:W-:Y:S04]  /*c300*/  STL [R1+0x4934], R24 ;  /* 0x0049341801007387 */ /* 0x0001e80000100800 */
[----:B------:R1:W-:Y:S01]  /*c310*/  STL [R1+0x492c], R23 ;  /* 0x00492c1701007387 */ /* 0x0003e20000100800 */
[----:B0-----:R-:W-:Y:S01]  /*c320*/  IMAD.X R24, R30, 0x1, R6, P1 ;  /* 0x000000011e187824 */ /* 0x001fe200008e0606 */
[----:B-1----:R-:W-:-:S04]  /*c330*/  IADD3 R23, P1, PT, R22, R5, RZ ;  /* 0x0000000516177210 */ /* 0x002fc80007f3e0ff */
[----:B------:R0:W-:Y:S04]  /*c340*/  STL [R1+0x4928], R24 ;  /* 0x0049281801007387 */ /* 0x0001e80000100800 */
[----:B0-----:R-:W5:Y:S04]  /*c350*/  LDL.LU R24, [R1+0x6c] ;  /* 0x00006c0001187983 */ /* 0x001f680000300800 */
[----:B------:R0:W-:Y:S02]  /*c360*/  STL [R1+0x4930], R23 ;  /* 0x0049301701007387 */ /* 0x0001e40000100800 */
[----:B0-----:R-:W-:Y:S01]  /*c370*/  IMAD.X R23, R30, 0x1, R7, P0 ;  /* 0x000000011e177824 */ /* 0x001fe200000e0607 */
[----:B------:R-:W-:-:S04]  /*c380*/  IADD3 R22, P0, PT, R22, R2, RZ ;  /* 0x0000000216167210 */ /* 0x000fc80007f1e0ff */
[----:B------:R0:W-:Y:S01]  /*c390*/  STL [R1+0x4924], R23 ;  /* 0x0049241701007387 */ /* 0x0001e20000100800 */
[----:B------:R-:W-:-:S03]  /*c3a0*/  IMAD.X R30, R31, 0x1, R6, P5 ;  /* 0x000000011f1e7824 */ /* 0x000fc600028e0606 */
[----:B0-----:R-:W5:Y:S04]  /*c3b0*/  LDL.LU R23, [R1+0x68] ;  /* 0x0000680001177983 */ /* 0x001f680000300800 */
[----:B------:R4:W-:Y:S01]  /*c3c0*/  STL [R1+0x491c], R22 ;  /* 0x00491c1601007387 */ /* 0x0009e20000100800 */
[----:B------:R-:W-:-:S03]  /*c3d0*/  IMAD.X R31, R31, 0x1, R7, P4 ;  /* 0x000000011f1f7824 */ /* 0x000fc600020e0607 */
[----:B------:R0:W-:Y:S01]  /*c3e0*/  STL [R1+0x4918], R30 ;  /* 0x0049181e01007387 */ /* 0x0001e20000100800 */
[C---:B----4-:R-:W-:Y:S02]  /*c3f0*/  IADD3 R22, P5, PT, R61.reuse, R5, RZ ;  /* 0x000000053d167210 */ /* 0x050fe40007fbe0ff */
[----:B0-----:R-:W-:-:S03]  /*c400*/  IADD3 R30, P4, PT, R61, R2, RZ ;  /* 0x000000023d1e7210 */ /* 0x001fc60007f9e0ff */
[----:B------:R0:W-:Y:S01]  /*c410*/  STL [R1+0x4920], R22 ;  /* 0x0049201601007387 */ /* 0x0001e20000100800 */
[----:B------:R-:W-:-:S03]  /*c420*/  IMAD.X R61, R32, 0x1, R6, P3 ;  /* 0x00000001203d7824 */ /* 0x000fc600018e0606 */
[----:B0-----:R-:W4:Y:S04]  /*c430*/  LDL.LU R22, [R1+0x64] ;  /* 0x0000640001167983 */ /* 0x001f280000300800 */
[----:B------:R-:W-:Y:S04]  /*c440*/  STL [R1+0x4914], R31 ;  /* 0x0049141f01007387 */ /* 0x000fe80000100800 */
[----:B------:R-:W-:Y:S04]  /*c450*/  STL [R1+0x490c], R30 ;  /* 0x00490c1e01007387 */ /* 0x000fe80000100800 */
[----:B------:R0:W-:Y:S04]  /*c460*/  STL [R1+0x4908], R61 ;  /* 0x0049083d01007387 */ /* 0x0001e80000100800 */
[----:B0-----:R-:W4:Y:S01]  /*c470*/  LDL.LU R61, [R1+0x60] ;  /* 0x00006000013d7983 */ /* 0x001f220000300800 */
[----:B------:R-:W-:Y:S01]  /*c480*/  IMAD.X R30, R32, 0x1, R7, P2 ;  /* 0x00000001201e7824 */ /* 0x000fe200010e0607 */
[----:B------:R-:W-:-:S02]  /*c490*/  SHF.R.S32.HI R38, RZ, 0x1f, R49 ;  /* 0x0000001fff267819 */ /* 0x000fc40000011431 */
[----:B------:R-:W-:Y:S02]  /*c4a0*/  SHF.R.S32.HI R39, RZ, 0x1f, R39 ;  /* 0x0000001fff277819 */ /* 0x000fe40000011427 */
[----:B------:R-:W-:Y:S02]  /*c4b0*/  SHF.R.S32.HI R40, RZ, 0x1f, R40 ;  /* 0x0000001fff287819 */ /* 0x000fe40000011428 */
[----:B------:R-:W-:Y:S02]  /*c4c0*/  SHF.R.S32.HI R41, RZ, 0x1f, R47 ;  /* 0x0000001fff297819 */ /* 0x000fe4000001142f */
[----:B------:R-:W-:Y:S02]  /*c4d0*/  SHF.R.S32.HI R43, RZ, 0x1f, R44 ;  /* 0x0000001fff2b7819 */ /* 0x000fe4000001142c */
[----:B------:R-:W-:Y:S02]  /*c4e0*/  SHF.R.S32.HI R44, RZ, 0x1f, R3 ;  /* 0x0000001fff2c7819 */ /* 0x000fe40000011403 */
[----:B--2---:R-:W-:-:S02]  /*c4f0*/  IADD3 R31, P3, PT, R29, R5, RZ ;  /* 0x000000051d1f7210 */ /* 0x004fc40007f7e0ff */
[----:B------:R-:W-:-:S03]  /*c500*/  IADD3 R29, P2, PT, R29, R2, RZ ;  /* 0x000000021d1d7210 */ /* 0x000fc60007f5e0ff */
[----:B------:R-:W-:Y:S04]  /*c510*/  STL [R1+0x4910], R31 ;  /* 0x0049101f01007387 */ /* 0x000fe80000100800 */
[----:B------:R0:W-:Y:S04]  /*c520*/  STL [R1+0x4904], R30 ;  /* 0x0049041e01007387 */ /* 0x0001e80000100800 */
[----:B------:R1:W-:Y:S01]  /*c530*/  STL [R1+0x48fc], R29 ;  /* 0x0048fc1d01007387 */ /* 0x0003e20000100800 */
[C---:B0-----:R-:W-:Y:S01]  /*c540*/  IMAD.X R30, R33.reuse, 0x1, R6, P1 ;  /* 0x00000001211e7824 */ /* 0x041fe200008e0606 */
[----:B---3--:R-:W-:Y:S01]  /*c550*/  IADD3 R31, P1, PT, R28, R5, RZ ;  /* 0x000000051c1f7210 */ /* 0x008fe20007f3e0ff */
[----:B-1----:R-:W-:-:S03]  /*c560*/  IMAD.X R29, R33, 0x1, R7, P0 ;  /* 0x00000001211d7824 */ /* 0x002fc600000e0607 */
[----:B------:R0:W-:Y:S04]  /*c570*/  STL [R1+0x48f8], R30 ;  /* 0x0048f81e01007387 */ /* 0x0001e80000100800 */
[----:B------:R-:W-:Y:S01]  /*c580*/  STL [R1+0x4900], R31 ;  /* 0x0049001f01007387 */ /* 0x000fe20000100800 */
[----:B0-----:R-:W-:Y:S01]  /*c590*/  IADD3 R30, P0, PT, R28, R2, RZ ;  /* 0x000000021c1e7210 */ /* 0x001fe20007f1e0ff */
[C---:B------:R-:W-:Y:S02]  /*c5a0*/  IMAD.X R28, R34.reuse, 0x1, R6, P5 ;  /* 0x00000001221c7824 */ /* 0x040fe400028e0606 */
[----:B------:R0:W-:Y:S04]  /*c5b0*/  STL [R1+0x48f4], R29 ;  /* 0x0048f41d01007387 */ /* 0x0001e80000100800 */
[----:B------:R1:W-:Y:S04]  /*c5c0*/  STL [R1+0x48ec], R30 ;  /* 0x0048ec1e01007387 */ /* 0x0003e80000100800 */
[----:B------:R2:W-:Y:S01]  /*c5d0*/  STL [R1+0x48e8], R28 ;  /* 0x0048e81c01007387 */ /* 0x0005e20000100800 */
[----:B0-----:R-:W-:Y:S01]  /*c5e0*/  IADD3 R29, P5, PT, R27, R5, RZ ;  /* 0x000000051b1d7210 */ /* 0x001fe20007fbe0ff */
[----:B-1----:R-:W-:-:S04]  /*c5f0*/  IMAD.X R30, R34, 0x1, R7, P4 ;  /* 0x00000001221e7824 */ /* 0x002fc800020e0607 */
[----:B------:R0:W-:Y:S01]  /*c600*/  STL [R1+0x48f0], R29 ;  /* 0x0048f01d01007387 */ /* 0x0001e20000100800 */
[----:B--2---:R-:W-:-:S03]  /*c610*/  IADD3 R28, P4, PT, R27, R2, RZ ;  /* 0x000000021b1c7210 */ /* 0x004fc60007f9e0ff */
[----:B------:R-:W-:Y:S04]  /*c620*/  STL [R1+0x48e4], R30 ;  /* 0x0048e41e01007387 */ /* 0x000fe80000100800 */
[----:B------:R1:W-:Y:S01]  /*c630*/  STL [R1+0x48dc], R28 ;  /* 0x0048dc1c01007387 */ /* 0x0003e20000100800 */
[----:B0-----:R-:W-:Y:S01]  /*c640*/  IMAD.X R29, R35, 0x1, R6, P3 ;  /* 0x00000001231d7824 */ /* 0x001fe200018e0606 */
[----:B-----5:R-:W-:-:S04]  /*c650*/  IADD3 R27, P3, PT, R26, R5, RZ ;  /* 0x000000051a1b7210 */ /* 0x020fc80007f7e0ff */
[----:B------:R-:W-:Y:S01]  /*c660*/  STL [R1+0x48d8], R29 ;  /* 0x0048d81d01007387 */ /* 0x000fe20000100800 */
[----:B-1----:R-:W-:Y:S01]  /*c670*/  IMAD.X R28, R35, 0x1, R7, P2 ;  /* 0x00000001231c7824 */ /* 0x002fe200010e0607 */
[----:B------:R-:W-:Y:S02]  /*c680*/  IADD3 R26, P2, PT, R26, R2, RZ ;  /* 0x000000021a1a7210 */ /* 0x000fe40007f5e0ff */
[----:B------:R0:W-:Y:S04]  /*c690*/  STL [R1+0x48e0], R27 ;  /* 0x0048e01b01007387 */ /* 0x0001e80000100800 */
[----:B------:R1:W-:Y:S04]  /*c6a0*/  STL [R1+0x48d4], R28 ;  /* 0x0048d41c01007387 */ /* 0x0003e80000100800 */
[----:B------:R2:W-:Y:S01]  /*c6b0*/  STL [R1+0x48cc], R26 ;  /* 0x0048cc1a01007387 */ /* 0x0005e20000100800 */
[----:B0-----:R-:W-:Y:S01]  /*c6c0*/  IMAD.X R27, R36, 0x1, R6, P1 ;  /* 0x00000001241b7824 */ /* 0x001fe200008e0606 */
[----:B-1----:R-:W-:-:S04]  /*c6d0*/  IADD3 R28, P1, PT, R25, R5, RZ ;  /* 0x00000005191c7210 */ /* 0x002fc80007f3e0ff */
[----:B------:R0:W-:Y:S01]  /*c6e0*/  STL [R1+0x48c8], R27 ;  /* 0x0048c81b01007387 */ /* 0x0001e20000100800 */
[----:B--2---:R-:W-:-:S03]  /*c6f0*/  IMAD.X R26, R36, 0x1, R7, P0 ;  /* 0x00000001241a7824 */ /* 0x004fc600000e0607 */
[----:B------:R-:W-:Y:S04]  /*c700*/  STL [R1+0x48d0], R28 ;  /* 0x0048d01c01007387 */ /* 0x000fe80000100800 */
[----:B------:R1:W-:Y:S01]  /*c710*/  STL [R1+0x48c4], R26 ;  /* 0x0048c41a01007387 */ /* 0x0003e20000100800 */
[----:B0-----:R-:W-:Y:S01]  /*c720*/  IADD3 R27, P0, PT, R25, R2, RZ ;  /* 0x00000002191b7210 */ /* 0x001fe20007f1e0ff */
[----:B------:R-:W-:-:S04]  /*c730*/  IMAD.X R25, R37, 0x1, R6, P5 ;  /* 0x0000000125197824 */ /* 0x000fc800028e0606 */
[----:B------:R0:W-:Y:S01]  /*c740*/  STL [R1+0x48bc], R27 ;  /* 0x0048bc1b01007387 */ /* 0x0001e20000100800 */
[----:B-1----:R-:W-:-:S03]  /*c750*/  IADD3 R26, P5, PT, R24, R5, RZ ;  /* 0x00000005181a7210 */ /* 0x002fc60007fbe0ff */
[----:B------:R1:W-:Y:S04]  /*c760*/  STL [R1+0x48b8], R25 ;  /* 0x0048b81901007387 */ /* 0x0003e80000100800 */
[----:B------:R2:W-:Y:S01]  /*c770*/  STL [R1+0x48c0], R26 ;  /* 0x0048c01a01007387 */ /* 0x0005e20000100800 */
[----:B0-----:R-:W-:Y:S01]  /*c780*/  IMAD.X R27, R37, 0x1, R7, P4 ;  /* 0x00000001251b7824 */ /* 0x001fe200020e0607 */
[----:B-1----:R-:W-:-:S04]  /*c790*/  IADD3 R25, P4, PT, R24, R2, RZ ;  /* 0x0000000218197210 */ /* 0x002fc80007f9e0ff */
[----:B------:R-:W-:Y:S01]  /*c7a0*/  STL [R1+0x48b4], R27 ;  /* 0x0048b41b01007387 */ /* 0x000fe20000100800 */
[C---:B--2---:R-:W-:Y:S01]  /*c7b0*/  IMAD.X R26, R38.reuse, 0x1, R6, P3 ;  /* 0x00000001261a7824 */ /* 0x044fe200018e0606 */
[C---:B------:R-:W-:Y:S02]  /*c7c0*/  IADD3 R24, P3, PT, R23.reuse, R5, RZ ;  /* 0x0000000517187210 */ /* 0x040fe40007f7e0ff */
[----:B------:R0:W-:Y:S04]  /*c7d0*/  STL [R1+0x48ac], R25 ;  /* 0x0048ac1901007387 */ /* 0x0001e80000100800 */
[----:B------:R-:W-:Y:S04]  /*c7e0*/  STL [R1+0x48a8], R26 ;  /* 0x0048a81a01007387 */ /* 0x000fe80000100800 */
[----:B------:R1:W-:Y:S01]  /*c7f0*/  STL [R1+0x48b0], R24 ;  /* 0x0048b01801007387 */ /* 0x0003e20000100800 */
[----:B0-----:R-:W-:Y:S01]  /*c800*/  IMAD.X R25, R38, 0x1, R7, P2 ;  /* 0x0000000126197824 */ /* 0x001fe200010e0607 */
[----:B------:R-:W-:-:S04]  /*c810*/  IADD3 R23, P2, PT, R23, R2, RZ ;  /* 0x0000000217177210 */ /* 0x000fc80007f5e0ff */
[----:B------:R4:W-:Y:S01]  /*c820*/  STL [R1+0x48a4], R25 ;  /* 0x0048a41901007387 */ /* 0x0009e20000100800 */
[----:B-1----:R-:W-:-:S03]  /*c830*/  IMAD.X R24, R39, 0x1, R6, P1 ;  /* 0x0000000127187824 */ /* 0x002fc600008e0606 */
[----:B------:R0:W-:Y:S04]  /*c840*/  STL [R1+0x489c], R23 ;  /* 0x00489c1701007387 */ /* 0x0001e80000100800 */
[----:B------:R1:W-:Y:S01]  /*c850*/  STL [R1+0x4898], R24 ;  /* 0x0048981801007387 */ /* 0x0003e20000100800 */
[----:B----4-:R-:W-:Y:S01]  /*c860*/  IADD3 R25, P1, PT, R22, R5, RZ ;  /* 0x0000000516197210 */ /* 0x010fe20007f3e0ff */
[----:B0-----:R-:W-:-:S04]  /*c870*/  IMAD.X R23, R39, 0x1, R7, P0 ;  /* 0x0000000127177824 */ /* 0x001fc800000e0607 */
[----:B------:R-:W-:Y:S01]  /*c880*/  STL [R1+0x48a0], R25 ;  /* 0x0048a01901007387 */ /* 0x000fe20000100800 */
[----:B-1----:R-:W-:Y:S01]  /*c890*/  IADD3 R24, P0, PT, R22, R2, RZ ;  /* 0x0000000216187210 */ /* 0x002fe20007f1e0ff */
[----:B------:R-:W-:Y:S02]  /*c8a0*/  IMAD.X R22, R40, 0x1, R6, P5 ;  /* 0x0000000128167824 */ /* 0x000fe400028e0606 */
[----:B------:R0:W-:Y:S04]  /*c8b0*/  STL [R1+0x4894], R23 ;  /* 0x0048941701007387 */ /* 0x0001e80000100800 */
[----:B------:R1:W-:Y:S01]  /*c8c0*/  STL [R1+0x488c], R24 ;  /* 0x00488c1801007387 */ /* 0x0003e20000100800 */
[----:B0-----:R-:W-:-:S03]  /*c8d0*/  IADD3 R23, P5, PT, R61, R5, RZ ;  /* 0x000000053d177210 */ /* 0x001fc60007fbe0ff */
[----:B------:R0:W-:Y:S01]  /*c8e0*/  STL [R1+0x4888], R22 ;  /* 0x0048881601007387 */ /* 0x0001e20000100800 */
[----:B-1----:R-:W-:-:S03]  /*c8f0*/  IMAD.X R24, R40, 0x1, R7, P4 ;  /* 0x0000000128187824 */ /* 0x002fc600020e0607 */
[----:B------:R1:W-:Y:S04]  /*c900*/  STL [R1+0x4890], R23 ;  /* 0x0048901701007387 */ /* 0x0003e80000100800 */
[----:B------:R2:W-:Y:S01]  /*c910*/  STL [R1+0x4884], R24 ;  /* 0x0048841801007387 */ /* 0x0005e20000100800 */
[----:B0-----:R-:W-:Y:S01]  /*c920*/  IADD3 R22, P4, PT, R61, R2, RZ ;  /* 0x000000023d167210 */ /* 0x001fe20007f9e0ff */
[----:B-1----:R-:W-:-:S04]  /*c930*/  IMAD.X R23, R41, 0x1, R6, P3 ;  /* 0x0000000129177824 */ /* 0x002fc800018e0606 */
[----:B------:R0:W-:Y:S01]  /*c940*/  STL [R1+0x487c], R22 ;  /* 0x00487c1601007387 */ /* 0x0001e20000100800 */
[----:B--2---:R-:W-:-:S03]  /*c950*/  IADD3 R24, P3, PT, R3, R5, RZ ;  /* 0x0000000503187210 */ /* 0x004fc60007f7e0ff */
[----:B------:R1:W-:Y:S04]  /*c960*/  STL [R1+0x4878], R23 ;  /* 0x0048781701007387 */ /* 0x0003e80000100800 */
[----:B------:R-:W-:Y:S01]  /*c970*/  STL [R1+0x4880], R24 ;  /* 0x0048801801007387 */ /* 0x000fe20000100800 */
[----:B0-----:R-:W-:Y:S01]  /*c980*/  IMAD.X R22, R41, 0x1, R7, P2 ;  /* 0x0000000129167824 */ /* 0x001fe200010e0607 */
[----:B-1----:R-:W-:Y:S02]  /*c990*/  IADD3 R23, P2, PT, R3, R2, RZ ;  /* 0x0000000203177210 */ /* 0x002fe40007f5e0ff */
[----:B------:R-:W2:Y:S01]  /*c9a0*/  LDL.LU R3, [R1+0x50f0] ;  /* 0x0050f00001037983 */ /* 0x000ea20000300800 */
[----:B------:R-:W-:-:S03]  /*c9b0*/  SHF.R.S32.HI R42, RZ, 0x1f, R42 ;  /* 0x0000001fff2a7819 */ /* 0x000fc6000001142a */
[----:B------:R0:W-:Y:S01]  /*c9c0*/  STL [R1+0x4874], R22 ;  /* 0x0048741601007387 */ /* 0x0001e20000100800 */
[----:B------:R-:W-:-:S03]  /*c9d0*/  SHF.R.S32.HI R45, RZ, 0x1f, R8 ;  /* 0x0000001fff2d7819 */ /* 0x000fc60000011408 */
[----:B------:R1:W-:Y:S01]  /*c9e0*/  STL [R1+0x486c], R23 ;  /* 0x00486c1701007387 */ /* 0x0003e20000100800 */
[----:B0-----:R-:W-:Y:S01]  /*c9f0*/  IMAD.X R22, R42, 0x1, R6, P1 ;  /* 0x000000012a167824 */ /* 0x001fe200008e0606 */
[----:B------:R-:W-:Y:S01]  /*ca00*/  IADD3 R24, P1, PT, R8, R5, RZ ;  /* 0x0000000508187210 */ /* 0x000fe20007f3e0ff */
[----:B-1----:R-:W-:-:S03]  /*ca10*/  IMAD.X R23, R42, 0x1, R7, P0 ;  /* 0x000000012a177824 */ /* 0x002fc600000e0607 */
[----:B------:R0:W-:Y:S04]  /*ca20*/  STL [R1+0x4868], R22 ;  /* 0x0048681601007387 */ /* 0x0001e80000100800 */
[----:B------:R-:W-:Y:S01]  /*ca30*/  STL [R1+0x4870], R24 ;  /* 0x0048701801007387 */ /* 0x000fe20000100800 */
[----:B0-----:R-:W-:Y:S01]  /*ca40*/  IADD3 R22, P0, PT, R8, R2, RZ ;  /* 0x0000000208167210 */ /* 0x001fe20007f1e0ff */
[----:B------:R-:W-:Y:S02]  /*ca50*/  IMAD.X R8, R43, 0x1, R6, P5 ;  /* 0x000000012b087824 */ /* 0x000fe400028e0606 */
[----:B------:R0:W-:Y:S04]  /*ca60*/  STL [R1+0x4864], R23 ;  /* 0x0048641701007387 */ /* 0x0001e80000100800 */
[----:B------:R1:W-:Y:S01]  /*ca70*/  STL [R1+0x485c], R22 ;  /* 0x00485c1601007387 */ /* 0x0003e20000100800 */
[----:B------:R-:W-:-:S03]  /*ca80*/  SHF.R.S32.HI R46, RZ, 0x1f, R9 ;  /* 0x0000001fff2e7819 */ /* 0x000fc60000011409 */
[----:B------:R3:W-:Y:S01]  /*ca90*/  STL [R1+0x4858], R8 ;  /* 0x0048580801007387 */ /* 0x0007e20000100800 */
[----:B0-----:R-:W-:Y:S01]  /*caa0*/  IADD3 R23, P5, PT, R9, R5, RZ ;  /* 0x0000000509177210 */ /* 0x001fe20007fbe0ff */
[----:B-1----:R-:W-:-:S04]  /*cab0*/  IMAD.X R22, R43, 0x1, R7, P4 ;  /* 0x000000012b167824 */ /* 0x002fc800020e0607 */
[----:B------:R-:W-:Y:S01]  /*cac0*/  STL [R1+0x4860], R23 ;  /* 0x0048601701007387 */ /* 0x000fe20000100800 */
[----:B---3--:R-:W-:Y:S01]  /*cad0*/  IADD3 R8, P4, PT, R9, R2, RZ ;  /* 0x0000000209087210 */ /* 0x008fe20007f9e0ff */
[----:B------:R-:W-:Y:S02]  /*cae0*/  IMAD.X R9, R44, 0x1, R6, P3 ;  /* 0x000000012c097824 */ /* 0x000fe400018e0606 */
[----:B------:R0:W-:Y:S04]  /*caf0*/  STL [R1+0x4854], R22 ;  /* 0x0048541601007387 */ /* 0x0001e80000100800 */
[----:B------:R1:W-:Y:S01]  /*cb00*/  STL [R1+0x484c], R8 ;  /* 0x00484c0801007387 */ /* 0x0003e20000100800 */
[----:B------:R-:W-:Y:S02]  /*cb10*/  SHF.R.S32.HI R47, RZ, 0x1f, R10 ;  /* 0x0000001fff2f7819 */ /* 0x000fe4000001140a */
[----:B0-----:R-:W-:Y:S01]  /*cb20*/  IADD3 R22, P3, PT, R10, R5, RZ ;  /* 0x000000050a167210 */ /* 0x001fe20007f7e0ff */
[----:B------:R0:W-:Y:S01]  /*cb30*/  STL [R1+0x4848], R9 ;  /* 0x0048480901007387 */ /* 0x0001e20000100800 */
[----:B-1----:R-:W-:-:S03]  /*cb40*/  IMAD.X R8, R44, 0x1, R7, P2 ;  /* 0x000000012c087824 */ /* 0x002fc600010e0607 */
        /* <DEDUP_REMOVED lines=10> */
[----:B------:R0:W-:Y:S01]  /*cbf0*/  STL [R1+0x4834], R9 ;  /* 0x0048340901007387 */ /* 0x0001e20000100800 */
[----:B---3--:R-:W-:-:S03]  /*cc00*/  IMAD.X R8, R46, 0x1, R6, P5 ;  /* 0x000000012e087824 */ /* 0x008fc600028e0606 */
[----:B------:R1:W-:Y:S04]  /*cc10*/  STL [R1+0x482c], R10 ;  /* 0x00482c0a01007387 */ /* 0x0003e80000100800 */
[----:B------:R3:W-:Y:S01]  /*cc20*/  STL [R1+0x4828], R8 ;  /* 0x0048280801007387 */ /* 0x0007e20000100800 */
[----:B0-----:R-:W-:Y:S01]  /*cc30*/  IADD3 R9, P5, PT, R12, R5, RZ ;  /* 0x000000050c097210 */ /* 0x001fe20007fbe0ff */
[----:B-1----:R-:W-:-:S04]  /*cc40*/  IMAD.X R10, R46, 0x1, R7, P4 ;  /* 0x000000012e0a7824 */ /* 0x002fc800020e0607 */
[----:B------:R0:W-:Y:S01]  /*cc50*/  STL [R1+0x4830], R9 ;  /* 0x0048300901007387 */ /* 0x0001e20000100800 */
[----:B---3--:R-:W-:-:S03]  /*cc60*/  IADD3 R8, P4, PT, R12, R2, RZ ;  /* 0x000000020c087210 */ /* 0x008fc60007f9e0ff */
[----:B------:R1:W-:Y:S01]  /*cc70*/  STL [R1+0x4824], R10 ;  /* 0x0048240a01007387 */ /* 0x0003e20000100800 */
[----:B------:R-:W-:-:S03]  /*cc80*/  SHF.R.S32.HI R48, RZ, 0x1f, R11 ;  /* 0x0000001fff307819 */ /* 0x000fc6000001140b */
[----:B------:R3:W-:Y:S01]  /*cc90*/  STL [R1+0x481c], R8 ;  /* 0x00481c0801007387 */ /* 0x0007e20000100800 */
[----:B0-----:R-:W-:Y:S01]  /*cca0*/  IMAD.X R9, R47, 0x1, R6, P3 ;  /* 0x000000012f097824 */ /* 0x001fe200018e0606 */
[----:B-1----:R-:W-:-:S04]  /*ccb0*/  IADD3 R10, P3, PT, R13, R5, RZ ;  /* 0x000000050d0a7210 */ /* 0x002fc80007f7e0ff */
[----:B------:R0:W-:Y:S01]  /*ccc0*/  STL [R1+0x4818], R9 ;  /* 0x0048180901007387 */ /* 0x0001e20000100800 */
[----:B---3--:R-:W-:-:S03]  /*ccd0*/  IMAD.X R8, R47, 0x1, R7, P2 ;  /* 0x000000012f087824 */ /* 0x008fc600010e0607 */
[----:B------:R1:W-:Y:S01]  /*cce0*/  STL [R1+0x4820], R10 ;  /* 0x0048200a01007387 */ /* 0x0003e20000100800 */
[----:B------:R-:W-:-:S03]  /*ccf0*/  SHF.R.S32.HI R49, RZ, 0x1f, R12 ;  /* 0x0000001fff317819 */ /* 0x000fc6000001140c */
[----:B------:R3:W-:Y:S01]  /*cd00*/  STL [R1+0x4814], R8 ;  /* 0x0048140801007387 */ /* 0x0007e20000100800 */
[----:B0-----:R-:W-:Y:S01]  /*cd10*/  IADD3 R9, P2, PT, R13, R2, RZ ;  /* 0x000000020d097210 */ /* 0x001fe20007f5e0ff */
[----:B-1----:R-:W-:-:S04]  /*cd20*/  IMAD.X R10, R48, 0x1, R6, P1 ;  /* 0x00000001300a7824 */ /* 0x002fc800008e0606 */
[----:B------:R0:W-:Y:S01]  /*cd30*/  STL [R1+0x480c], R9 ;  /* 0x00480c0901007387 */ /* 0x0001e20000100800 */
[----:B---3--:R-:W-:-:S03]  /*cd40*/  IADD3 R8, P1, PT, R15, R5, RZ ;  /* 0x000000050f087210 */ /* 0x008fc60007f3e0ff */
[----:B------:R1:W-:Y:S04]  /*cd50*/  STL [R1+0x4808], R10 ;  /* 0x0048080a01007387 */ /* 0x0003e80000100800 */
[----:B------:R3:W-:Y:S01]  /*cd60*/  STL [R1+0x4810], R8 ;  /* 0x0048100801007387 */ /* 0x0007e20000100800 */
[----:B0-----:R-:W-:Y:S01]  /*cd70*/  IMAD.X R9, R48, 0x1, R7, P0 ;  /* 0x0000000130097824 */ /* 0x001fe200000e0607 */
[----:B-1----:R-:W-:-:S04]  /*cd80*/  IADD3 R10, P0, PT, R15, R2, RZ ;  /* 0x000000020f0a7210 */ /* 0x002fc80007f1e0ff */
[----:B------:R0:W-:Y:S01]  /*cd90*/  STL [R1+0x4804], R9 ;  /* 0x0048040901007387 */ /* 0x0001e20000100800 */
[----:B---3--:R-:W-:Y:S01]  /*cda0*/  IMAD.X R8, R49, 0x1, R6, P5 ;  /* 0x0000000131087824 */ /* 0x008fe200028e0606 */
[----:B------:R-:W-:Y:S02]  /*cdb0*/  SHF.R.S32.HI R50, RZ, 0x1f, R13 ;  /* 0x0000001fff327819 */ /* 0x000fe4000001140d */
[----:B------:R1:W-:Y:S01]  /*cdc0*/  STL [R1+0x47fc], R10 ;  /* 0x0047fc0a01007387 */ /* 0x0003e20000100800 */
[----:B0-----:R-:W-:-:S03]  /*cdd0*/  IADD3 R9, P5, PT, R16, R5, RZ ;  /* 0x0000000510097210 */ /* 0x001fc60007fbe0ff */
[----:B------:R0:W-:Y:S01]  /*cde0*/  STL [R1+0x47f8], R8 ;  /* 0x0047f80801007387 */ /* 0x0001e20000100800 */
[----:B-1----:R-:W-:-:S03]  /*cdf0*/  IMAD.X R10, R49, 0x1, R7, P4 ;  /* 0x00000001310a7824 */ /* 0x002fc600020e0607 */
[----:B------:R1:W-:Y:S01]  /*ce00*/  STL [R1+0x4800], R9 ;  /* 0x0048000901007387 */ /* 0x0003e20000100800 */
[----:B0-----:R-:W-:-:S03]  /*ce10*/  IADD3 R8, P4, PT, R16, R2, RZ ;  /* 0x0000000210087210 */ /* 0x001fc60007f9e0ff */
[----:B------:R0:W-:Y:S01]  /*ce20*/  STL [R1+0x47f4], R10 ;  /* 0x0047f40a01007387 */ /* 0x0001e20000100800 */
[----:B------:R-:W-:Y:S01]  /*ce30*/  SHF.R.S32.HI R51, RZ, 0x1f, R15 ;  /* 0x0000001fff337819 */ /* 0x000fe2000001140f */
[----:B-1----:R-:W-:Y:S02]  /*ce40*/  IMAD.X R9, R50, 0x1, R6, P3 ;  /* 0x0000000132097824 */ /* 0x002fe400018e0606 */
[----:B------:R1:W-:Y:S01]  /*ce50*/  STL [R1+0x47ec], R8 ;  /* 0x0047ec0801007387 */ /* 0x0003e20000100800 */
[----:B0-----:R-:W-:-:S03]  /*ce60*/  IADD3 R10, P3, PT, R18, R5, RZ ;  /* 0x00000005120a7210 */ /* 0x001fc60007f7e0ff */
[----:B------:R0:W-:Y:S01]  /*ce70*/  STL [R1+0x47e8], R9 ;  /* 0x0047e80901007387 */ /* 0x0001e20000100800 */
[----:B-1----:R-:W-:-:S03]  /*ce80*/  IMAD.X R8, R50, 0x1, R7, P2 ;  /* 0x0000000132087824 */ /* 0x002fc600010e0607 */
[----:B------:R1:W-:Y:S01]  /*ce90*/  STL [R1+0x47f0], R10 ;  /* 0x0047f00a01007387 */ /* 0x0003e20000100800 */
[----:B------:R-:W-:Y:S02]  /*cea0*/  SHF.R.S32.HI R52, RZ, 0x1f, R16 ;  /* 0x0000001fff347819 */ /* 0x000fe40000011410 */
[----:B0-----:R-:W-:Y:S01]  /*ceb0*/  IADD3 R9, P2, PT, R18, R2, RZ ;  /* 0x0000000212097210 */ /* 0x001fe20007f5e0ff */
[----:B------:R0:W-:Y:S01]  /*cec0*/  STL [R1+0x47e4], R8 ;  /* 0x0047e40801007387 */ /* 0x0001e20000100800 */
[----:B-1----:R-:W-:-:S03]  /*ced0*/  IMAD.X R10, R51, 0x1, R6, P1 ;  /* 0x00000001330a7824 */ /* 0x002fc600008e0606 */
[----:B------:R1:W-:Y:S01]  /*cee0*/  STL [R1+0x47dc], R9 ;  /* 0x0047dc0901007387 */ /* 0x0003e20000100800 */
[----:B0-----:R-:W-:-:S03]  /*cef0*/  IADD3 R8, P1, PT, R20, R5, RZ ;  /* 0x0000000514087210 */ /* 0x001fc60007f3e0ff */
[----:B------:R0:W-:Y:S01]  /*cf00*/  STL [R1+0x47d8], R10 ;  /* 0x0047d80a01007387 */ /* 0x0001e20000100800 */
[----:B-1----:R-:W-:-:S03]  /*cf10*/  IMAD.X R9, R51, 0x1, R7, P0 ;  /* 0x0000000133097824 */ /* 0x002fc600000e0607 */
[----:B------:R1:W-:Y:S01]  /*cf20*/  STL [R1+0x47e0], R8 ;  /* 0x0047e00801007387 */ /* 0x0003e20000100800 */
[----:B0-----:R-:W-:-:S03]  /*cf30*/  IADD3 R10, P0, PT, R20, R2, RZ ;  /* 0x00000002140a7210 */ /* 0x001fc60007f1e0ff */
[----:B------:R0:W-:Y:S01]  /*cf40*/  STL [R1+0x47d4], R9 ;  /* 0x0047d40901007387 */ /* 0x0001e20000100800 */
[----:B-1----:R-:W-:Y:S01]  /*cf50*/  IMAD.X R8, R52, 0x1, R6, P5 ;  /* 0x0000000134087824 */ /* 0x002fe200028e0606 */
        /* <DEDUP_REMOVED lines=20> */
[----:B------:R-:W-:Y:S02]  /*d0a0*/  SHF.R.S32.HI R57, RZ, 0x1f, R0 ;  /* 0x0000001fff397819 */ /* 0x000fe40000011400 */
[----:B0-----:R-:W-:Y:S01]  /*d0b0*/  IADD3 R8, P1, PT, R0, R5, RZ ;  /* 0x0000000500087210 */ /* 0x001fe20007f3e0ff */
[----:B------:R-:W-:Y:S01]  /*d0c0*/  STL [R1+0x47a8], R10 ;  /* 0x0047a80a01007387 */ /* 0x000fe20000100800 */
[----:B-1----:R-:W-:Y:S01]  /*d0d0*/  IMAD.X R9, R54, 0x1, R7, P0 ;  /* 0x0000000136097824 */ /* 0x002fe200000e0607 */
[----:B------:R-:W-:-:S02]  /*d0e0*/  IADD3 R0, P0, PT, R0, R2, RZ ;  /* 0x0000000200007210 */ /* 0x000fc40007f1e0ff */
[----:B------:R0:W-:Y:S01]  /*d0f0*/  STL [R1+0x47b0], R8 ;  /* 0x0047b00801007387 */ /* 0x0001e20000100800 */
[----:B------:R-:W-:-:S03]  /*d100*/  SHF.R.S32.HI R56, RZ, 0x1f, R19 ;  /* 0x0000001fff387819 */ /* 0x000fc60000011413 */
[----:B------:R1:W-:Y:S01]  /*d110*/  STL [R1+0x47a4], R9 ;  /* 0x0047a40901007387 */ /* 0x0003e20000100800 */
[----:B0-----:R-:W-:-:S03]  /*d120*/  IMAD.X R8, R55, 0x1, R6, P5 ;  /* 0x0000000137087824 */ /* 0x001fc600028e0606 */
[----:B------:R0:W-:Y:S01]  /*d130*/  STL [R1+0x479c], R0 ;  /* 0x00479c0001007387 */ /* 0x0001e20000100800 */
[----:B-1----:R-:W-:-:S03]  /*d140*/  IADD3 R9, P5, PT, R4, R5, RZ ;  /* 0x0000000504097210 */ /* 0x002fc60007fbe0ff */
[----:B------:R1:W-:Y:S01]  /*d150*/  STL [R1+0x4798], R8 ;  /* 0x0047980801007387 */ /* 0x0003e20000100800 */
[----:B------:R-:W-:Y:S01]  /*d160*/  SHF.R.S32.HI R58, RZ, 0x1f, R4 ;  /* 0x0000001fff3a7819 */ /* 0x000fe20000011404 */
[----:B0-----:R-:W-:Y:S02]  /*d170*/  IMAD.X R0, R55, 0x1, R7, P4 ;  /* 0x0000000137007824 */ /* 0x001fe400020e0607 */
        /* <DEDUP_REMOVED lines=16> */
[----:B------:R1:W-:Y:S04]  /*d280*/  STL [R1+0x4780], R8 ;  /* 0x0047800801007387 */ /* 0x0003e80000100800 */
[----:B------:R-:W3:Y:S01]  /*d290*/  LDL R32, [R1+0x2070] ;  /* 0x0020700001207983 */ /* 0x000ee20000100800 */
[----:B0-----:R-:W-:-:S03]  /*d2a0*/  IADD3 R0, P0, PT, R17, R2, RZ ;  /* 0x0000000211007210 */ /* 0x001fc60007f1e0ff */
[----:B------:R0:W-:Y:S01]  /*d2b0*/  STL [R1+0x4774], R4 ;  /* 0x0047740401007387 */ /* 0x0001e20000100800 */
[----:B-1----:R-:W-:-:S03]  /*d2c0*/  IMAD.X R8, R58, 0x1, R6, P5 ;  /* 0x000000013a087824 */ /* 0x002fc600028e0606 */
[----:B------:R-:W4:Y:S04]  /*d2d0*/  LDL R30, [R1+0x2078] ;  /* 0x00207800011e7983 */ /* 0x000f280000100800 */
[----:B------:R2:W-:Y:S01]  /*d2e0*/  STL [R1+0x4770], R0 ;  /* 0x0047700001007387 */ /* 0x0005e20000100800 */
[----:B0-----:R-:W-:-:S03]  /*d2f0*/  IMAD.X R4, R58, 0x1, R7, P4 ;  /* 0x000000013a047824 */ /* 0x001fc600020e0607 */
[----:B------:R-:W5:Y:S04]  /*d300*/  LDL R28, [R1+0x2080] ;  /* 0x00208000011c7983 */ /* 0x000f680000100800 */
[----:B------:R-:W-:Y:S01]  /*d310*/  STL [R1+0x476c], R8 ;  /* 0x00476c0801007387 */ /* 0x000fe20000100800 */
[----:B--2---:R-:W-:-:S03]  /*d320*/  IADD3 R0, P5, PT, R3, R5, RZ ;  /* 0x0000000503007210 */ /* 0x004fc60007fbe0ff */
[----:B------:R-:W2:Y:S04]  /*d330*/  LDL R47, [R1+0x2048] ;  /* 0x00204800012f7983 */ /* 0x000ea80000100800 */
[----:B------:R0:W-:Y:S04]  /*d340*/  STL [R1+0x4b8c], R0 ;  /* 0x004b8c0001007387 */ /* 0x0001e80000100800 */
[----:B------:R1:W-:Y:S04]  /*d350*/  STL [R1+0x4768], R4 ;  /* 0x0047680401007387 */ /* 0x0003e80000100800 */
[----:B------:R-:W3:Y:S01]  /*d360*/  LDL R12, [R1+0x2050] ;  /* 0x00205000010c7983 */ /* 0x000ee20000100800 */
[----:B------:R-:W-:-:S02]  /*d370*/  SHF.R.S32.HI R59, RZ, 0x1f, R14 ;  /* 0x0000001fff3b7819 */ /* 0x000fc4000001140e */
[----:B0-----:R-:W-:Y:S01]  /*d380*/  IADD3 R0, P4, PT, R3, R2, RZ ;  /* 0x0000000203007210 */ /* 0x001fe20007f9e0ff */
[----:B------:R-:W4:Y:S01]  /*d390*/  LDL R23, [R1+0x2040] ;  /* 0x0020400001177983 */ /* 0x000f220000100800 */
[----:B------:R-:W-:Y:S01]  /*d3a0*/  SHF.R.S32.HI R60, RZ, 0x1f, R17 ;  /* 0x0000001fff3c7819 */ /* 0x000fe20000011411 */
[C-C-:B------:R-:W-:Y:S02]  /*d3b0*/  IMAD.X R2, R59.reuse, 0x1, R6.reuse, P3 ;  /* 0x000000013b027824 */ /* 0x140fe400018e0606 */
[----:B------:R0:W-:Y:S01]  /*d3c0*/  STL [R1+0x4764], R0 ;  /* 0x0047640001007387 */ /* 0x0001e20000100800 */
[----:B------:R-:W-:Y:S01]  /*d3d0*/  SHF.R.S32.HI R3, RZ, 0x1f, R3 ;  /* 0x0000001fff037819 */ /* 0x000fe20000011403 */
[----:B-1----:R-:W-:Y:S02]  /*d3e0*/  IMAD.X R4, R60, 0x1, R6, P1 ;  /* 0x000000013c047824 */ /* 0x002fe400008e0606 */
[----:B------:R-:W4:Y:S04]  /*d3f0*/  LDL R22, [R1+0x2044] ;  /* 0x0020440001167983 */ /* 0x000f280000100800 */
[----:B------:R-:W4:Y:S01]  /*d400*/  LDL R61, [R1+0x204c] ;  /* 0x00204c00013d7983 */ /* 0x000f220000100800 */
[----:B0-----:R-:W-:-:S03]  /*d410*/  IMAD.X R0, R59, 0x1, R7, P2 ;  /* 0x000000013b007824 */ /* 0x001fc600010e0607 */
[----:B------:R0:W-:Y:S04]  /*d420*/  STL [R1+0x4760], R2 ;  /* 0x0047600201007387 */ /* 0x0001e80000100800 */
[----:B------:R1:W-:Y:S01]  /*d430*/  STL [R1+0x4758], R0 ;  /* 0x0047580001007387 */ /* 0x0003e20000100800 */
[----:B0-----:R-:W-:-:S03]  /*d440*/  IMAD.X R2, R60, 0x1, R7, P0 ;  /* 0x000000013c027824 */ /* 0x001fc600000e0607 */
[----:B------:R-:W-:Y:S01]  /*d450*/  STL [R1+0x475c], R4 ;  /* 0x00475c0401007387 */ /* 0x000fe20000100800 */
[----:B-1----:R-:W-:-:S03]  /*d460*/  IMAD.X R0, R3, 0x1, R6, P5 ;  /* 0x0000000103007824 */ /* 0x002fc600028e0606 */
[----:B------:R-:W4:Y:S04]  /*d470*/  LDL R46, [R1+0x2058] ;  /* 0x00205800012e7983 */ /* 0x000f280000100800 */
[----:B------:R-:W-:Y:S04]  /*d480*/  STL [R1+0x4754], R2 ;  /* 0x0047540201007387 */ /* 0x000fe80000100800 */
[----:B------:R-:W5:Y:S04]  /*d490*/  LDL R11, [R1+0x2060] ;  /* 0x00206000010b7983 */ /* 0x000f680000100800 */
[----:B------:R0:W-:Y:S04]  /*d4a0*/  STL [R1+0x4b88], R0 ;  /* 0x004b880001007387 */ /* 0x0001e80000100800 */
[----:B------:R-:W5:Y:S04]  /*d4b0*/  LDL R45, [R1+0x2068] ;  /* 0x00206800012d7983 */ /* 0x000f680000100800 */
[----:B------:R-:W5:Y:S04]  /*d4c0*/  LDL R9, [R1+0x202c] ;  /* 0x00202c0001097983 */ /* 0x000f680000100800 */
[----:B------:R-:W5:Y:S01]  /*d4d0*/  LDL R8, [R1+0x2030] ;  /* 0x0020300001087983 */ /* 0x000f620000100800 */
[----:B0-----:R-:W-:-:S03]  /*d4e0*/  IMAD.X R0, R3, 0x1, R7, P4 ;  /* 0x0000000103007824 */ /* 0x001fc600020e0607 */
[----:B------:R-:W5:Y:S04]  /*d4f0*/  LDL R10, [R1+0x2088] ;  /* 0x00208800010a7983 */ /* 0x000f680000100800 */
[----:B------:R-:W5:Y:S01]  /*d500*/  LDL R41, [R1+0x2034] ;  /* 0x0020340001297983 */ /* 0x000f620000100800 */
[----:B------:R-:W0:Y:S03]  /*d510*/  S2R R24, SR_TID.X ;  /* 0x0000000000187919 */ /* 0x000e260000002100 */
[----:B------:R-:W5:Y:S04]  /*d520*/  LDL R44, [R1+0x2090] ;  /* 0x00209000012c7983 */ /* 0x000f680000100800 */
[----:B------:R-:W5:Y:S04]  /*d530*/  LDL R39, [R1+0x2038] ;  /* 0x0020380001277983 */ /* 0x000f680000100800 */
[----:B------:R-:W5:Y:S04]  /*d540*/  LDL R37, [R1+0x203c] ;  /* 0x00203c0001257983 */ /* 0x000f680000100800 */
[----:B------:R1:W-:Y:S04]  /*d550*/  STL [R1+0x27d0], R0 ;  /* 0x0027d00001007387 */ /* 0x0003e80000100800 */
[----:B------:R-:W5:Y:S04]  /*d560*/  LDL R43, [R1+0x20a8] ;  /* 0x0020a800012b7983 */ /* 0x000f680000100800 */
[----:B------:R-:W5:Y:S04]  /*d570*/  LDL R42, [R1+0x20a4] ;  /* 0x0020a400012a7983 */ /* 0x000f680000100800 */
[----:B------:R-:W5:Y:S04]  /*d580*/  LDL R40, [R1+0x20a0] ;  /* 0x0020a00001287983 */ /* 0x000f680000100800 */
[----:B------:R-:W5:Y:S04]  /*d590*/  LDL R38, [R1+0x209c] ;  /* 0x00209c0001267983 */ /* 0x000f680000100800 */
[----:B------:R-:W5:Y:S04]  /*d5a0*/  LDL R36, [R1+0x2098] ;  /* 0x0020980001247983 */ /* 0x000f680000100800 */
[----:B------:R-:W5:Y:S01]  /*d5b0*/  LDL R35, [R1+0x2054] ;  /* 0x0020540001237983 */ /* 0x000f620000100800 */
[----:B0-----:R-:W-:-:S02]  /*d5c0*/  LOP3.LUT R25, R24, 0x3, RZ, 0xc0, !PT ;  /* 0x0000000318197812 */ /* 0x001fc400078ec0ff */
[----:B------:R-:W-:-:S03]  /*d5d0*/  SHF.R.U32.HI R24, RZ, 0x2, R24 ;  /* 0x00000002ff187819 */ /* 0x000fc60000011618 */
[----:B------:R-:W-:Y:S01]  /*d5e0*/  IMAD R2, R25, 0x820, RZ ;  /* 0x0000082019027824 */ /* 0x000fe200078e02ff */
[----:B-1----:R-:W-:Y:S02]  /*d5f0*/  SGXT.U32 R0, R24, 0x3 ;  /* 0x000000031800781a */ /* 0x002fe40000000000 */
[----:B--2---:R-:W-:-:S05]  /*d600*/  IADD3 R3, P2, PT, R47, UR21, RZ ;  /* 0x000000152f037c10 */ /* 0x004fca000ff5e0ff */
[----:B------:R3:W-:Y:S04]  /*d610*/  STL [R1+0x27d8], R3 ;  /* 0x0027d80301007387 */ /* 0x0007e80000100800 */
[----:B------:R-:W2:Y:S04]  /*d620*/  LDL R34, [R1+0x2094] ;  /* 0x0020940001227983 */ /* 0x000ea80000100800 */
[----:B------:R-:W2:Y:S01]  /*d630*/  LDL R33, [R1+0x205c] ;  /* 0x00205c0001217983 */ /* 0x000ea20000100800 */
[----:B---3--:R-:W-:-:S03]  /*d640*/  IADD3 R3, P1, PT, R12, UR21, RZ ;  /* 0x000000150c037c10 */ /* 0x008fc6000ff3e0ff */
[----:B------:R-:W3:Y:S04]  /*d650*/  LDL R31, [R1+0x2064] ;  /* 0x00206400011f7983 */ /* 0x000ee80000100800 */
[----:B------:R5:W-:Y:S04]  /*d660*/  STL [R1+0x27e0], R3 ;  /* 0x0027e00301007387 */ /* 0x000be80000100800 */
[----:B------:R-:W3:Y:S04]  /*d670*/  LDL R29, [R1+0x206c] ;  /* 0x00206c00011d7983 */ /* 0x000ee80000100800 */
[----:B------:R-:W3:Y:S04]  /*d680*/  LDL R27, [R1+0x2074] ;  /* 0x00207400011b7983 */ /* 0x000ee80000100800 */
[----:B------:R-:W3:Y:S04]  /*d690*/  LDL R26, [R1+0x207c] ;  /* 0x00207c00011a7983 */ /* 0x000ee80000100800 */
[----:B------:R-:W3:Y:S04]  /*d6a0*/  LDL R25, [R1+0x2084] ;  /* 0x0020840001197983 */ /* 0x000ee80000100800 */
[----:B------:R-:W3:Y:S01]  /*d6b0*/  LDL R24, [R1+0x208c] ;  /* 0x00208c0001187983 */ /* 0x000ee20000100800 */
[----:B------:R-:W-:-:S02]  /*d6c0*/  USHF.R.S32.HI UR76, URZ, 0x1f, UR21 ;  /* 0x0000001fff4c7899 */ /* 0x000fc40008011415 */
[----:B----4-:R-:W-:-:S05]  /*d6d0*/  IADD3 R4, P0, PT, R46, UR21, RZ ;  /* 0x000000152e047c10 */ /* 0x010fca000ff1e0ff */
[----:B------:R0:W-:Y:S01]  /*d6e0*/  STL [R1+0x27e8], R4 ;  /* 0x0027e80401007387 */ /* 0x0001e20000100800 */
[----:B-----5:R-:W-:-:S05]  /*d6f0*/  IADD3 R3, P4, PT, R11, UR21, RZ ;  /* 0x000000150b037c10 */ /* 0x020fca000ff9e0ff */
[----:B------:R1:W-:Y:S01]  /*d700*/  STL [R1+0x27f0], R3 ;  /* 0x0027f00301007387 */ /* 0x0003e20000100800 */
[----:B0-----:R-:W-:Y:S02]  /*d710*/  IADD3 R4, P5, PT, R32, UR21, RZ ;  /* 0x0000001520047c10 */ /* 0x001fe4000ffbe0ff */
[----:B------:R-:W-:Y:S02]  /*d720*/  IADD3 R5, P6, PT, R45, UR21, RZ ;  /* 0x000000152d057c10 */ /* 0x000fe4000ffde0ff */
[----:B-1----:R-:W-:-:S03]  /*d730*/  IADD3 R3, P3, PT, R30, UR21, RZ ;  /* 0x000000151e037c10 */ /* 0x002fc6000ff7e0ff */
[----:B------:R0:W-:Y:S04]  /*d740*/  STL [R1+0x27f8], R5 ;  /* 0x0027f80501007387 */ /* 0x0001e80000100800 */
[----:B------:R1:W-:Y:S04]  /*d750*/  STL [R1+0x2800], R4 ;  /* 0x0028000401007387 */ /* 0x0003e80000100800 */
[----:B------:R4:W-:Y:S01]  /*d760*/  STL [R1+0x2808], R3 ;  /* 0x0028080301007387 */ /* 0x0009e20000100800 */
[----:B0-----:R-:W-:Y:S02]  /*d770*/  IADD3.X R5, PT, PT, R9, UR76, RZ, P2, !PT ;  /* 0x0000004c09057c10 */ /* 0x001fe400097fe4ff */
[----:B-1----:R-:W-:-:S03]  /*d780*/  IADD3 R4, P2, PT, R28, UR21, RZ ;  /* 0x000000151c047c10 */ /* 0x002fc6000ff5e0ff */
[----:B------:R0:W-:Y:S01]  /*d790*/  STL [R1+0x27d4], R5 ;  /* 0x0027d40501007387 */ /* 0x0001e20000100800 */
[----:B----4-:R-:W-:-:S03]  /*d7a0*/  IADD3.X R3, PT, PT, R8, UR76, RZ, P1, !PT ;  /* 0x0000004c08037c10 */ /* 0x010fc60008ffe4ff */
[----:B------:R1:W-:Y:S04]  /*d7b0*/  STL [R1+0x2810], R4 ;  /* 0x0028100401007387 */ /* 0x0003e80000100800 */
[----:B------:R4:W-:Y:S01]  /*d7c0*/  STL [R1+0x27dc], R3 ;  /* 0x0027dc0301007387 */ /* 0x0009e20000100800 */
[----:B0-----:R-:W-:Y:S02]  /*d7d0*/  IADD3 R5, P1, PT, R10, UR21, RZ ;  /* 0x000000150a057c10 */ /* 0x001fe4000ff3e0ff */
[----:B-1----:R-:W-:-:S03]  /*d7e0*/  IADD3.X R4, PT, PT, R41, UR76, RZ, P0, !PT ;  /* 0x0000004c29047c10 */ /* 0x002fc600087fe4ff */
[----:B------:R0:W-:Y:S01]  /*d7f0*/  STL [R1+0x2818], R5 ;  /* 0x0028180501007387 */ /* 0x0001e20000100800 */
[----:B----4-:R-:W-:-:S03]  /*d800*/  IADD3 R3, P0, PT, R44, UR21, RZ ;  /* 0x000000152c037c10 */ /* 0x010fc6000ff1e0ff */
        /* <DEDUP_REMOVED lines=22> */
[----:B------:R-:W-:Y:S04]  /*d970*/  STL [R1+0x2848], R5 ;  /* 0x0028480501007387 */ /* 0x000fe80000100800 */
[----:B------:R0:W-:Y:S01]  /*d980*/  STL [R1+0x2814], R4 ;  /* 0x0028140401007387 */ /* 0x0001e20000100800 */
[----:B--2---:R-:W-:Y:S02]  /*d990*/  IADD3 R3, P1, PT, R34, UR21, RZ ;  /* 0x0000001522037c10 */ /* 0x004fe4000ff3e0ff */
[----:B0-----:R-:W-:-:S03]  /*d9a0*/  IADD3.X R4, PT, PT, R33, UR76, RZ, P0, !PT ;  /* 0x0000004c21047c10 */ /* 0x001fc600087fe4ff */
[----:B------:R0:W-:Y:S01]  /*d9b0*/  STL [R1+0x2850], R3 ;  /* 0x0028500301007387 */ /* 0x0001e20000100800 */
[----:B---3--:R-:W-:-:S03]  /*d9c0*/  IADD3.X R5, PT, PT, R31, UR76, RZ, P4, !PT ;  /* 0x0000004c1f057c10 */ /* 0x008fc6000a7fe4ff */
[----:B------:R1:W-:Y:S01]  /*d9d0*/  STL [R1+0x281c], R4 ;  /* 0x00281c0401007387 */ /* 0x0003e20000100800 */
[----:B------:R-:W-:Y:S01]  /*d9e0*/  UIMAD UR21, UR6, 0x3e, URZ ;  /* 0x0000003e061578a4 */ /* 0x000fe2000f8e02ff */
[----:B0-----:R-:W-:Y:S02]  /*d9f0*/  IADD3.X R3, PT, PT, R29, UR76, RZ, P6, !PT ;  /* 0x0000004c1d037c10 */ /* 0x001fe4000b7fe4ff */
[----:B------:R0:W-:Y:S01]  /*da00*/  STL [R1+0x2824], R5 ;  /* 0x0028240501007387 */ /* 0x0001e20000100800 */
[----:B-1----:R-:W-:-:S03]  /*da10*/  IADD3.X R4, PT, PT, R27, UR76, RZ, P5, !PT ;  /* 0x0000004c1b047c10 */ /* 0x002fc6000affe4ff */
[----:B------:R1:W-:Y:S01]  /*da20*/  STL [R1+0x282c], R3 ;  /* 0x00282c0301007387 */ /* 0x0003e20000100800 */
[----:B0-----:R-:W-:-:S03]  /*da30*/  IADD3.X R5, PT, PT, R26, UR76, RZ, P3, !PT ;  /* 0x0000004c1a057c10 */ /* 0x001fc60009ffe4ff */
[----:B------:R0:W-:Y:S01]  /*da40*/  STL [R1+0x2834], R4 ;  /* 0x0028340401007387 */ /* 0x0001e20000100800 */
[----:B-1----:R-:W-:-:S03]  /*da50*/  IADD3.X R3, PT, PT, R25, UR76, RZ, P2, !PT ;  /* 0x0000004c19037c10 */ /* 0x002fc600097fe4ff */
[----:B------:R1:W-:Y:S04]  /*da60*/  STL [R1+0x283c], R5 ;  /* 0x00283c0501007387 */ /* 0x0003e80000100800 */
[----:B------:R2:W-:Y:S01]  /*da70*/  STL [R1+0x2844], R3 ;  /* 0x0028440301007387 */ /* 0x0005e20000100800 */
[----:B0-----:R-:W-:Y:S02]  /*da80*/  IADD3.X R4, PT, PT, R24, UR76, RZ, P1, !PT ;  /* 0x0000004c18047c10 */ /* 0x001fe40008ffe4ff */
[----:B-1----:R-:W-:-:S03]  /*da90*/  IADD3 R5, P1, PT, R12, UR21, RZ ;  /* 0x000000150c057c10 */ /* 0x002fc6000ff3e0ff */
[----:B------:R0:W-:Y:S01]  /*daa0*/  STL [R1+0x284c], R4 ;  /* 0x00284c0401007387 */ /* 0x0001e20000100800 */
[----:B--2---:R-:W-:Y:S01]  /*dab0*/  IADD3 R3, P2, PT, R47, UR21, RZ ;  /* 0x000000152f037c10 */ /* 0x004fe2000ff5e0ff */
[----:B------:R-:W-:-:S04]  /*dac0*/  USHF.R.S32.HI UR76, URZ, 0x1f, UR21 ;  /* 0x0000001fff4c7899 */ /* 0x000fc80008011415 */
[----:B------:R1:W-:Y:S01]  /*dad0*/  STL [R1+0x2858], R3 ;  /* 0x0028580301007387 */ /* 0x0003e20000100800 */
[----:B0-----:R-:W-:-:S03]  /*dae0*/  IADD3 R4, P0, PT, R46, UR21, RZ ;  /* 0x000000152e047c10 */ /* 0x001fc6000ff1e0ff */
[----:B------:R0:W-:Y:S01]  /*daf0*/  STL [R1+0x2860], R5 ;  /* 0x0028600501007387 */ /* 0x0001e20000100800 */
[----:B-1----:R-:W-:-:S03]  /*db00*/  IADD3 R3, P4, PT, R11, UR21, RZ ;  /* 0x000000150b037c10 */ /* 0x002fc6000ff9e0ff */
[----:B------:R1:W-:Y:S01]  /*db10*/  STL [R1+0x2868], R4 ;  /* 0x0028680401007387 */ /* 0x0003e20000100800 */
[----:B0-----:R-:W-:-:S03]  /*db20*/  IADD3 R5, P6, PT, R45, UR21, RZ ;  /* 0x000000152d057c10 */ /* 0x001fc6000ffde0ff */
[----:B------:R0:W-:Y:S01]  /*db30*/  STL [R1+0x2870], R3 ;  /* 0x0028700301007387 */ /* 0x0001e20000100800 */
[----:B-1----:R-:W-:-:S03]  /*db40*/  IADD3 R4, P5, PT, R32, UR21, RZ ;  /* 0x0000001520047c10 */ /* 0x002fc6000ffbe0ff */
[----:B------:R1:W-:Y:S01]  /*db50*/  STL [R1+0x2878], R5 ;  /* 0x0028780501007387 */ /* 0x0003e20000100800 */
[----:B0-----:R-:W-:-:S03]  /*db60*/  IADD3 R3, P3, PT, R30, UR21, RZ ;  /* 0x000000151e037c10 */ /* 0x001fc6000ff7e0ff */
[----:B------:R0:W-:Y:S04]  /*db70*/  STL [R1+0x2880], R4 ;  /* 0x0028800401007387 */ /* 0x0001e80000100800 */
[----:B------:R2:W-:Y:S01]  /*db80*/  STL [R1+0x2888], R3 ;  /* 0x0028880301007387 */ /* 0x0005e20000100800 */
[----:B-1----:R-:W-:Y:S02]  /*db90*/  IADD3.X R5, PT, PT, R9, UR76, RZ, P2, !PT ;  /* 0x0000004c09057c10 */ /* 0x002fe400097fe4ff */
[----:B0-----:R-:W-:-:S03]  /*dba0*/  IADD3 R4, P2, PT, R28, UR21, RZ ;  /* 0x000000151c047c10 */ /* 0x001fc6000ff5e0ff */
[----:B------:R0:W-:Y:S01]  /*dbb0*/  STL [R1+0x2854], R5 ;  /* 0x0028540501007387 */ /* 0x0001e20000100800 */
[----:B--2---:R-:W-:-:S03]  /*dbc0*/  IADD3.X R3, PT, PT, R8, UR76, RZ, P1, !PT ;  /* 0x0000004c08037c10 */ /* 0x004fc60008ffe4ff */
[----:B------:R1:W-:Y:S04]  /*dbd0*/  STL [R1+0x2890], R4 ;  /* 0x0028900401007387 */ /* 0x0003e80000100800 */
[----:B------:R2:W-:Y:S01]  /*dbe0*/  STL [R1+0x285c], R3 ;  /* 0x00285c0301007387 */ /* 0x0005e20000100800 */
[----:B0-----:R-:W-:Y:S02]  /*dbf0*/  IADD3 R5, P1, PT, R10, UR21, RZ ;  /* 0x000000150a057c10 */ /* 0x001fe4000ff3e0ff */
[----:B-1----:R-:W-:-:S03]  /*dc00*/  IADD3.X R4, PT, PT, R41, UR76, RZ, P0, !PT ;  /* 0x0000004c29047c10 */ /* 0x002fc600087fe4ff */
[----:B------:R0:W-:Y:S01]  /*dc10*/  STL [R1+0x2898], R5 ;  /* 0x0028980501007387 */ /* 0x0001e20000100800 */
[----:B--2---:R-:W-:-:S03]  /*dc20*/  IADD3 R3, P0, PT, R44, UR21, RZ ;  /* 0x000000152c037c10 */ /* 0x004fc6000ff1e0ff */
[----:B------:R1:W-:Y:S04]  /*dc30*/  STL [R1+0x2864], R4 ;  /* 0x0028640401007387 */ /* 0x0003e80000100800 */
[----:B------:R2:W-:Y:S01]  /*dc40*/  STL [R1+0x28a0], R3 ;  /* 0x0028a00301007387 */ /* 0x0005e20000100800 */
[----:B0-----:R-:W-:Y:S02]  /*dc50*/  IADD3.X R5, PT, PT, R39, UR76, RZ, P4, !PT ;  /* 0x0000004c27057c10 */ /* 0x001fe4000a7fe4ff */
[----:B-1----:R-:W-:-:S03]  /*dc60*/  IADD3 R4, P4, PT, R43, UR21, RZ ;  /* 0x000000152b047c10 */ /* 0x002fc6000ff9e0ff */
        /* <DEDUP_REMOVED lines=23> */
[----:B-1----:R-:W-:Y:S02]  /*dde0*/  IADD3.X R4, PT, PT, R33, UR76, RZ, P0, !PT ;  /* 0x0000004c21047c10 */ /* 0x002fe400087fe4ff */
[----:B--2---:R-:W-:-:S03]  /*ddf0*/  IADD3.X R3, PT, PT, R29, UR76, RZ, P6, !PT ;  /* 0x0000004c1d037c10 */ /* 0x004fc6000b7fe4ff */
[----:B------:R0:W-:Y:S01]  /*de00*/  STL [R1+0x289c], R4 ;  /* 0x00289c0401007387 */ /* 0x0001e20000100800 */
[----:B------:R-:W-:-:S03]  /*de10*/  UIMAD UR21, UR6, 0x3d, URZ ;  /* 0x0000003d061578a4 */ /* 0x000fc6000f8e02ff */
[----:B------:R1:W-:Y:S04]  /*de20*/  STL [R1+0x28a4], R5 ;  /* 0x0028a40501007387 */ /* 0x0003e80000100800 */
[----:B------:R2:W-:Y:S01]  /*de30*/  STL [R1+0x28ac], R3 ;  /* 0x0028ac0301007387 */ /* 0x0005e20000100800 */
[----:B0-----:R-:W-:Y:S02]  /*de40*/  IADD3.X R4, PT, PT, R27, UR76, RZ, P5, !PT ;  /* 0x0000004c1b047c10 */ /* 0x001fe4000affe4ff */
[----:B-1----:R-:W-:-:S03]  /*de50*/  IADD3.X R5, PT, PT, R26, UR76, RZ, P3, !PT ;  /* 0x0000004c1a057c10 */ /* 0x002fc60009ffe4ff */
[----:B------:R0:W-:Y:S01]  /*de60*/  STL [R1+0x28b4], R4 ;  /* 0x0028b40401007387 */ /* 0x0001e20000100800 */
[----:B--2---:R-:W-:-:S03]  /*de70*/  IADD3.X R3, PT, PT, R25, UR76, RZ, P2, !PT ;  /* 0x0000004c19037c10 */ /* 0x004fc600097fe4ff */
        /* <DEDUP_REMOVED lines=399> */
[----:B-1----:R-:W-:Y:S02]  /*f770*/  IADD3 R5, P1, PT, R12, UR21, RZ ;  /* 0x000000150c057c10 */ /* 0x002fe4000ff3e0ff */
[----:B--2---:R-:W-:Y:S01]  /*f780*/  IADD3 R3, P2, PT, R47, UR21, RZ ;  /* 0x000000152f037c10 */ /* 0x004fe2000ff5e0ff */
[----:B------:R0:W-:Y:S04]  /*f790*/  STL [R1+0x2bcc], R4 ;  /* 0x002bcc0401007387 */ /* 0x0001e80000100800 */
[----:B------:R1:W-:Y:S01]  /*f7a0*/  STL [R1+0x2bd8], R3 ;  /* 0x002bd80301007387 */ /* 0x0003e20000100800 */
[----:B------:R-:W-:-:S02]  /*f7b0*/  USHF.R.S32.HI UR76, URZ, 0x1f, UR21 ;  /* 0x0000001fff4c7899 */ /* 0x000fc40008011415 */
[----:B0-----:R-:W-:Y:S01]  /*f7c0*/  IADD3 R4, P0, PT, R46, UR21, RZ ;  /* 0x000000152e047c10 */ /* 0x001fe2000ff1e0ff */
[----:B------:R0:W-:Y:S01]  /*f7d0*/  STL [R1+0x2be0], R5 ;  /* 0x002be00501007387 */ /* 0x0001e20000100800 */
[----:B-1----:R-:W-:-:S03]  /*f7e0*/  IADD3 R3, P4, PT, R11, UR21, RZ ;  /* 0x000000150b037c10 */ /* 0x002fc6000ff9e0ff */
[----:B------:R1:W-:Y:S04]  /*f7f0*/  STL [R1+0x2be8], R4 ;  /* 0x002be80401007387 */ /* 0x0003e80000100800 */
[----:B------:R2:W-:Y:S01]  /*f800*/  STL [R1+0x2bf0], R3 ;  /* 0x002bf00301007387 */ /* 0x0005e20000100800 */
[----:B0-----:R-:W-:Y:S02]  /*f810*/  IADD3 R5, P6, PT, R45, UR21, RZ ;  /* 0x000000152d057c10 */ /* 0x001fe4000ffde0ff */
[----:B-1----:R-:W-:-:S03]  /*f820*/  IADD3 R4, P5, PT, R32, UR21, RZ ;  /* 0x0000001520047c10 */ /* 0x002fc6000ffbe0ff */
        /* <DEDUP_REMOVED lines=36> */
[----:B------:R-:W-:Y:S01]  /*fa70*/  STL [R1+0x2c48], R5 ;  /* 0x002c480501007387 */ /* 0x000fe20000100800 */
[----:B--2---:R-:W-:-:S03]  /*fa80*/  IADD3 R3, P1, PT, R34, UR21, RZ ;  /* 0x0000001522037c10 */ /* 0x004fc6000ff3e0ff */
[----:B------:R0:W-:Y:S01]  /*fa90*/  STL [R1+0x2c14], R4 ;  /* 0x002c140401007387 */ /* 0x0001e20000100800 */
[----:B------:R-:W-:Y:S01]  /*faa0*/  LOP3.LUT R0, R2, R0, RZ, 0xfc, !PT ;  /* 0x0000000002007212 */ /* 0x000fe200078efcff */
[----:B------:R-:W1:Y:S01]  /*fab0*/  S2R R13, SR_TID.X ;  /* 0x00000000000d7919 */ /* 0x000e620000002100 */
[----:B------:R-:W2:Y:S01]  /*fac0*/  S2R R48, SR_TID.X ;  /* 0x0000000000307919 */ /* 0x000ea20000002100 */
[----:B------:R-:W-:Y:S01]  /*fad0*/  USHF.L.U32 UR6, UR6, 0x6, URZ ;  /* 0x0000000606067899 */ /* 0x000fe200080006ff */
[----:B------:R-:W3:Y:S01]  /*fae0*/  LDCU UR21, c[0x0][0x3a8] ;  /* 0x00007500ff1577ac */ /* 0x000ee20008000800 */
[----:B------:R4:W-:Y:S01]  /*faf0*/  STL [R1+0x2c50], R3 ;  /* 0x002c500301007387 */ /* 0x0009e20000100800 */
[----:B0-----:R-:W-:Y:S02]  /*fb00*/  IADD3.X R4, PT, PT, R31, UR76, RZ, P4, !PT ;  /* 0x0000004c1f047c10 */ /* 0x001fe4000a7fe4ff */
[----:B------:R-:W-:Y:S02]  /*fb10*/  IADD3.X R2, PT, PT, R29, UR76, RZ, P6, !PT ;  /* 0x0000004c1d027c10 */ /* 0x000fe4000b7fe4ff */
[----:B----4-:R-:W-:-:S05]  /*fb20*/  IADD3.X R3, PT, PT, R33, UR76, RZ, P0, !PT ;  /* 0x0000004c21037c10 */ /* 0x010fca00087fe4ff */
[----:B------:R0:W-:Y:S04]  /*fb30*/  STL [R1+0x2c1c], R3 ;  /* 0x002c1c0301007387 */ /* 0x0001e80000100800 */
[----:B------:R4:W-:Y:S01]  /*fb40*/  STL [R1+0x2c24], R4 ;  /* 0x002c240401007387 */ /* 0x0009e20000100800 */
[----:B0-----:R-:W-:-:S03]  /*fb50*/  IADD3.X R3, PT, PT, R27, UR76, RZ, P5, !PT ;  /* 0x0000004c1b037c10 */ /* 0x001fc6000affe4ff */
[----:B------:R0:W-:Y:S01]  /*fb60*/  STL [R1+0x2c2c], R2 ;  /* 0x002c2c0201007387 */ /* 0x0001e20000100800 */
[----:B----4-:R-:W-:-:S03]  /*fb70*/  IADD3.X R4, PT, PT, R26, UR76, RZ, P3, !PT ;  /* 0x0000004c1a047c10 */ /* 0x010fc60009ffe4ff */
[----:B------:R4:W-:Y:S01]  /*fb80*/  STL [R1+0x2c34], R3 ;  /* 0x002c340301007387 */ /* 0x0009e20000100800 */
[----:B0-----:R-:W-:-:S03]  /*fb90*/  IADD3.X R2, PT, PT, R25, UR76, RZ, P2, !PT ;  /* 0x0000004c19027c10 */ /* 0x001fc600097fe4ff */
[----:B------:R-:W-:Y:S01]  /*fba0*/  STL [R1+0x2c3c], R4 ;  /* 0x002c3c0401007387 */ /* 0x000fe20000100800 */
[----:B----4-:R-:W-:-:S03]  /*fbb0*/  IADD3.X R3, PT, PT, R24, UR76, RZ, P1, !PT ;  /* 0x0000004c18037c10 */ /* 0x010fc60008ffe4ff */
[----:B------:R0:W-:Y:S04]  /*fbc0*/  STL [R1+0x2c44], R2 ;  /* 0x002c440201007387 */ /* 0x0001e80000100800 */
[----:B------:R4:W-:Y:S01]  /*fbd0*/  STL [R1+0x2c4c], R3 ;  /* 0x002c4c0301007387 */ /* 0x0009e20000100800 */
[----:B0-----:R-:W-:Y:S02]  /*fbe0*/  IADD3 R2, P2, PT, R47, UR7, RZ ;  /* 0x000000072f027c10 */ /* 0x001fe4000ff5e0ff */
[----:B----4-:R-:W-:-:S03]  /*fbf0*/  IADD3 R3, P1, PT, R12, UR7, RZ ;  /* 0x000000070c037c10 */ /* 0x010fc6000ff3e0ff */
[----:B------:R0:W-:Y:S01]  /*fc00*/  STL [R1+0x2c58], R2 ;  /* 0x002c580201007387 */ /* 0x0001e20000100800 */
[----:B------:R-:W-:Y:S01]  /*fc10*/  IADD3 R4, P0, PT, R46, UR7, RZ ;  /* 0x000000072e047c10 */ /* 0x000fe2000ff1e0ff */
[----:B------:R-:W-:Y:S02]  /*fc20*/  USHF.R.S32.HI UR76, URZ, 0x1f, UR7 ;  /* 0x0000001fff4c7899 */ /* 0x000fe40008011407 */
[----:B------:R4:W-:Y:S01]  /*fc30*/  STL [R1+0x2c60], R3 ;  /* 0x002c600301007387 */ /* 0x0009e20000100800 */
[----:B0-----:R-:W-:-:S03]  /*fc40*/  IADD3 R2, P4, PT, R11, UR7, RZ ;  /* 0x000000070b027c10 */ /* 0x001fc6000ff9e0ff */
[----:B------:R0:W-:Y:S01]  /*fc50*/  STL [R1+0x2c68], R4 ;  /* 0x002c680401007387 */ /* 0x0001e20000100800 */
[----:B----4-:R-:W-:-:S03]  /*fc60*/  IADD3 R3, P6, PT, R45, UR7, RZ ;  /* 0x000000072d037c10 */ /* 0x010fc6000ffde0ff */
[----:B------:R4:W-:Y:S04]  /*fc70*/  STL [R1+0x2c70], R2 ;  /* 0x002c700201007387 */ /* 0x0009e80000100800 */
[----:B------:R5:W-:Y:S01]  /*fc80*/  STL [R1+0x2c78], R3 ;  /* 0x002c780301007387 */ /* 0x000be20000100800 */
[----:B0-----:R-:W-:Y:S02]  /*fc90*/  IADD3 R4, P5, PT, R32, UR7, RZ ;  /* 0x0000000720047c10 */ /* 0x001fe4000ffbe0ff */
[----:B----4-:R-:W-:-:S03]  /*fca0*/  IADD3 R2, P3, PT, R30, UR7, RZ ;  /* 0x000000071e027c10 */ /* 0x010fc6000ff7e0ff */
[----:B------:R0:W-:Y:S01]  /*fcb0*/  STL [R1+0x2c80], R4 ;  /* 0x002c800401007387 */ /* 0x0001e20000100800 */
[----:B-----5:R-:W-:-:S03]  /*fcc0*/  IADD3.X R3, PT, PT, R9, UR76, RZ, P2, !PT ;  /* 0x0000004c09037c10 */ /* 0x020fc600097fe4ff */
[----:B------:R4:W-:Y:S04]  /*fcd0*/  STL [R1+0x2c88], R2 ;  /* 0x002c880201007387 */ /* 0x0009e80000100800 */
[----:B------:R5:W-:Y:S01]  /*fce0*/  STL [R1+0x2c54], R3 ;  /* 0x002c540301007387 */ /* 0x000be20000100800 */
[----:B0-----:R-:W-:Y:S02]  /*fcf0*/  IADD3 R4, P2, PT, R28, UR7, RZ ;  /* 0x000000071c047c10 */ /* 0x001fe4000ff5e0ff */
[----:B----4-:R-:W-:-:S03]  /*fd00*/  IADD3.X R2, PT, PT, R8, UR76, RZ, P1, !PT ;  /* 0x0000004c08027c10 */ /* 0x010fc60008ffe4ff */
[----:B------:R0:W-:Y:S01]  /*fd10*/  STL [R1+0x2c90], R4 ;  /* 0x002c900401007387 */ /* 0x0001e20000100800 */
[----:B-----5:R-:W-:-:S03]  /*fd20*/  IADD3 R3, P1, PT, R10, UR7, RZ ;  /* 0x000000070a037c10 */ /* 0x020fc6000ff3e0ff */
[----:B------:R4:W-:Y:S04]  /*fd30*/  STL [R1+0x2c5c], R2 ;  /* 0x002c5c0201007387 */ /* 0x0009e80000100800 */
[----:B------:R5:W-:Y:S01]  /*fd40*/  STL [R1+0x2c98], R3 ;  /* 0x002c980301007387 */ /* 0x000be20000100800 */
[----:B0-----:R-:W-:Y:S02]  /*fd50*/  IADD3.X R4, PT, PT, R41, UR76, RZ, P0, !PT ;  /* 0x0000004c29047c10 */ /* 0x001fe400087fe4ff */
        /* <DEDUP_REMOVED lines=19> */
[----:B------:R-:W-:Y:S01]  /*fe90*/  STL [R1+0x2cc0], R4 ;  /* 0x002cc00401007387 */ /* 0x000fe20000100800 */
[----:B-----5:R-:W-:-:S03]  /*fea0*/  IADD3 R3, P2, PT, R36, UR7, RZ ;  /* 0x0000000724037c10 */ /* 0x020fc6000ff5e0ff */
[----:B------:R0:W-:Y:S04]  /*feb0*/  STL [R1+0x2c8c], R2 ;  /* 0x002c8c0201007387 */ /* 0x0001e80000100800 */
[----:B------:R4:W-:Y:S01]  /*fec0*/  STL [R1+0x2cc8], R3 ;  /* 0x002cc80301007387 */ /* 0x0009e20000100800 */
[----:B0-----:R-:W-:Y:S02]  /*fed0*/  IADD3.X R2, PT, PT, R35, UR76, RZ, P1, !PT ;  /* 0x0000004c23027c10 */ /* 0x001fe40008ffe4ff */
[----:B----4-:R-:W-:-:S03]  /*fee0*/  IADD3 R3, P1, PT, R34, UR7, RZ ;  /* 0x0000000722037c10 */ /* 0x010fc6000ff3e0ff */
[----:B------:R-:W-:Y:S01]  /*fef0*/  STL [R1+0x2c94], R2 ;  /* 0x002c940201007387 */ /* 0x000fe20000100800 */
[----:B------:R-:W-:Y:S01]  /*ff00*/  IADD3.X R5, PT, PT, R31, UR76, RZ, P4, !PT ;  /* 0x0000004c1f057c10 */ /* 0x000fe2000a7fe4ff */
[----:B-1----:R-:W-:Y:S01]  /*ff10*/  IMAD.SHL.U32 R13, R13, 0x40, RZ ;  /* 0x000000400d0d7824 */ /* 0x002fe200078e00ff */
[----:B------:R-:W-:Y:S01]  /*ff20*/  IADD3.X R4, PT, PT, R29, UR76, RZ, P6, !PT ;  /* 0x0000004c1d047c10 */ /* 0x000fe2000b7fe4ff */
[----:B------:R0:W-:Y:S01]  /*ff30*/  STL [R1+0x2cd0], R3 ;  /* 0x002cd00301007387 */ /* 0x0001e20000100800 */
[----:B------:R-:W1:Y:S01]  /*ff40*/  LDCU UR7, c[0x0][0x3a8] ;  /* 0x00007500ff0777ac */ /* 0x000e620008000800 */
[----:B0-----:R-:W-:-:S05]  /*ff50*/  IADD3.X R3, PT, PT, R33, UR76, RZ, P0, !PT ;  /* 0x0000004c21037c10 */ /* 0x001fca00087fe4ff */
        /* <DEDUP_REMOVED lines=53> */
[----:B----4-:R-:W-:Y:S01]  /*102b0*/  IADD3.X R4, PT, PT, R61, UR76, RZ, P2, !PT ;  /* 0x0000004c3d047c10 */ /* 0x010fe200097fe4ff */
[----:B--2---:R-:W-:Y:S01]  /*102c0*/  IMAD.SHL.U32 R2, R48, 0x2, RZ ;  /* 0x0000000230027824 */ /* 0x004fe200078e00ff */
[----:B-----5:R-:W-:Y:S01]  /*102d0*/  IADD3 R3, P2, PT, R36, UR8, RZ ;  /* 0x0000000824037c10 */ /* 0x020fe2000ff5e0ff */
[----:B------:R-:W-:Y:S01]  /*102e0*/  STL [R1+0x2d40], R5 ;  /* 0x002d400501007387 */ /* 0x000fe20000100800 */
[----:B------:R-:W-:Y:S01]  /*102f0*/  IMAD.SHL.U32 R48, R48, 0x8, RZ ;  /* 0x0000000830307824 */ /* 0x000fe200078e00ff */
[----:B------:R-:W-:-:S02]  /*10300*/  LOP3.LUT R13, R13, 0x1c0, RZ, 0xc0, !PT ;  /* 0x000001c00d0d7812 */ /* 0x000fc400078ec0ff */
[----:B------:R0:W-:Y:S04]  /*10310*/  STL [R1+0x2d0c], R4 ;  /* 0x002d0c0401007387 */ /* 0x0001e80000100800 */
[----:B------:R2:W-:Y:S01]  /*10320*/  STL [R1+0x2d48], R3 ;  /* 0x002d480301007387 */ /* 0x0005e20000100800 */
[----:B------:R-:W-:Y:S02]  /*10330*/  LOP3.LUT R13, R13, 0x30, R48, 0xf8, !PT ;  /* 0x000000300d0d7812 */ /* 0x000fe400078ef830 */
[----:B0-----:R-:W-:Y:S02]  /*10340*/  IADD3.X R4, PT, PT, R35, UR76, RZ, P1, !PT ;  /* 0x0000004c23047c10 */ /* 0x001fe40008ffe4ff */
[----:B--2---:R-:W-:-:S03]  /*10350*/  IADD3 R3, P1, PT, R34, UR8, RZ ;  /* 0x0000000822037c10 */ /* 0x004fc6000ff3e0ff */
[----:B------:R0:W-:Y:S01]  /*10360*/  STL [R1+0x2d14], R4 ;  /* 0x002d140401007387 */ /* 0x0001e20000100800 */
[----:B------:R-:W-:Y:S01]  /*10370*/  LOP3.LUT R2, R13, 0x30, R2, 0x78, !PT ;  /* 0x000000300d027812 */ /* 0x000fe200078e7802 */
[----:B------:R-:W2:Y:S02]  /*10380*/  LDCU UR8, c[0x0][0x3a8] ;  /* 0x00007500ff0877ac */ /* 0x000ea40008000800 */
[----:B------:R4:W-:Y:S01]  /*10390*/  STL [R1+0x2d50], R3 ;  /* 0x002d500301007387 */ /* 0x0009e20000100800 */
[----:B------:R-:W-:Y:S02]  /*103a0*/  IADD3.X R2, PT, PT, R29, UR76, RZ, P6, !PT ;  /* 0x0000004c1d027c10 */ /* 0x000fe4000b7fe4ff */
[----:B0-----:R-:W-:Y:S02]  /*103b0*/  IADD3.X R4, PT, PT, R31, UR76, RZ, P4, !PT ;  /* 0x0000004c1f047c10 */ /* 0x001fe4000a7fe4ff */
[----:B----4-:R-:W-:-:S05]  /*103c0*/  IADD3.X R3, PT, PT, R33, UR76, RZ, P0, !PT ;  /* 0x0000004c21037c10 */ /* 0x010fca00087fe4ff */
[----:B------:R0:W-:Y:S04]  /*103d0*/  STL [R1+0x2d1c], R3 ;  /* 0x002d1c0301007387 */ /* 0x0001e80000100800 */
[----:B------:R4:W-:Y:S04]  /*103e0*/  STL [R1+0x2d24], R4 ;  /* 0x002d240401007387 */ /* 0x0009e80000100800 */
[----:B------:R5:W-:Y:S01]  /*103f0*/  STL [R1+0x2d2c], R2 ;  /* 0x002d2c0201007387 */ /* 0x000be20000100800 */
[----:B0-----:R-:W-:Y:S02]  /*10400*/  IADD3.X R3, PT, PT, R27, UR76, RZ, P5, !PT ;  /* 0x0000004c1b037c10 */ /* 0x001fe4000affe4ff */
[----:B----4-:R-:W-:-:S03]  /*10410*/  IADD3.X R4, PT, PT, R26, UR76, RZ, P3, !PT ;  /* 0x0000004c1a047c10 */ /* 0x010fc60009ffe4ff */
[----:B------:R0:W-:Y:S01]  /*10420*/  STL [R1+0x2d34], R3 ;  /* 0x002d340301007387 */ /* 0x0001e20000100800 */
[----:B-----5:R-:W-:-:S03]  /*10430*/  IADD3.X R2, PT, PT, R25, UR76, RZ, P2, !PT ;  /* 0x0000004c19027c10 */ /* 0x020fc600097fe4ff */
[----:B------:R4:W-:Y:S04]  /*10440*/  STL [R1+0x2d3c], R4 ;  /* 0x002d3c0401007387 */ /* 0x0009e80000100800 */
[----:B------:R5:W-:Y:S01]  /*10450*/  STL [R1+0x2d44], R2 ;  /* 0x002d440201007387 */ /* 0x000be20000100800 */
[----:B0-----:R-:W-:Y:S02]  /*10460*/  IADD3.X R3, PT, PT, R24, UR76, RZ, P1, !PT ;  /* 0x0000004c18037c10 */ /* 0x001fe40008ffe4ff */
[----:B----4-:R-:W-:Y:S02]  /*10470*/  IADD3 R4, P1, PT, R12, UR9, RZ ;  /* 0x000000090c047c10 */ /* 0x010fe4000ff3e0ff */
[----:B-----5:R-:W-:Y:S01]  /*10480*/  IADD3 R2, P2, PT, R47, UR9, RZ ;  /* 0x000000092f027c10 */ /* 0x020fe2000ff5e0ff */
[----:B------:R0:W-:Y:S04]  /*10490*/  STL [R1+0x2d4c], R3 ;  /* 0x002d4c0301007387 */ /* 0x0001e80000100800 */
[----:B------:R4:W-:Y:S01]  /*104a0*/  STL [R1+0x2d58], R2 ;  /* 0x002d580201007387 */ /* 0x0009e20000100800 */
[----:B------:R-:W-:-:S02]  /*104b0*/  USHF.R.S32.HI UR76, URZ, 0x1f, UR9 ;  /* 0x0000001fff4c7899 */ /* 0x000fc40008011409 */
[----:B0-----:R-:W-:Y:S01]  /*104c0*/  IADD3 R3, P0, PT, R46, UR9, RZ ;  /* 0x000000092e037c10 */ /* 0x001fe2000ff1e0ff */
[----:B------:R0:W-:Y:S01]  /*104d0*/  STL [R1+0x2d60], R4 ;  /* 0x002d600401007387 */ /* 0x0001e20000100800 */
[----:B----4-:R-:W-:-:S03]  /*104e0*/  IADD3 R2, P4, PT, R11, UR9, RZ ;  /* 0x000000090b027c10 */ /* 0x010fc6000ff9e0ff */
[----:B------:R4:W-:Y:S04]  /*104f0*/  STL [R1+0x2d68], R3 ;  /* 0x002d680301007387 */ /* 0x0009e80000100800 */
[----:B------:R5:W-:Y:S01]  /*10500*/  STL [R1+0x2d70], R2 ;  /* 0x002d700201007387 */ /* 0x000be20000100800 */
[----:B0-----:R-:W-:Y:S02]  /*10510*/  IADD3 R4, P6, PT, R45, UR9, RZ ;  /* 0x000000092d047c10 */ /* 0x001fe4000ffde0ff */
[----:B----4-:R-:W-:-:S03]  /*10520*/  IADD3 R3, P5, PT, R32, UR9, RZ ;  /* 0x0000000920037c10 */ /* 0x010fc6000ffbe0ff */
        /* <DEDUP_REMOVED lines=39> */
[----:B------:R4:W-:Y:S04]  /*107a0*/  STL [R1+0x2dd0], R2 ;  /* 0x002dd00201007387 */ /* 0x0009e80000100800 */
        /* <DEDUP_REMOVED lines=1016> */
[----:B------:R-:W-:Y:S01]  /*14730*/  STL [R1+0x195c], RZ ;  /* 0x00195cff01007387 */ /* 0x000fe20000100800 */
[----:B0-----:R-:W-:-:S03]  /*14740*/  IADD3.X R3, PT, PT, R33, UR76, RZ, P0, !PT ;  /* 0x0000004c21037c10 */ /* 0x001fc600087fe4ff */
[----:B------:R-:W-:Y:S01]  /*14750*/  STL [R1+0x1380], RZ ;  /* 0x001380ff01007387 */ /* 0x000fe20000100800 */
[----:B------:R-:W-:-:S03]  /*14760*/  IADD3.X R4, PT, PT, R31, UR76, RZ, P4, !PT ;  /* 0x0000004c1f047c10 */ /* 0x000fc6000a7fe4ff */
[----:B------:R-:W-:Y:S01]  /*14770*/  STL [R1+0x1384], RZ ;  /* 0x001384ff01007387 */ /* 0x000fe20000100800 */
[----:B----4-:R-:W-:-:S03]  /*14780*/  IADD3.X R2, PT, PT, R29, UR76, RZ, P6, !PT ;  /* 0x0000004c1d027c10 */ /* 0x010fc6000b7fe4ff */
[----:B------:R-:W-:Y:S04]  /*14790*/  STL [R1+0x1388], RZ ;  /* 0x001388ff01007387 */ /* 0x000fe80000100800 */
[----:B------:R-:W-:Y:S04]  /*147a0*/  STL [R1+0x138c], RZ ;  /* 0x00138cff01007387 */ /* 0x000fe80000100800 */
[----:B------:R-:W-:Y:S04]  /*147b0*/  STL [R1+0x12a0], RZ ;  /* 0x0012a0ff01007387 */ /* 0x000fe80000100800 */
[----:B------:R-:W-:Y:S04]  /*147c0*/  STL [R1+0x12a4], RZ ;  /* 0x0012a4ff01007387 */ /* 0x000fe80000100800 */
[----:B------:R-:W-:Y:S04]  /*147d0*/  STL [R1+0x12a8], RZ ;  /* 0x0012a8ff01007387 */ /* 0x000fe80000100800 */
[----:B------:R-:W-:Y:S04]  /*147e0*/  STL [R1+0x12ac], RZ ;  /* 0x0012acff01007387 */ /* 0x000fe80000100800 */
[----:B------:R0:W-:Y:S04]  /*147f0*/  STL [R1+0x2d9c], R3 ;  /* 0x002d9c0301007387 */ /* 0x0001e80000100800 */
[----:B------:R4:W-:Y:S04]  /*14800*/  STL [R1+0x2da4], R4 ;  /* 0x002da40401007387 */ /* 0x0009e80000100800 */
[----:B------:R5:W-:Y:S01]  /*14810*/  STL [R1+0x2dac], R2 ;  /* 0x002dac0201007387 */ /* 0x000be20000100800 */
[----:B0-----:R-:W-:-:S02]  /*14820*/  IADD3.X R3, PT, PT, R27, UR76, RZ, P5, !PT ;  /* 0x0000004c1b037c10 */ /* 0x001fc4000affe4ff */
[----:B----4-:R-:W-:-:S03]  /*14830*/  IADD3.X R4, PT, PT, R26, UR76, RZ, P3, !PT ;  /* 0x0000004c1a047c10 */ /* 0x010fc60009ffe4ff */
[----:B------:R0:W-:Y:S01]  /*14840*/  STL [R1+0x2db4], R3 ;  /* 0x002db40301007387 */ /* 0x0001e20000100800 */
[----:B-----5:R-:W-:-:S03]  /*14850*/  IADD3.X R2, PT, PT, R25, UR76, RZ, P2, !PT ;  /* 0x0000004c19027c10 */ /* 0x020fc600097fe4ff */
[----:B------:R4:W-:Y:S04]  /*14860*/  STL [R1+0x2dbc], R4 ;  /* 0x002dbc0401007387 */ /* 0x0009e80000100800 */
[----:B------:R5:W-:Y:S01]  /*14870*/  STL [R1+0x2dc4], R2 ;  /* 0x002dc40201007387 */ /* 0x000be20000100800 */
[----:B0-----:R-:W-:Y:S01]  /*14880*/  IADD3.X R3, PT, PT, R24, UR76, RZ, P1, !PT ;  /* 0x0000004c18037c10 */ /* 0x001fe20008ffe4ff */
[----:B------:R-:W-:Y:S01]  /*14890*/  USHF.R.S32.HI UR9, URZ, 0x1f, UR5 ;  /* 0x0000001fff097899 */ /* 0x000fe20008011405 */
[----:B----4-:R-:W-:-:S03]  /*148a0*/  IADD3 R4, P1, PT, R12, UR10, RZ ;  /* 0x0000000a0c047c10 */ /* 0x010fc6000ff3e0ff */
[----:B------:R0:W-:Y:S01]  /*148b0*/  STL [R1+0x2dcc], R3 ;  /* 0x002dcc0301007387 */ /* 0x0001e20000100800 */
[----:B-----5:R-:W-:Y:S01]  /*148c0*/  IADD3 R2, P2, PT, R47, UR10, RZ ;  /* 0x0000000a2f027c10 */ /* 0x020fe2000ff5e0ff */
[----:B------:R-:W-:-:S04]  /*148d0*/  ULEA.HI UR9, UR9, UR5, URZ, 0x6 ;  /* 0x0000000509097291 */ /* 0x000fc8000f8f30ff */
[----:B------:R4:W-:Y:S01]  /*148e0*/  STL [R1+0x2dd8], R2 ;  /* 0x002dd80201007387 */ /* 0x0009e20000100800 */
[----:B0-----:R-:W-:Y:S01]  /*148f0*/  IADD3 R3, P0, PT, R46, UR10, RZ ;  /* 0x0000000a2e037c10 */ /* 0x001fe2000ff1e0ff */
[----:B------:R-:W-:Y:S02]  /*14900*/  USHF.R.S32.HI UR5, URZ, 0x1f, UR10 ;  /* 0x0000001fff057899 */ /* 0x000fe4000801140a */
[----:B------:R0:W-:Y:S01]  /*14910*/  STL [R1+0x2de0], R4 ;  /* 0x002de00401007387 */ /* 0x0001e20000100800 */
[----:B----4-:R-:W-:-:S03]  /*14920*/  IADD3 R2, P4, PT, R11, UR10, RZ ;  /* 0x0000000a0b027c10 */ /* 0x010fc6000ff9e0ff */
[----:B------:R4:W-:Y:S01]  /*14930*/  STL [R1+0x2de8], R3 ;  /* 0x002de80301007387 */ /* 0x0009e20000100800 */
[----:B0-----:R-:W-:-:S03]  /*14940*/  IADD3 R4, P6, PT, R45, UR10, RZ ;  /* 0x0000000a2d047c10 */ /* 0x001fc6000ffde0ff */
[----:B------:R0:W-:Y:S01]  /*14950*/  STL [R1+0x2df0], R2 ;  /* 0x002df00201007387 */ /* 0x0001e20000100800 */
[----:B----4-:R-:W-:-:S03]  /*14960*/  IADD3 R3, P5, PT, R32, UR10, RZ ;  /* 0x0000000a20037c10 */ /* 0x010fc6000ffbe0ff */
[----:B------:R4:W-:Y:S01]  /*14970*/  STL [R1+0x2df8], R4 ;  /* 0x002df80401007387 */ /* 0x0009e20000100800 */
[----:B0-----:R-:W-:-:S03]  /*14980*/  IADD3 R2, P3, PT, R30, UR10, RZ ;  /* 0x0000000a1e027c10 */ /* 0x001fc6000ff7e0ff */
[----:B------:R0:W-:Y:S04]  /*14990*/  STL [R1+0x2e00], R3 ;  /* 0x002e000301007387 */ /* 0x0001e80000100800 */
[----:B------:R5:W-:Y:S01]  /*149a0*/  STL [R1+0x2e08], R2 ;  /* 0x002e080201007387 */ /* 0x000be20000100800 */
[----:B----4-:R-:W-:Y:S02]  /*149b0*/  IADD3.X R4, PT, PT, R9, UR5, RZ, P2, !PT ;  /* 0x0000000509047c10 */ /* 0x010fe400097fe4ff */
[----:B0-----:R-:W-:-:S03]  /*149c0*/  IADD3 R3, P2, PT, R28, UR10, RZ ;  /* 0x0000000a1c037c10 */ /* 0x001fc6000ff5e0ff */
        /* <DEDUP_REMOVED lines=35> */
[----:B----4-:R-:W-:Y:S02]  /*14c00*/  IADD3.X R3, PT, PT, R33, UR5, RZ, P0, !PT ;  /* 0x0000000521037c10 */ /* 0x010fe400087fe4ff */
[----:B-----5:R-:W-:-:S03]  /*14c10*/  IADD3.X R2, PT, PT, R29, UR5, RZ, P6, !PT ;  /* 0x000000051d027c10 */ /* 0x020fc6000b7fe4ff */
        /* <DEDUP_REMOVED lines=10> */
[----:B----4-:R-:W-:-:S03]  /*14cc0*/  IADD3 R4, P1, PT, R12, UR11, RZ ;  /* 0x0000000b0c047c10 */ /* 0x010fc6000ff3e0ff */
[----:B------:R0:W-:Y:S01]  /*14cd0*/  STL [R1+0x2e4c], R3 ;  /* 0x002e4c0301007387 */ /* 0x0001e20000100800 */
[----:B-----5:R-:W-:Y:S01]  /*14ce0*/  IADD3 R2, P2, PT, R47, UR11, RZ ;  /* 0x0000000b2f027c10 */ /* 0x020fe2000ff5e0ff */
[----:B------:R-:W-:-:S04]  /*14cf0*/  USHF.R.S32.HI UR76, URZ, 0x1f, UR11 ;  /* 0x0000001fff4c7899 */ /* 0x000fc8000801140b */
[----:B------:R4:W-:Y:S01]  /*14d00*/  STL [R1+0x2e58], R2 ;  /* 0x002e580201007387 */ /* 0x0009e20000100800 */
[----:B0-----:R-:W-:-:S03]  /*14d10*/  IADD3 R3, P0, PT, R46, UR11, RZ ;  /* 0x0000000b2e037c10 */ /* 0x001fc6000ff1e0ff */
        /* <DEDUP_REMOVED lines=1541> */
[----:B--2---:R-:W-:Y:S02]  /*1ad70*/  UIMAD UR8, UR8, 0x9, URZ ;  /* 0x00000009080878a4 */ /* 0x004fe4000f8e02ff */
[----:B------:R-:W-:Y:S02]  /*1ad80*/  USHF.R.S32.HI UR65, URZ, 0x1f, UR65 ;  /* 0x0000001fff417899 */ /* 0x000fe40008011441 */
[----:B------:R-:W-:Y:S02]  /*1ad90*/  USHF.R.S32.HI UR26, URZ, 0x1f, UR41 ;  /* 0x0000001fff1a7899 */ /* 0x000fe40008011429 */
[----:B------:R-:W-:-:S02]  /*1ada0*/  USHF.R.S32.HI UR12, URZ, 0x1f, UR42 ;  /* 0x0000001fff0c7899 */ /* 0x000fc4000801142a */
[----:B------:R-:W-:Y:S02]  /*1adb0*/  USHF.R.S32.HI UR27, URZ, 0x1f, UR43 ;  /* 0x0000001fff1b7899 */ /* 0x000fe4000801142b */
[----:B------:R-:W-:Y:S02]  /*1adc0*/  USHF.R.S32.HI UR16, URZ, 0x1f, UR44 ;  /* 0x0000001fff107899 */ /* 0x000fe4000801142c */
[----:B------:R-:W-:Y:S02]  /*1add0*/  USHF.R.S32.HI UR28, URZ, 0x1f, UR45 ;  /* 0x0000001fff1c7899 */ /* 0x000fe4000801142d */
        /* <DEDUP_REMOVED lines=20> */
[----:B------:R-:W-:Y:S01]  /*1af20*/  USHF.R.S32.HI UR40, URZ, 0x1f, UR6 ;  /* 0x0000001fff287899 */ /* 0x000fe20008011406 */
[C---:B0-----:R-:W-:Y:S01]  /*1af30*/  LOP3.LUT R3, R0.reuse, 0x20, RZ, 0x3c, !PT ;  /* 0x0000002000037812 */ /* 0x041fe200078e3cff */
[----:B------:R-:W-:Y:S01]  /*1af40*/  USHF.R.S32.HI UR9, URZ, 0x6, UR9 ;  /* 0x00000006ff097899 */ /* 0x000fe20008011409 */
[----:B----4-:R-:W-:-:S02]  /*1af50*/  LOP3.LUT R2, R0, 0x40, RZ, 0x3c, !PT ;  /* 0x0000004000027812 */ /* 0x010fc400078e3cff */
[----:B------:R-:W-:Y:S02]  /*1af60*/  IADD3.X R3, PT, PT, R33, UR15, RZ, P6, !PT ;  /* 0x0000000f21037c10 */ /* 0x000fe4000b7fe4ff */
[----:B------:R-:W-:Y:S02]  /*1af70*/  IADD3 R2, P6, PT, R47, UR41, RZ ;  /* 0x000000292f027c10 */ /* 0x000fe4000ffde0ff */
[----:B------:R-:W-:Y:S01]  /*1af80*/  LOP3.LUT R4, R0, 0x60, RZ, 0x3c, !PT ;  /* 0x0000006000047812 */ /* 0x000fe200078e3cff */
[----:B------:R0:W-:Y:S01]  /*1af90*/  STL [R1+0x3a1c], R3 ;  /* 0x003a1c0301007387 */ /* 0x0001e20000100800 */
[----:B------:R-:W-:-:S03]  /*1afa0*/  IADD3.X R4, PT, PT, R31, UR15, RZ, P5, !PT ;  /* 0x0000000f1f047c10 */ /* 0x000fc6000affe4ff */
[----:B------:R2:W-:Y:S04]  /*1afb0*/  STL [R1+0x3a58], R2 ;  /* 0x003a580201007387 */ /* 0x0005e80000100800 */
[----:B------:R4:W-:Y:S01]  /*1afc0*/  STL [R1+0x3a24], R4 ;  /* 0x003a240401007387 */ /* 0x0009e20000100800 */
[----:B0-----:R-:W-:Y:S02]  /*1afd0*/  IADD3 R3, P5, PT, R12, UR41, RZ ;  /* 0x000000290c037c10 */ /* 0x001fe4000ffbe0ff */
[----:B--2---:R-:W-:-:S03]  /*1afe0*/  IADD3.X R2, PT, PT, R29, UR15, RZ, P1, !PT ;  /* 0x0000000f1d027c10 */ /* 0x004fc60008ffe4ff */
[----:B------:R0:W-:Y:S01]  /*1aff0*/  STL [R1+0x3a60], R3 ;  /* 0x003a600301007387 */ /* 0x0001e20000100800 */
[----:B----4-:R-:W-:-:S03]  /*1b000*/  IADD3 R4, P1, PT, R46, UR41, RZ ;  /* 0x000000292e047c10 */ /* 0x010fc6000ff3e0ff */
[----:B------:R2:W-:Y:S04]  /*1b010*/  STL [R1+0x3a2c], R2 ;  /* 0x003a2c0201007387 */ /* 0x0005e80000100800 */
[----:B------:R4:W-:Y:S01]  /*1b020*/  STL [R1+0x3a68], R4 ;  /* 0x003a680401007387 */ /* 0x0009e20000100800 */
[----:B0-----:R-:W-:Y:S02]  /*1b030*/  IADD3.X R3, PT, PT, R27, UR15, RZ, P0, !PT ;  /* 0x0000000f1b037c10 */ /* 0x001fe400087fe4ff */
[----:B--2---:R-:W-:-:S03]  /*1b040*/  IADD3 R2, P0, PT, R11, UR41, RZ ;  /* 0x000000290b027c10 */ /* 0x004fc6000ff1e0ff */
[----:B------:R0:W-:Y:S01]  /*1b050*/  STL [R1+0x3a34], R3 ;  /* 0x003a340301007387 */ /* 0x0001e20000100800 */
[----:B----4-:R-:W-:-:S03]  /*1b060*/  IADD3.X R4, PT, PT, R26, UR15, RZ, P4, !PT ;  /* 0x0000000f1a047c10 */ /* 0x010fc6000a7fe4ff */
        /* <DEDUP_REMOVED lines=1577> */
[----:B---3--:R-:W-:-:S03]  /*21300*/  IADD3 R4, P2, PT, R36, UR21, RZ ;  /* 0x0000001524047c10 */ /* 0x008fc6000ff5e0ff */
        /* <DEDUP_REMOVED lines=71> */
[----:B--2---:R-:W-:-:S03]  /*21780*/  IADD3.X R4, PT, PT, R26, UR76, RZ, P4, !PT ;  /* 0x0000004c1a047c10 */ /* 0x004fc6000a7fe4ff */
        /* <DEDUP_REMOVED lines=9> */
[----:B-1----:R-:W-:-:S05]  /*21820*/  IADD3.X R2, PT, PT, R61, UR76, RZ, P1, !PT ;  /* 0x0000004c3d027c10 */ /* 0x002fca0008ffe4ff */
[----:B------:R2:W-:Y:S04]  /*21830*/  STL [R1+0x474c], R2 ;  /* 0x00474c0201007387 */ /* 0x0005e80000100800 */
[----:B------:R2:W-:Y:S02]  /*21840*/  STL [R1+0x4744], R3 ;  /* 0x0047440301007387 */ /* 0x0005e40000100800 */
.L_x_1:
[----:B0-----:R-:W3:Y:S01]  /*21850*/  LDL R5, [R1+0x208c] ;  /* 0x00208c0001057983 */ /* 0x001ee20000100800 */
[----:B--2---:R-:W0:Y:S03]  /*21860*/  LDC R2, c[0x0][0x3a0] ;  /* 0x0000e800ff027b82 */ /* 0x004e260000000800 */
[----:B---3--:R1:W-:Y:S04]  /*21870*/  STL [R1+0x6050], R5 ;  /* 0x0060500501007387 */ /* 0x0083e80000100800 */
[----:B------:R-:W2:Y:S04]  /*21880*/  LDL R4, [R1+0x2094] ;  /* 0x0020940001047983 */ /* 0x000ea80000100800 */
[----:B-1----:R-:W0:Y:S04]  /*21890*/  LDL R5, [R1+0x2590] ;  /* 0x0025900001057983 */ /* 0x002e280000100800 */
        /* <DEDUP_REMOVED lines=939> */
[----:B0-----:R-:W-:-:S03]  /*25350*/  IMAD R2, R5, -0x40, R2 ;  /* 0xffffffc005027824 */ /* 0x001fc600078e0202 */
[----:B------:R-:W-:Y:S04]  /*25360*/  STL [R1+0x51a0], R61 ;  /* 0x0051a03d01007387 */ /* 0x000fe80000100800 */
[----:B-----5:R-:W-:Y:S04]  /*25370*/  STL [R1+0x50f0], R0 ;  /* 0x0050f00001007387 */ /* 0x020fe80000100800 */
[----:B------:R-:W-:Y:S04]  /*25380*/  STL [R1+0x50f4], R0 ;  /* 0x0050f40001007387 */ /* 0x000fe80000100800 */
[----:B------:R-:W-:Y:S04]  /*25390*/  STL [R1+0x50f8], R0 ;  /* 0x0050f80001007387 */ /* 0x000fe80000100800 */
[----:B------:R-:W2:Y:S01]  /*253a0*/  LDL.LU R5, [R1+0x6050] ;  /* 0x0060500001057983 */ /* 0x000ea20000300800 */
[----:B------:R-:W-:-:S02]  /*253b0*/  ISETP.GT.AND P0, PT, R2, RZ, PT ;  /* 0x000000ff0200720c */ /* 0x000fc40003f04270 */
[----:B-1----:R-:W-:-:S11]  /*253c0*/  PRMT R29, RZ, 0x7610, R29 ;  /* 0x00007610ff1d7816 */ /* 0x002fd6000000001d */
[----:B--2---:R-:W2:Y:S04]  /*253d0*/  @P0 LDG.E.U8 R29, desc[UR34][R4.64] ;  /* 0x00000022041d0981 */ /* 0x004ea8000c1e1100 */
[----:B--2---:R0:W-:Y:S04]  /*253e0*/  STL [R1+0xf48], R29 ;  /* 0x000f481d01007387 */ /* 0x0041e80000100800 */
[----:B0-----:R-:W2:Y:S04]  /*253f0*/  LDL.LU R29, [R1+0x604c] ;  /* 0x00604c00011d7983 */ /* 0x001ea80000300800 */
[----:B------:R-:W3:Y:S04]  /*25400*/  LDL R4, [R1+0x2084] ;  /* 0x0020840001047983 */ /* 0x000ee80000100800 */
[----:B------:R-:W3:Y:S01]  /*25410*/  LDL R5, [R1+0x2098] ;  /* 0x0020980001057983 */ /* 0x000ee20000100800 */
[----:B------:R-:W-:-:S02]  /*25420*/  PRMT R31, RZ, 0x7610, R31 ;  /* 0x00007610ff1f7816 */ /* 0x000fc4000000001f */
[----:B---3--:R-:W-:-:S04]  /*25430*/  @P0 LOP3.LUT R5, R5, R4, RZ, 0x3c, !PT ;  /* 0x0000000405050212 */ /* 0x008fc800078e3cff */
[----:B------:R-:W-:-:S04]  /*25440*/  @P0 LOP3.LUT R4, R5, R4, RZ, 0x3c, !PT ;  /* 0x0000000405040212 */ /* 0x000fc800078e3cff */
[----:B------:R-:W-:-:S05]  /*25450*/  @P0 LOP3.LUT R5, R5, R4, RZ, 0x3c, !PT ;  /* 0x0000000405050212 */ /* 0x000fca00078e3cff */
[----:B------:R-:W3:Y:S04]  /*25460*/  @P0 LDG.E.U8 R31, desc[UR34][R4.64] ;  /* 0x00000022041f0981 */ /* 0x000ee8000c1e1100 */
[----:B---3--:R0:W-:Y:S04]  /*25470*/  STL [R1+0xf44], R31 ;  /* 0x000f441f01007387 */ /* 0x0081e80000100800 */
[----:B0-----:R-:W3:Y:S04]  /*25480*/  LDL.LU R31, [R1+0x6048] ;  /* 0x00604800011f7983 */ /* 0x001ee80000300800 */
[----:B------:R-:W4:Y:S04]  /*25490*/  LDL R4, [R1+0x207c] ;  /* 0x00207c0001047983 */ /* 0x000f280000100800 */
[----:B------:R-:W4:Y:S01]  /*254a0*/  LDL R5, [R1+0x209c] ;  /* 0x00209c0001057983 */ /* 0x000f220000100800 */
[----:B------:R-:W-:-:S02]  /*254b0*/  PRMT R30, RZ, 0x7610, R30 ;  /* 0x00007610ff1e7816 */ /* 0x000fc4000000001e */
[----:B----4-:R-:W-:-:S04]  /*254c0*/  @P0 LOP3.LUT R5, R5, R4, RZ, 0x3c, !PT ;  /* 0x0000000405050212 */ /* 0x010fc800078e3cff */
[----:B------:R-:W-:-:S04]  /*254d0*/  @P0 LOP3.LUT R4, R5, R4, RZ, 0x3c, !PT ;  /* 0x0000000405040212 */ /* 0x000fc800078e3cff */
[----:B------:R-:W-:-:S05]  /*254e0*/  @P0 LOP3.LUT R5, R5, R4, RZ, 0x3c, !PT ;  /* 0x0000000405050212 */ /* 0x000fca00078e3cff */
[----:B------:R-:W4:Y:S04]  /*254f0*/  @P0 LDG.E.U8 R30, desc[UR34][R4.64] ;  /* 0x00000022041e0981 */ /* 0x000f28000c1e1100 */
[----:B----4-:R0:W-:Y:S04]  /*25500*/  STL [R1+0xf40], R30 ;  /* 0x000f401e01007387 */ /* 0x0101e80000100800 */
[----:B0-----:R-:W4:Y:S04]  /*25510*/  LDL.LU R30, [R1+0x6044] ;  /* 0x00604400011e7983 */ /* 0x001f280000300800 */
[----:B------:R-:W2:Y:S04]  /*25520*/  LDL R4, [R1+0x2074] ;  /* 0x0020740001047983 */ /* 0x000ea80000100800 */
[----:B------:R-:W2:Y:S01]  /*25530*/  LDL R5, [R1+0x20a0] ;  /* 0x0020a00001057983 */ /* 0x000ea20000100800 */
[----:B---3--:R-:W-:-:S02]  /*25540*/  PRMT R31, RZ, 0x7610, R31 ;  /* 0x00007610ff1f7816 */ /* 0x008fc4000000001f */
[----:B--2---:R-:W-:-:S04]  /*25550*/  @P0 LOP3.LUT R5, R5, R4, RZ, 0x3c, !PT ;  /* 0x0000000405050212 */ /* 0x004fc800078e3cff */
[----:B------:R-:W-:-:S04]  /*25560*/  @P0 LOP3.LUT R4, R5, R4, RZ, 0x3c, !PT ;  /* 0x0000000405040212 */ /* 0x000fc800078e3cff */
[----:B------:R-:W-:-:S05]  /*25570*/  @P0 LOP3.LUT R5, R5, R4, RZ, 0x3c, !PT ;  /* 0x0000000405050212 */ /* 0x000fca00078e3cff */
[----:B------:R-:W2:Y:S04]  /*25580*/  @P0 LDG.E.U8 R31, desc[UR34][R4.64] ;  /* 0x00000022041f0981 */ /* 0x000ea8000c1e1100 */
[----:B--2---:R0:W-:Y:S04]  /*25590*/  STL [R1+0xf3c], R31 ;  /* 0x000f3c1f01007387 */ /* 0x0041e80000100800 */
[----:B0-----:R-:W2:Y:S04]  /*255a0*/  LDL.LU R31, [R1+0x6040] ;  /* 0x00604000011f7983 */ /* 0x001ea80000300800 */
[----:B------:R-:W3:Y:S04]  /*255b0*/  LDL R4, [R1+0x206c] ;  /* 0x00206c0001047983 */ /* 0x000ee80000100800 */
[----:B------:R-:W3:Y:S01]  /*255c0*/  LDL R5, [R1+0x20a4] ;  /* 0x0020a40001057983 */ /* 0x000ee20000100800 */
[----:B----4-:R-:W-:-:S02]  /*255d0*/  PRMT R30, RZ, 0x7610, R30 ;  /* 0x00007610ff1e7816 */ /* 0x010fc4000000001e */
        /* <DEDUP_REMOVED lines=8> */
[----:B--2---:R-:W-:-:S02]  /*25660*/  PRMT R31, RZ, 0x7610, R31 ;  /* 0x00007610ff1f7816 */ /* 0x004fc4000000001f */
[----:B----4-:R-:W-:-:S04]  /*25670*/  @P0 LOP3.LUT R5, R5, R4, RZ, 0x3c, !PT ;  /* 0x0000000405050212 */ /* 0x010fc800078e3cff */
[----:B------:R-:W-:-:S04]  /*25680*/  @P0 LOP3.LUT R4, R5, R4, RZ, 0x3c, !PT ;  /* 0x0000000405040212 */ /* 0x000fc800078e3cff */
[----:B------:R-:W-:-:S05]  /*25690*/  @P0 LOP3.LUT R5, R5, R4, RZ, 0x3c, !PT ;  /* 0x0000000405050212 */ /* 0x000fca00078e3cff */
[----:B------:R-:W2:Y:S04]  /*256a0*/  @P0 LDG.E.U8 R31, desc[UR34][R4.64] ;  /* 0x00000022041f0981 */ /* 0x000ea8000c1e1100 */
[----:B--2---:R0:W-:Y:S04]  /*256b0*/  STL [R1+0xf34], R31 ;  /* 0x000f341f01007387 */ /* 0x0041e80000100800 */
[----:B0-----:R-:W2:Y:S04]  /*256c0*/  LDL.LU R31, [R1+0x6038] ;  /* 0x00603800011f7983 */ /* 0x001ea80000300800 */
[----:B------:R-:W4:Y:S04]  /*256d0*/  LDL R4, [R1+0x205c] ;  /* 0x00205c0001047983 */ /* 0x000f280000100800 */
[----:B------:R-:W4:Y:S01]  /*256e0*/  LDL R5, [R1+0x2090] ;  /* 0x0020900001057983 */ /* 0x000f220000100800 */
[----:B---3--:R-:W-:-:S02]  /*256f0*/  PRMT R30, RZ, 0x7610, R30 ;  /* 0x00007610ff1e7816 */ /* 0x008fc4000000001e */
[----:B----4-:R-:W-:-:S04]  /*25700*/  @P0 LOP3.LUT R5, R5, R4, RZ, 0x3c, !PT ;  /* 0x0000000405050212 */ /* 0x010fc800078e3cff */
        /* <DEDUP_REMOVED lines=83> */
[----:B------:R-:W2:Y:S01]  /*25c40*/  @P0 LDG.E.U8 R31, desc[UR34][R4.64] ;  /* 0x00000022041f0981 */ /* 0x000ea2000c1e1100 */
[----:B------:R-:W-:-:S03]  /*25c50*/  ISETP.GT.AND P1, PT, R2, 0x1, PT ;  /* 0x000000010200780c */ /* 0x000fc60003f24270 */
        /* <DEDUP_REMOVED lines=7787> */
[----:B------:R-:W4:Y:S02]  /*44310*/  LDL R5, [R1+0x2c78] ;  /* 0x002c780001057983 */ /* 0x000f240000100800 */
[----:B----4-:R-:W-:-:S02]  /*44320*/  @P0 LOP3.LUT R5, R5, R4, RZ, 0x3c, !PT ;  /* 0x0000000405050212 */ /* 0x010fc400078e3cff */
[----:B---3--:R-:W-:Y:S02]  /*44330*/  PRMT R30, RZ, 0x7610, R30 ;  /* 0x00007610ff1e7816 */ /* 0x008fe4000000001e */
        /* <DEDUP_REMOVED lines=38> */
[----:B------:R-:W3:Y:S01]  /*445a0*/  @P0 LDG.E.U8 R30, desc[UR34][R4.64] ;  /* 0x00000022041e0981 */ /* 0x000ee2000c1e1100 */
[----:B------:R-:W-:-:S03]  /*445b0*/  ISETP.GT.AND P1, PT, R2, 0x37, PT ;  /* 0x000000370200780c */ /* 0x000fc60003f24270 */
        /* <DEDUP_REMOVED lines=58> */
[----:B------:R-:W-:-:S02]  /*44960*/  PRMT R28, RZ, 0x7610, R28 ;  /* 0x00007610ff1c7816 */ /* 0x000fc4000000001c */
[----:B--2---:R-:W-:-:S04]  /*44970*/  @P1 LOP3.LUT R5, R5, R4, RZ, 0x3c, !PT ;  /* 0x0000000405051212 */ /* 0x004fc800078e3cff */
[----:B------:R-:W-:-:S04]  /*44980*/  @P1 LOP3.LUT R4, R5, R4, RZ, 0x3c, !PT ;  /* 0x0000000405041212 */ /* 0x000fc800078e3cff */
[----:B------:R-:W-:-:S05]  /*44990*/  @P1 LOP3.LUT R5, R5, R4, RZ, 0x3c, !PT ;  /* 0x0000000405051212 */ /* 0x000fca00078e3cff */
[----:B------:R-:W2:Y:S04]  /*449a0*/  @P1 LDG.E.U8 R28, desc[UR34][R4.64] ;  /* 0x00000022041c1981 */ /* 0x000ea8000c1e1100 */
[----:B--2---:R0:W-:Y:S04]  /*449b0*/  STL [R1+0x140], R28 ;  /* 0x0001401c01007387 */ /* 0x0041e80000100800 */
[----:B0-----:R-:W2:Y:S04]  /*449c0*/  LDL.LU R28, [R1+0x5274] ;  /* 0x00527400011c7983 */ /* 0x001ea80000300800 */
        /* <DEDUP_REMOVED lines=78> */
[----:B------:R-:W2:Y:S01]  /*44eb0*/  @P1 LDG.E.U8 R11, desc[UR34][R4.64] ;  /* 0x00000022040b1981 */ /* 0x000ea2000c1e1100 */
[----:B------:R-:W-:-:S03]  /*44ec0*/  ISETP.GT.AND P0, PT, R2, 0x38, PT ;  /* 0x000000380200780c */ /* 0x000fc60003f04270 */
        /* <DEDUP_REMOVED lines=357> */
[----:B---3--:R-:W-:-:S02]  /*46520*/  PRMT R30, RZ, 0x7610, R30 ;  /* 0x00007610ff1e7816 */ /* 0x008fc4000000001e */
[----:B--2---:R-:W-:-:S04]  /*46530*/  @P0 LOP3.LUT R5, R5, R4, RZ, 0x3c, !PT ;  /* 0x0000000405050212 */ /* 0x004fc800078e3cff */
[----:B------:R-:W-:-:S04]  /*46540*/  @P0 LOP3.LUT R4, R5, R4, RZ, 0x3c, !PT ;  /* 0x0000000405040212 */ /* 0x000fc800078e3cff */
[----:B------:R-:W-:-:S05]  /*46550*/  @P0 LOP3.LUT R5, R5, R4, RZ, 0x3c, !PT ;  /* 0x0000000405050212 */ /* 0x000fca00078e3cff */
[----:B------:R0:W2:Y:S04]  /*46560*/  @P0 LDG.E.U8 R30, desc[UR34][R4.64] ;  /* 0x00000022041e0981 */ /* 0x0000a8000c1e1100 */
[----:B------:R-:W0:Y:S04]  /*46570*/  LDL R4, [R1+0x2a8c] ;  /* 0x002a8c0001047983 */ /* 0x000e280000100800 */
[----:B------:R-:W0:Y:S01]  /*46580*/  LDL R5, [R1+0x2a90] ;  /* 0x002a900001057983 */ /* 0x000e220000100800 */
[----:B------:R-:W-:Y:S02]  /*46590*/  PRMT R53, RZ, 0x7610, R53 ;  /* 0x00007610ff357816 */ /* 0x000fe40000000035 */
[----:B0-----:R-:W-:-:S04]  /*465a0*/  @P0 LOP3.LUT R5, R5, R4, RZ, 0x3c, !PT ;  /* 0x0000000405050212 */ /* 0x001fc800078e3cff */
[----:B------:R-:W-:-:S04]  /*465b0*/  @P0 LOP3.LUT R4, R5, R4, RZ, 0x3c, !PT ;  /* 0x0000000405040212 */ /* 0x000fc800078e3cff */
[----:B------:R-:W-:-:S05]  /*465c0*/  @P0 LOP3.LUT R5, R5, R4, RZ, 0x3c, !PT ;  /* 0x0000000405050212 */ /* 0x000fca00078e3cff */
[----:B------:R-:W3:Y:S04]  /*465d0*/  @P0 LDG.E.U8 R53, desc[UR34][R4.64] ;  /* 0x0000002204350981 */ /* 0x000ee8000c1e1100 */
[----:B--2---:R0:W-:Y:S04]  /*465e0*/  STL [R1+0x7c], R30 ;  /* 0x00007c1e01007387 */ /* 0x0041e80000100800 */
[----:B0-----:R-:W2:Y:S04]  /*465f0*/  LDL R30, [R1+0x2a68] ;  /* 0x002a6800011e7983 */ /* 0x001ea80000100800 */
[----:B---3--:R0:W-:Y:S04]  /*46600*/  STL [R1+0x78], R53 ;  /* 0x0000783501007387 */ /* 0x0081e80000100800 */
[----:B0-----:R-:W3:Y:S04]  /*46610*/  LDL.LU R53, [R1+0x51b0] ;  /* 0x0051b00001357983 */ /* 0x001ee80000300800 */
        /* <DEDUP_REMOVED lines=36> */
[----:B------:R-:W2:Y:S01]  /*46860*/  LDL R5, [R1+0x2a64] ;  /* 0x002a640001057983 */ /* 0x000ea20000100800 */
[----:B------:R-:W-:Y:S01]  /*46870*/  PRMT R61, RZ, 0x7610, R61 ;  /* 0x00007610ff3d7816 */ /* 0x000fe2000000003d */
[----:B------:R-:W-:-:S02]  /*46880*/  @P0 IMAD.MOV.U32 R4, RZ, RZ, R30 ;  /* 0x000000ffff040224 */ /* 0x000fc400078e001e */
[----:B------:R-:W3:Y:S04]  /*46890*/  LDL R30, [R1+0x2a48] ;  /* 0x002a4800011e7983 */ /* 0x000ee80000100800 */
[----:B--2---:R-:W2:Y:S04]  /*468a0*/  @P0 LDG.E.U8 R61, desc[UR34][R4.64] ;  /* 0x00000022043d0981 */ /* 0x004ea8000c1e1100 */
[----:B--2---:R0:W-:Y:S04]  /*468b0*/  STL [R1+0x64], R61 ;  /* 0x0000643d01007387 */ /* 0x0041e80000100800 */
[----:B0-----:R-:W2:Y:S04]  /*468c0*/  LDL.LU R61, [R1+0x51a0] ;  /* 0x0051a000013d7983 */ /* 0x001ea80000300800 */
[----:B------:R-:W2:Y:S04]  /*468d0*/  LDL R4, [R1+0x2a5c] ;  /* 0x002a5c0001047983 */ /* 0x000ea80000100800 */
[----:B------:R-:W2:Y:S01]  /*468e0*/  LDL R5, [R1+0x2a60] ;  /* 0x002a600001057983 */ /* 0x000ea20000100800 */
[----:B----4-:R-:W-:-:S02]  /*468f0*/  PRMT R29, RZ, 0x7610, R29 ;  /* 0x00007610ff1d7816 */ /* 0x010fc4000000001d */
[----:B--2---:R-:W-:-:S04]  /*46900*/  @P0 LOP3.LUT R5, R5, R4, RZ, 0x3c, !PT ;  /* 0x0000000405050212 */ /* 0x004fc800078e3cff */
[----:B------:R-:W-:-:S04]  /*46910*/  @P0 LOP3.LUT R4, R5, R4, RZ, 0x3c, !PT ;  /* 0x0000000405040212 */ /* 0x000fc800078e3cff */
[----:B------:R-:W-:-:S05]  /*46920*/  @P0 LOP3.LUT R5, R5, R4, RZ, 0x3c, !PT ;  /* 0x0000000405050212 */ /* 0x000fca00078e3cff */
[----:B------:R0:W2:Y:S04]  /*46930*/  @P0 LDG.E.U8 R29, desc[UR34][R4.64] ;  /* 0x00000022041d0981 */ /* 0x0000a8000c1e1100 */
[----:B------:R-:W0:Y:S04]  /*46940*/  LDL R4, [R1+0x2a54] ;  /* 0x002a540001047983 */ /* 0x000e280000100800 */
[----:B------:R-:W0:Y:S01]  /*46950*/  LDL R5, [R1+0x2a58] ;  /* 0x002a580001057983 */ /* 0x000e220000100800 */
[----:B------:R-:W-:Y:S02]  /*46960*/  PRMT R28, RZ, 0x7610, R28 ;  /* 0x00007610ff1c7816 */ /* 0x000fe4000000001c */
[----:B------:R-:W-:-:S02]  /*46970*/  ISETP.GT.AND P1, PT, R2, 0x3b, PT ;  /* 0x0000003b0200780c */ /* 0x000fc40003f24270 */
[----:B0-----:R-:W-:-:S04]  /*46980*/  @P0 LOP3.LUT R5, R5, R4, RZ, 0x3c, !PT ;  /* 0x0000000405050212 */ /* 0x001fc800078e3cff */
[----:B------:R-:W-:-:S04]  /*46990*/  @P0 LOP3.LUT R4, R5, R4, RZ, 0x3c, !PT ;  /* 0x0000000405040212 */ /* 0x000fc800078e3cff */
[----:B------:R-:W-:Y:S01]  /*469a0*/  @P0 LOP3.LUT R5, R5, R4, RZ, 0x3c, !PT ;  /* 0x0000000405050212 */ /* 0x000fe200078e3cff */
[----:B--2---:R0:W-:Y:S04]  /*469b0*/  STL [R1+0x60], R29 ;  /* 0x0000601d01007387 */ /* 0x0041e80000100800 */
[----:B------:R1:W2:Y:S01]  /*469c0*/  @P0 LDG.E.U8 R28, desc[UR34][R4.64] ;  /* 0x00000022041c0981 */ /* 0x0002a2000c1e1100 */
[----:B------:R-:W-:-:S03]  /*469d0*/  PRMT R27, RZ, 0x7610, R27 ;  /* 0x00007610ff1b7816 */ /* 0x000fc6000000001b */
[----:B0-----:R-:W4:Y:S04]  /*469e0*/  LDL R29, [R1+0x2a40] ;  /* 0x002a4000011d7983 */ /* 0x001f280000100800 */
[----:B------:R-:W3:Y:S01]  /*469f0*/  LDL R5, [R1+0x2a4c] ;  /* 0x002a4c0001057983 */ /* 0x000ee20000100800 */
[----:B-1----:R-:W-:-:S03]  /*46a00*/  @P1 IMAD.MOV.U32 R4, RZ, RZ, R31 ;  /* 0x000000ffff041224 */ /* 0x002fc600078e001f */
[----:B--2---:R0:W-:Y:S01]  /*46a10*/  STL [R1+0x5c], R28 ;  /* 0x00005c1c01007387 */ /* 0x0041e20000100800 */
[----:B------:R-:W-:-:S03]  /*46a20*/  PRMT R26, RZ, 0x7610, R26 ;  /* 0x00007610ff1a7816 */ /* 0x000fc6000000001a */
[----:B------:R-:W2:Y:S04]  /*46a30*/  LDL R31, [R1+0x2a2c] ;  /* 0x002a2c00011f7983 */ /* 0x000ea80000100800 */
[----:B---3--:R1:W3:Y:S04]  /*46a40*/  @P1 LDG.E.U8 R27, desc[UR34][R4.64] ;  /* 0x00000022041b1981 */ /* 0x0082e8000c1e1100 */
[----:B0-----:R-:W2:Y:S04]  /*46a50*/  LDL R28, [R1+0x2a38] ;  /* 0x002a3800011c7983 */ /* 0x001ea80000100800 */
[----:B------:R-:W2:Y:S01]  /*46a60*/  LDL R5, [R1+0x2a44] ;  /* 0x002a440001057983 */ /* 0x000ea20000100800 */
[----:B-1----:R-:W-:-:S03]  /*46a70*/  @P1 IMAD.MOV.U32 R4, RZ, RZ, R30 ;  /* 0x000000ffff041224 */ /* 0x002fc600078e001e */
[----:B---3--:R0:W-:Y:S01]  /*46a80*/  STL [R1+0x58], R27 ;  /* 0x0000581b01007387 */ /* 0x0081e20000100800 */
[----:B------:R-:W-:-:S03]  /*46a90*/  PRMT R7, RZ, 0x7610, R7 ;  /* 0x00007610ff077816 */ /* 0x000fc60000000007 */
[----:B------:R-:W3:Y:S04]  /*46aa0*/  LDL R30, [R1+0x2a24] ;  /* 0x002a2400011e7983 */ /* 0x000ee80000100800 */
[----:B--2---:R4:W2:Y:S04]  /*46ab0*/  @P1 LDG.E.U8 R26, desc[UR34][R4.64] ;  /* 0x00000022041a1981 */ /* 0x0048a8000c1e1100 */
[----:B0-----:R-:W3:Y:S04]  /*46ac0*/  LDL R27, [R1+0x2a30] ;  /* 0x002a3000011b7983 */ /* 0x001ee80000100800 */
[----:B------:R-:W3:Y:S01]  /*46ad0*/  LDL R5, [R1+0x2a3c] ;  /* 0x002a3c0001057983 */ /* 0x000ee20000100800 */
[----:B----4-:R-:W-:-:S03]  /*46ae0*/  @P1 IMAD.MOV.U32 R4, RZ, RZ, R29 ;  /* 0x000000ffff041224 */ /* 0x010fc600078e001d */
[----:B--2---:R0:W-:Y:S01]  /*46af0*/  STL [R1+0x54], R26 ;  /* 0x0000541a01007387 */ /* 0x0041e20000100800 */
[----:B------:R-:W-:Y:S02]  /*46b00*/  PRMT R16, RZ, 0x7610, R16 ;  /* 0x00007610ff107816 */ /* 0x000fe40000000010 */
[----:B------:R-:W-:Y:S02]  /*46b10*/  PRMT R9, RZ, 0x7610, R9 ;  /* 0x00007610ff097816 */ /* 0x000fe40000000009 */
[----:B------:R-:W-:Y:S01]  /*46b20*/  PRMT R0, RZ, 0x7610, R0 ;  /* 0x00007610ff007816 */ /* 0x000fe20000000000 */
[----:B------:R-:W2:Y:S04]  /*46b30*/  LDL R29, [R1+0x2a1c] ;  /* 0x002a1c00011d7983 */ /* 0x000ea80000100800 */
[----:B---3--:R1:W3:Y:S04]  /*46b40*/  @P1 LDG.E.U8 R7, desc[UR34][R4.64] ;  /* 0x0000002204071981 */ /* 0x0082e8000c1e1100 */
[----:B0-----:R-:W4:Y:S04]  /*46b50*/  LDL R26, [R1+0x2a28] ;  /* 0x002a2800011a7983 */ /* 0x001f280000100800 */
[----:B------:R-:W2:Y:S01]  /*46b60*/  LDL R5, [R1+0x2a34] ;  /* 0x002a340001057983 */ /* 0x000ea20000100800 */
[----:B-1----:R-:W-:-:S05]  /*46b70*/  @P1 IMAD.MOV.U32 R4, RZ, RZ, R28 ;  /* 0x000000ffff041224 */ /* 0x002fca00078e001c */
[----:B--2---:R0:W2:Y:S02]  /*46b80*/  @P1 LDG.E.U8 R16, desc[UR34][R4.64] ;  /* 0x0000002204101981 */ /* 0x0040a4000c1e1100 */
[----:B0-----:R-:W-:Y:S02]  /*46b90*/  @P1 IMAD.MOV.U32 R4, RZ, RZ, R27 ;  /* 0x000000ffff041224 */ /* 0x001fe400078e001b */
[----:B------:R-:W-:-:S05]  /*46ba0*/  @P1 IMAD.MOV.U32 R5, RZ, RZ, R31 ;  /* 0x000000ffff051224 */ /* 0x000fca00078e001f */
[----:B------:R4:W2:Y:S02]  /*46bb0*/  @P1 LDG.E.U8 R9, desc[UR34][R4.64] ;  /* 0x0000002204091981 */ /* 0x0008a4000c1e1100 */
[----:B----4-:R-:W-:Y:S02]  /*46bc0*/  @P1 IMAD.MOV.U32 R4, RZ, RZ, R26 ;  /* 0x000000ffff041224 */ /* 0x010fe400078e001a */
[----:B------:R-:W-:-:S05]  /*46bd0*/  @P1 IMAD.MOV.U32 R5, RZ, RZ, R30 ;  /* 0x000000ffff051224 */ /* 0x000fca00078e001e */
[----:B------:R-:W4:Y:S04]  /*46be0*/  @P1 LDG.E.U8 R0, desc[UR34][R4.64] ;  /* 0x0000002204001981 */ /* 0x000f28000c1e1100 */
[----:B---3--:R0:W-:Y:S04]  /*46bf0*/  STL [R1+0x50], R7 ;  /* 0x0000500701007387 */ /* 0x0081e80000100800 */
[----:B------:R-:W3:Y:S04]  /*46c00*/  LDL R28, [R1+0x2a14] ;  /* 0x002a1400011c7983 */ /* 0x000ee80000100800 */
[----:B0-----:R-:W3:Y:S04]  /*46c10*/  LDL R7, [R1+0x2a20] ;  /* 0x002a200001077983 */ /* 0x001ee80000100800 */
[----:B--2---:R0:W-:Y:S04]  /*46c20*/  STL [R1+0x4c], R16 ;  /* 0x00004c1001007387 */ /* 0x0041e80000100800 */
[----:B------:R-:W2:Y:S04]  /*46c30*/  LDL R27, [R1+0x2a0c] ;  /* 0x002a0c00011b7983 */ /* 0x000ea80000100800 */
[----:B0-----:R-:W2:Y:S04]  /*46c40*/  LDL R16, [R1+0x2a18] ;  /* 0x002a180001107983 */ /* 0x001ea80000100800 */
[----:B------:R0:W-:Y:S04]  /*46c50*/  STL [R1+0x48], R9 ;  /* 0x0000480901007387 */ /* 0x0001e80000100800 */
[----:B------:R-:W2:Y:S04]  /*46c60*/  LDL R26, [R1+0x2a04] ;  /* 0x002a0400011a7983 */ /* 0x000ea80000100800 */
[----:B0-----:R-:W2:Y:S04]  /*46c70*/  LDL R9, [R1+0x2a10] ;  /* 0x002a100001097983 */ /* 0x001ea80000100800 */
[----:B----4-:R0:W-:Y:S01]  /*46c80*/  STL [R1+0x44], R0 ;  /* 0x0000440001007387 */ /* 0x0101e20000100800 */
[----:B------:R-:W-:Y:S01]  /*46c90*/  PRMT R6, RZ, 0x7610, R6 ;  /* 0x00007610ff067816 */ /* 0x000fe20000000006 */
[----:B------:R-:W-:-:S02]  /*46ca0*/  @P1 IMAD.MOV.U32 R5, RZ, RZ, R29 ;  /* 0x000000ffff051224 */ /* 0x000fc400078e001d */
[----:B0-----:R-:W4:Y:S01]  /*46cb0*/  LDL R0, [R1+0x2a08] ;  /* 0x002a080001007983 */ /* 0x001f220000100800 */
[----:B---3--:R-:W-:Y:S01]  /*46cc0*/  @P1 IMAD.MOV.U32 R4, RZ, RZ, R7 ;  /* 0x000000ffff041224 */ /* 0x008fe200078e0007 */
[----:B------:R-:W-:Y:S02]  /*46cd0*/  PRMT R10, RZ, 0x7610, R10 ;  /* 0x00007610ff0a7816 */ /* 0x000fe4000000000a */
[----:B------:R-:W-:Y:S02]  /*46ce0*/  PRMT R8, RZ, 0x7610, R8 ;  /* 0x00007610ff087816 */ /* 0x000fe40000000008 */
[----:B------:R-:W-:Y:S01]  /*46cf0*/  PRMT R11, RZ, 0x7610, R11 ;  /* 0x00007610ff0b7816 */ /* 0x000fe2000000000b */
[----:B------:R-:W3:Y:S04]  /*46d00*/  LDL R7, [R1+0x29fc] ;  /* 0x0029fc0001077983 */ /* 0x000ee80000100800 */
[----:B------:R0:W3:Y:S02]  /*46d10*/  @P1 LDG.E.U8 R6, desc[UR34][R4.64] ;  /* 0x0000002204061981 */ /* 0x0000e4000c1e1100 */
[----:B0-----:R-:W-:-:S02]  /*46d20*/  @P1 IMAD.MOV.U32 R5, RZ, RZ, R28 ;  /* 0x000000ffff051224 */ /* 0x001fc400078e001c */
[----:B--2---:R-:W-:-:S05]  /*46d30*/  @P1 IMAD.MOV.U32 R4, RZ, RZ, R16 ;  /* 0x000000ffff041224 */ /* 0x004fca00078e0010 */
[----:B------:R0:W2:Y:S02]  /*46d40*/  @P1 LDG.E.U8 R10, desc[UR34][R4.64] ;  /* 0x00000022040a1981 */ /* 0x0000a4000c1e1100 */
[----:B0-----:R-:W-:Y:S02]  /*46d50*/  @P1 IMAD.MOV.U32 R5, RZ, RZ, R27 ;  /* 0x000000ffff051224 */ /* 0x001fe400078e001b */
[----:B------:R-:W-:-:S05]  /*46d60*/  @P1 IMAD.MOV.U32 R4, RZ, RZ, R9 ;  /* 0x000000ffff041224 */ /* 0x000fca00078e0009 */
[----:B------:R0:W2:Y:S02]  /*46d70*/  @P1 LDG.E.U8 R8, desc[UR34][R4.64] ;  /* 0x0000002204081981 */ /* 0x0000a4000c1e1100 */
[----:B0-----:R-:W-:Y:S02]  /*46d80*/  @P1 IMAD.MOV.U32 R5, RZ, RZ, R26 ;  /* 0x000000ffff051224 */ /* 0x001fe400078e001a */
[----:B----4-:R-:W-:-:S05]  /*46d90*/  @P1 IMAD.MOV.U32 R4, RZ, RZ, R0 ;  /* 0x000000ffff041224 */ /* 0x010fca00078e0000 */
        /* <DEDUP_REMOVED lines=13> */
[----:B------:R-:W4:Y:S04]  /*46e70*/  LDL R7, [R1+0x29dc] ;  /* 0x0029dc0001077983 */ /* 0x000f280000100800 */
[----:B0-----:R-:W4:Y:S01]  /*46e80*/  LDL R11, [R1+0x29e4] ;  /* 0x0029e400010b7983 */ /* 0x001f220000100800 */
[----:B---3--:R-:W-:-:S03]  /*46e90*/  @P1 IMAD.MOV.U32 R4, RZ, RZ, R6 ;  /* 0x000000ffff041224 */ /* 0x008fc600078e0006 */
[----:B------:R-:W3:Y:S04]  /*46ea0*/  LDL R6, [R1+0x29e0] ;  /* 0x0029e00001067983 */ /* 0x000ee80000100800 */
[----:B------:R0:W3:Y:S02]  /*46eb0*/  @P1 LDG.E.U8 R25, desc[UR34][R4.64] ;  /* 0x0000002204191981 */ /* 0x0000e4000c1e1100 */
[----:B0-----:R-:W-:Y:S02]  /*46ec0*/  @P1 IMAD.MOV.U32 R5, RZ, RZ, R16 ;  /* 0x000000ffff051224 */ /* 0x001fe400078e0010 */
[----:B------:R-:W3:Y:S01]  /*46ed0*/  LDL R16, [R1+0x29d4] ;  /* 0x0029d40001107983 */ /* 0x000ee20000100800 */
[----:B--2---:R-:W-:-:S03]  /*46ee0*/  @P1 IMAD.MOV.U32 R4, RZ, RZ, R10 ;  /* 0x000000ffff041224 */ /* 0x004fc600078e000a */
[----:B------:R-:W2:Y:S01]  /*46ef0*/  LDL R10, [R1+0x29d8] ;  /* 0x0029d800010a7983 */ /* 0x000ea20000100800 */
[----:B------:R-:W-:-:S06]  /*46f00*/  PRMT R24, RZ, 0x7610, R24 ;  /* 0x00007610ff187816 */ /* 0x000fcc0000000018 */
[----:B------:R0:W2:Y:S01]  /*46f10*/  @P1 LDG.E.U8 R24, desc[UR34][R4.64] ;  /* 0x0000002204181981 */ /* 0x0000a2000c1e1100 */
[----:B------:R-:W-:Y:S01]  /*46f20*/  PRMT R23, RZ, 0x7610, R23 ;  /* 0x00007610ff177816 */ /* 0x000fe20000000017 */
[----:B0-----:R-:W-:Y:S02]  /*46f30*/  @P1 IMAD.MOV.U32 R4, RZ, RZ, R8 ;  /* 0x000000ffff041224 */ /* 0x001fe400078e0008 */
[----:B------:R-:W-:Y:S01]  /*46f40*/  @P1 IMAD.MOV.U32 R5, RZ, RZ, R9 ;  /* 0x000000ffff051224 */ /* 0x000fe200078e0009 */
[----:B------:R-:W2:Y:S04]  /*46f50*/  LDL R8, [R1+0x29d0] ;  /* 0x0029d00001087983 */ /* 0x000ea80000100800 */
[----:B------:R-:W2:Y:S04]  /*46f60*/  LDL R9, [R1+0x29cc] ;  /* 0x0029cc0001097983 */ /* 0x000ea80000100800 */
[----:B------:R0:W2:Y:S01]  /*46f70*/  @P1 LDG.E.U8 R23, desc[UR34][R4.64] ;  /* 0x0000002204171981 */ /* 0x0000a2000c1e1100 */
[----:B------:R-:W-:-:S02]  /*46f80*/  PRMT R22, RZ, 0x7610, R22 ;  /* 0x00007610ff167816 */ /* 0x000fc40000000016 */
[----:B------:R-:W-:Y:S01]  /*46f90*/  PRMT R21, RZ, 0x7610, R21 ;  /* 0x00007610ff157816 */ /* 0x000fe20000000015 */
[----:B0-----:R-:W-:Y:S02]  /*46fa0*/  @P1 IMAD.MOV.U32 R4, RZ, RZ, R0 ;  /* 0x000000ffff041224 */ /* 0x001fe400078e0000 */
[----:B----4-:R-:W-:Y:S01]  /*46fb0*/  @P1 IMAD.MOV.U32 R5, RZ, RZ, R11 ;  /* 0x000000ffff051224 */ /* 0x010fe200078e000b */
[----:B------:R-:W4:Y:S04]  /*46fc0*/  LDL R0, [R1+0x29c8] ;  /* 0x0029c80001007983 */ /* 0x000f280000100800 */
[----:B------:R-:W4:Y:S04]  /*46fd0*/  LDL R11, [R1+0x29c4] ;  /* 0x0029c400010b7983 */ /* 0x000f280000100800 */
[----:B------:R3:W4:Y:S02]  /*46fe0*/  @P1 LDG.E.U8 R22, desc[UR34][R4.64] ;  /* 0x0000002204161981 */ /* 0x000724000c1e1100 */
[----:B---3--:R-:W-:-:S02]  /*46ff0*/  @P1 IMAD.MOV.U32 R4, RZ, RZ, R6 ;  /* 0x000000ffff041224 */ /* 0x008fc400078e0006 */
[----:B------:R-:W-:Y:S01]  /*47000*/  @P1 IMAD.MOV.U32 R5, RZ, RZ, R7 ;  /* 0x000000ffff051224 */ /* 0x000fe200078e0007 */
[----:B------:R-:W3:Y:S04]  /*47010*/  LDL R6, [R1+0x29c0] ;  /* 0x0029c00001067983 */ /* 0x000ee80000100800 */
[----:B------:R-:W3:Y:S04]  /*47020*/  LDL R7, [R1+0x29bc] ;  /* 0x0029bc0001077983 */ /* 0x000ee80000100800 */
[----:B------:R0:W3:Y:S02]  /*47030*/  @P1 LDG.E.U8 R21, desc[UR34][R4.64] ;  /* 0x0000002204151981 */ /* 0x0000e4000c1e1100 */
[----:B0-----:R-:W-:-:S02]  /*47040*/  @P1 IMAD.MOV.U32 R5, RZ, RZ, R16 ;  /* 0x000000ffff051224 */ /* 0x001fc400078e0010 */
[----:B------:R-:W3:Y:S01]  /*47050*/  LDL R16, [R1+0x29b4] ;  /* 0x0029b40001107983 */ /* 0x000ee20000100800 */
[----:B--2---:R-:W-:-:S03]  /*47060*/  @P1 IMAD.MOV.U32 R4, RZ, RZ, R10 ;  /* 0x000000ffff041224 */ /* 0x004fc600078e000a */
[----:B------:R-:W2:Y:S01]  /*47070*/  LDL R10, [R1+0x29b8] ;  /* 0x0029b800010a7983 */ /* 0x000ea20000100800 */
[----:B------:R-:W-:Y:S02]  /*47080*/  ISETP.GT.AND P0, PT, R2, 0x3c, PT ;  /* 0x0000003c0200780c */ /* 0x000fe40003f04270 */
[----:B------:R-:W-:-:S06]  /*47090*/  PRMT R20, RZ, 0x7610, R20 ;  /* 0x00007610ff147816 */ /* 0x000fcc0000000014 */
[----:B------:R0:W2:Y:S01]  /*470a0*/  @P1 LDG.E.U8 R20, desc[UR34][R4.64] ;  /* 0x0000002204141981 */ /* 0x0000a2000c1e1100 */
[----:B------:R-:W-:-:S04]  /*470b0*/  PRMT R19, RZ, 0x7610, R19 ;  /* 0x00007610ff137816 */ /* 0x000fc80000000013 */
[----:B0-----:R-:W-:Y:S02]  /*470c0*/  @P0 IMAD.MOV.U32 R4, RZ, RZ, R8 ;  /* 0x000000ffff040224 */ /* 0x001fe400078e0008 */
[----:B------:R-:W-:Y:S01]  /*470d0*/  @P0 IMAD.MOV.U32 R5, RZ, RZ, R9 ;  /* 0x000000ffff050224 */ /* 0x000fe200078e0009 */
[----:B------:R-:W2:Y:S04]  /*470e0*/  LDL R8, [R1+0x29b0] ;  /* 0x0029b00001087983 */ /* 0x000ea80000100800 */
[----:B------:R-:W2:Y:S04]  /*470f0*/  LDL R9, [R1+0x29ac] ;  /* 0x0029ac0001097983 */ /* 0x000ea80000100800 */
[----:B------:R4:W2:Y:S04]  /*47100*/  @P0 LDG.E.U8 R19, desc[UR34][R4.64] ;  /* 0x0000002204130981 */ /* 0x0008a8000c1e1100 */
[----:B------:R-:W-:Y:S01]  /*47110*/  STL [R1+0x30], R25 ;  /* 0x0000301901007387 */ /* 0x000fe20000100800 */
[----:B------:R-:W-:-:S02]  /*47120*/  PRMT R18, RZ, 0x7610, R18 ;  /* 0x00007610ff127816 */ /* 0x000fc40000000012 */
[----:B------:R-:W-:Y:S01]  /*47130*/  PRMT R17, RZ, 0x7610, R17 ;  /* 0x00007610ff117816 */ /* 0x000fe20000000011 */
[----:B----4-:R-:W-:Y:S02]  /*47140*/  @P0 IMAD.MOV.U32 R4, RZ, RZ, R0 ;  /* 0x000000ffff040224 */ /* 0x010fe400078e0000 */
[----:B------:R-:W-:Y:S01]  /*47150*/  @P0 IMAD.MOV.U32 R5, RZ, RZ, R11 ;  /* 0x000000ffff050224 */ /* 0x000fe200078e000b */
[----:B------:R-:W4:Y:S04]  /*47160*/  LDL R0, [R1+0x29a8] ;  /* 0x0029a80001007983 */ /* 0x000f280000100800 */
[----:B------:R-:W4:Y:S04]  /*47170*/  LDL R11, [R1+0x29a4] ;  /* 0x0029a400010b7983 */ /* 0x000f280000100800 */
[----:B------:R3:W4:Y:S01]  /*47180*/  @P0 LDG.E.U8 R18, desc[UR34][R4.64] ;  /* 0x0000002204120981 */ /* 0x000722000c1e1100 */
[----:B------:R-:W-:-:S03]  /*47190*/  PRMT R13, RZ, 0x7610, R13 ;  /* 0x00007610ff0d7816 */ /* 0x000fc6000000000d */
[----:B------:R-:W-:Y:S01]  /*471a0*/  STL [R1+0x2c], R24 ;  /* 0x00002c1801007387 */ /* 0x000fe20000100800 */
[----:B---3--:R-:W-:Y:S02]  /*471b0*/  @P0 IMAD.MOV.U32 R4, RZ, RZ, R6 ;  /* 0x000000ffff040224 */ /* 0x008fe400078e0006 */
[----:B------:R-:W-:Y:S01]  /*471c0*/  @P0 IMAD.MOV.U32 R5, RZ, RZ, R7 ;  /* 0x000000ffff050224 */ /* 0x000fe200078e0007 */
[----:B------:R-:W3:Y:S04]  /*471d0*/  LDL R6, [R1+0x29a0] ;  /* 0x0029a00001067983 */ /* 0x000ee80000100800 */
[----:B------:R-:W3:Y:S04]  /*471e0*/  LDL R7, [R1+0x299c] ;  /* 0x00299c0001077983 */ /* 0x000ee80000100800 */
[----:B------:R0:W3:Y:S02]  /*471f0*/  @P0 LDG.E.U8 R17, desc[UR34][R4.64] ;  /* 0x0000002204110981 */ /* 0x0000e4000c1e1100 */
[----:B0-----:R-:W-:-:S02]  /*47200*/  @P0 IMAD.MOV.U32 R5, RZ, RZ, R16 ;  /* 0x000000ffff050224 */ /* 0x001fc400078e0010 */
[----:B--2---:R-:W-:-:S05]  /*47210*/  @P0 IMAD.MOV.U32 R4, RZ, RZ, R10 ;  /* 0x000000ffff040224 */ /* 0x004fca00078e000a */
[----:B------:R0:W2:Y:S01]  /*47220*/  @P0 LDG.E.U8 R13, desc[UR34][R4.64] ;  /* 0x00000022040d0981 */ /* 0x0000a2000c1e1100 */
[----:B------:R-:W-:Y:S02]  /*47230*/  PRMT R12, RZ, 0x7610, R12 ;  /* 0x00007610ff0c7816 */ /* 0x000fe4000000000c */
[----:B------:R-:W-:Y:S01]  /*47240*/  PRMT R15, RZ, 0x7610, R15 ;  /* 0x00007610ff0f7816 */ /* 0x000fe2000000000f */
[----:B0-----:R-:W-:Y:S02]  /*47250*/  @P0 IMAD.MOV.U32 R4, RZ, RZ, R8 ;  /* 0x000000ffff040224 */ /* 0x001fe400078e0008 */
[----:B------:R-:W-:-:S05]  /*47260*/  @P0 IMAD.MOV.U32 R5, RZ, RZ, R9 ;  /* 0x000000ffff050224 */ /* 0x000fca00078e0009 */
[----:B------:R4:W2:Y:S02]  /*47270*/  @P0 LDG.E.U8 R12, desc[UR34][R4.64] ;  /* 0x00000022040c0981 */ /* 0x0008a4000c1e1100 */
[----:B----4-:R-:W-:Y:S02]  /*47280*/  @P0 IMAD.MOV.U32 R4, RZ, RZ, R0 ;  /* 0x000000ffff040224 */ /* 0x010fe400078e0000 */
[----:B------:R-:W-:-:S05]  /*47290*/  @P0 IMAD.MOV.U32 R5, RZ, RZ, R11 ;  /* 0x000000ffff050224 */ /* 0x000fca00078e000b */
[----:B------:R3:W4:Y:S01]  /*472a0*/  @P0 LDG.E.U8 R15, desc[UR34][R4.64] ;  /* 0x00000022040f0981 */ /* 0x000722000c1e1100 */
[----:B------:R-:W-:-:S03]  /*472b0*/  PRMT R14, RZ, 0x7610, R14 ;  /* 0x00007610ff0e7816 */ /* 0x000fc6000000000e */
[----:B------:R-:W-:Y:S04]  /*472c0*/  STL [R1+0x28], R23 ;  /* 0x0000281701007387 */ /* 0x000fe80000100800 */
[----:B------:R-:W4:Y:S04]  /*472d0*/  LDL R10, [R1+0x2998] ;  /* 0x00299800010a7983 */ /* 0x000f280000100800 */
[----:B------:R-:W-:Y:S01]  /*472e0*/  STL [R1+0x24], R22 ;  /* 0x0000241601007387 */ /* 0x000fe20000100800 */
[----:B---3--:R-:W-:Y:S02]  /*472f0*/  @P0 IMAD.MOV.U32 R4, RZ, RZ, R6 ;  /* 0x000000ffff040224 */ /* 0x008fe400078e0006 */
[----:B------:R-:W-:-:S05]  /*47300*/  @P0 IMAD.MOV.U32 R5, RZ, RZ, R7 ;  /* 0x000000ffff050224 */ /* 0x000fca00078e0007 */
[----:B------:R0:W3:Y:S04]  /*47310*/  @P0 LDG.E.U8 R14, desc[UR34][R4.64] ;  /* 0x00000022040e0981 */ /* 0x0000e8000c1e1100 */
[----:B--2---:R1:W-:Y:S04]  /*47320*/  STL [R1+0xc], R13 ;  /* 0x00000c0d01007387 */ /* 0x0043e80000100800 */
[----:B------:R-:W2:Y:S04]  /*47330*/  LDL R9, [R1+0x298c] ;  /* 0x00298c0001097983 */ /* 0x000ea80000100800 */
[----:B------:R-:W2:Y:S04]  /*47340*/  LDL R8, [R1+0x2990] ;  /* 0x0029900001087983 */ /* 0x000ea80000100800 */
[----:B-1----:R-:W2:Y:S04]  /*47350*/  LDL R13, [R1+0x2994] ;  /* 0x00299400010d7983 */ /* 0x002ea80000100800 */
[----:B------:R-:W-:Y:S04]  /*47360*/  STL [R1+0x20], R21 ;  /* 0x0000201501007387 */ /* 0x000fe80000100800 */
[----:B------:R1:W-:Y:S04]  /*47370*/  STL [R1+0x8], R12 ;  /* 0x0000080c01007387 */ /* 0x0003e80000100800 */
[----:B------:R-:W2:Y:S04]  /*47380*/  LDL R11, [R1+0x2988] ;  /* 0x00298800010b7983 */ /* 0x000ea80000100800 */
[----:B-1----:R-:W2:Y:S04]  /*47390*/  LDL R12, [R1+0x2984] ;  /* 0x00298400010c7983 */ /* 0x002ea80000100800 */
[----:B------:R-:W-:Y:S04]  /*473a0*/  STL [R1+0x1c], R20 ;  /* 0x00001c1401007387 */ /* 0x000fe80000100800 */
[----:B------:R-:W2:Y:S04]  /*473b0*/  LDL R0, [R1+0x2980] ;  /* 0x0029800001007983 */ /* 0x000ea80000100800 */
[----:B------:R-:W2:Y:S04]  /*473c0*/  LDL R7, [R1+0x297c] ;  /* 0x00297c0001077983 */ /* 0x000ea80000100800 */
[----:B------:R-:W-:Y:S04]  /*473d0*/  STL [R1+0x18], R19 ;  /* 0x0000181301007387 */ /* 0x000fe80000100800 */
[----:B----4-:R1:W-:Y:S04]  /*473e0*/  STL [R1+0x4], R15 ;  /* 0x0000040f01007387 */ /* 0x0103e80000100800 */
[----:B------:R-:W4:Y:S04]  /*473f0*/  LDL R6, [R1+0x2978] ;  /* 0x0029780001067983 */ /* 0x000f280000100800 */
[----:B-1----:R-:W4:Y:S01]  /*47400*/  LDL R15, [R1+0x2974] ;  /* 0x00297400010f7983 */ /* 0x002f220000100800 */
[----:B------:R-:W-:-:S03]  /*47410*/  PRMT R60, RZ, 0x7610, R60 ;  /* 0x00007610ff3c7816 */ /* 0x000fc6000000003c */
[----:B------:R-:W-:Y:S01]  /*47420*/  STL [R1+0x14], R18 ;  /* 0x0000141201007387 */ /* 0x000fe20000100800 */
[----:B0-----:R-:W-:-:S03]  /*47430*/  @P0 IMAD.MOV.U32 R4, RZ, RZ, R10 ;  /* 0x000000ffff040224 */ /* 0x001fc600078e000a */
[----:B---3--:R0:W-:Y:S04]  /*47440*/  STL [R1], R14 ;  /* 0x0000000e01007387 */ /* 0x0081e80000100800 */
[----:B0-----:R-:W3:Y:S01]  /*47450*/  LDL R14, [R1+0x296c] ;  /* 0x00296c00010e7983 */ /* 0x001ee20000100800 */
[----:B--2---:R-:W-:-:S03]  /*47460*/  @P0 IMAD.MOV.U32 R5, RZ, RZ, R13 ;  /* 0x000000ffff050224 */ /* 0x004fc600078e000d */
[----:B------:R-:W2:Y:S04]  /*47470*/  LDL R13, [R1+0x2970] ;  /* 0x00297000010d7983 */ /* 0x000ea80000100800 */
[----:B------:R0:W2:Y:S01]  /*47480*/  @P0 LDG.E.U8 R60, desc[UR34][R4.64] ;  /* 0x00000022043c0981 */ /* 0x0000a2000c1e1100 */
[----:B------:R-:W-:Y:S02]  /*47490*/  PRMT R58, RZ, 0x7610, R58 ;  /* 0x00007610ff3a7816 */ /* 0x000fe4000000003a */
[----:B------:R-:W-:Y:S01]  /*474a0*/  PRMT R56, RZ, 0x7610, R56 ;  /* 0x00007610ff387816 */ /* 0x000fe20000000038 */
[----:B0-----:R-:W-:Y:S02]  /*474b0*/  @P0 IMAD.MOV.U32 R4, RZ, RZ, R8 ;  /* 0x000000ffff040224 */ /* 0x001fe400078e0008 */
[----:B------:R-:W-:-:S05]  /*474c0*/  @P0 IMAD.MOV.U32 R5, RZ, RZ, R9 ;  /* 0x000000ffff050224 */ /* 0x000fca00078e0009 */
[----:B------:R0:W2:Y:S01]  /*474d0*/  @P0 LDG.E.U8 R58, desc[UR34][R4.64] ;  /* 0x00000022043a0981 */ /* 0x0000a2000c1e1100 */
[----:B------:R-:W-:Y:S01]  /*474e0*/  PRMT R54, RZ, 0x7610, R54 ;  /* 0x00007610ff367816 */ /* 0x000fe20000000036 */
[----:B0-----:R-:W-:Y:S02]  /*474f0*/  @P0 IMAD.MOV.U32 R4, RZ, RZ, R11 ;  /* 0x000000ffff040224 */ /* 0x001fe400078e000b */
[----:B------:R-:W-:-:S05]  /*47500*/  @P0 IMAD.MOV.U32 R5, RZ, RZ, R12 ;  /* 0x000000ffff050224 */ /* 0x000fca00078e000c */
[----:B------:R0:W2:Y:S01]  /*47510*/  @P0 LDG.E.U8 R56, desc[UR34][R4.64] ;  /* 0x0000002204380981 */ /* 0x0000a2000c1e1100 */
        /* <DEDUP_REMOVED lines=8> */
[----:B------:R0:W-:Y:S01]  /*475a0*/  STL [R1+0x10], R17 ;  /* 0x0000101101007387 */ /* 0x0001e20000100800 */
[----:B---3--:R-:W-:Y:S02]  /*475b0*/  @P0 IMAD.MOV.U32 R5, RZ, RZ, R14 ;  /* 0x000000ffff050224 */ /* 0x008fe400078e000e */
[----:B--2---:R-:W-:Y:S01]  /*475c0*/  @P0 IMAD.MOV.U32 R4, RZ, RZ, R13 ;  /* 0x000000ffff040224 */ /* 0x004fe200078e000d */
[----:B------:R-:W-:Y:S04]  /*475d0*/  STL [R1+0x5180], R60 ;  /* 0x0051803c01007387 */ /* 0x000fe80000100800 */
[----:B------:R-:W2:Y:S04]  /*475e0*/  LDL R9, [R1+0x2964] ;  /* 0x0029640001097983 */ /* 0x000ea80000100800 */
[----:B------:R-:W3:Y:S04]  /*475f0*/  LDL R8, [R1+0x2968] ;  /* 0x0029680001087983 */ /* 0x000ee80000100800 */
[----:B------:R-:W3:Y:S04]  /*47600*/  LDL R10, [R1+0x2960] ;  /* 0x00296000010a7983 */ /* 0x000ee80000100800 */
[----:B------:R2:W3:Y:S04]  /*47610*/  @P0 LDG.E.U8 R50, desc[UR34][R4.64] ;  /* 0x0000002204320981 */ /* 0x0004e8000c1e1100 */
[----:B------:R-:W-:Y:S04]  /*47620*/  STL [R1+0x5184], R58 ;  /* 0x0051843a01007387 */ /* 0x000fe80000100800 */
[----:B------:R-:W3:Y:S04]  /*47630*/  LDL R11, [R1+0x295c] ;  /* 0x00295c00010b7983 */ /* 0x000ee80000100800 */
[----:B------:R-:W-:Y:S04]  /*47640*/  STL [R1+0x5188], R56 ;  /* 0x0051883801007387 */ /* 0x000fe80000100800 */
[----:B------:R-:W3:Y:S04]  /*47650*/  LDL R12, [R1+0x2954] ;  /* 0x00295400010c7983 */ /* 0x000ee80000100800 */
[----:B------:R-:W3:Y:S04]  /*47660*/  LDL R7, [R1+0x2958] ;  /* 0x0029580001077983 */ /* 0x000ee80000100800 */
[----:B------:R-:W3:Y:S04]  /*47670*/  LDL R0, [R1+0x2950] ;  /* 0x0029500001007983 */ /* 0x000ee80000100800 */
[----:B------:R-:W-:Y:S04]  /*47680*/  STL [R1+0x518c], R54 ;  /* 0x00518c3601007387 */ /* 0x000fe80000100800 */
[----:B------:R-:W3:Y:S01]  /*47690*/  LDL R6, [R1+0x294c] ;  /* 0x00294c0001067983 */ /* 0x000ee20000100800 */
[----:B------:R-:W-:-:S03]  /*476a0*/  PRMT R48, RZ, 0x7610, R48 ;  /* 0x00007610ff307816 */ /* 0x000fc60000000030 */
[----:B----4-:R-:W-:Y:S04]  /*476b0*/  STL [R1+0x5190], R52 ;  /* 0x0051903401007387 */ /* 0x010fe80000100800 */
[----:B------:R-:W4:Y:S04]  /*476c0*/  LDL R15, [R1+0x2944] ;  /* 0x00294400010f7983 */ /* 0x000f280000100800 */
[----:B------:R-:W4:Y:S01]  /*476d0*/  LDL R14, [R1+0x2948] ;  /* 0x00294800010e7983 */ /* 0x000f220000100800 */
[----:B--2---:R-:W-:Y:S02]  /*476e0*/  @P0 IMAD.MOV.U32 R5, RZ, RZ, R9 ;  /* 0x000000ffff050224 */ /* 0x004fe400078e0009 */
[----:B---3--:R-:W-:Y:S01]  /*476f0*/  @P0 IMAD.MOV.U32 R4, RZ, RZ, R8 ;  /* 0x000000ffff040224 */ /* 0x008fe200078e0008 */
[----:B------:R-:W-:Y:S04]  /*47700*/  STL [R1+0x5194], R50 ;  /* 0x0051943201007387 */ /* 0x000fe80000100800 */
[----:B------:R-:W2:Y:S04]  /*47710*/  LDL R9, [R1+0x293c] ;  /* 0x00293c0001097983 */ /* 0x000ea80000100800 */
[----:B------:R-:W3:Y:S04]  /*47720*/  LDL R8, [R1+0x2940] ;  /* 0x0029400001087983 */ /* 0x000ee80000100800 */
[----:B------:R1:W3:Y:S01]  /*47730*/  @P0 LDG.E.U8 R48, desc[UR34][R4.64] ;  /* 0x0000002204300981 */ /* 0x0002e2000c1e1100 */
[----:B------:R-:W-:-:S02]  /*47740*/  PRMT R46, RZ, 0x7610, R46 ;  /* 0x00007610ff2e7816 */ /* 0x000fc4000000002e */
[----:B------:R-:W-:Y:S02]  /*47750*/  ISETP.GT.AND P1, PT, R2, 0x3d, PT ;  /* 0x0000003d0200780c */ /* 0x000fe40003f24270 */
[----:B------:R-:W-:Y:S01]  /*47760*/  PRMT R44, RZ, 0x7610, R44 ;  /* 0x00007610ff2c7816 */ /* 0x000fe2000000002c */
[----:B-1----:R-:W-:Y:S02]  /*47770*/  @P0 IMAD.MOV.U32 R4, RZ, RZ, R10 ;  /* 0x000000ffff040224 */ /* 0x002fe400078e000a */
[----:B------:R-:W-:-:S05]  /*47780*/  @P0 IMAD.MOV.U32 R5, RZ, RZ, R11 ;  /* 0x000000ffff050224 */ /* 0x000fca00078e000b */
[----:B------:R1:W3:Y:S01]  /*47790*/  @P0 LDG.E.U8 R46, desc[UR34][R4.64] ;  /* 0x00000022042e0981 */ /* 0x0002e2000c1e1100 */
[----:B------:R-:W-:Y:S01]  /*477a0*/  PRMT R42, RZ, 0x7610, R42 ;  /* 0x00007610ff2a7816 */ /* 0x000fe2000000002a */
[----:B-1----:R-:W-:Y:S02]  /*477b0*/  @P0 IMAD.MOV.U32 R5, RZ, RZ, R12 ;  /* 0x000000ffff050224 */ /* 0x002fe400078e000c */
[----:B------:R-:W-:-:S05]  /*477c0*/  @P0 IMAD.MOV.U32 R4, RZ, RZ, R7 ;  /* 0x000000ffff040224 */ /* 0x000fca00078e0007 */
[----:B------:R1:W3:Y:S01]  /*477d0*/  @P0 LDG.E.U8 R44, desc[UR34][R4.64] ;  /* 0x00000022042c0981 */ /* 0x0002e2000c1e1100 */
[----:B------:R-:W-:Y:S01]  /*477e0*/  PRMT R40, RZ, 0x7610, R40 ;  /* 0x00007610ff287816 */ /* 0x000fe20000000028 */
[----:B-1----:R-:W-:Y:S02]  /*477f0*/  @P1 IMAD.MOV.U32 R4, RZ, RZ, R0 ;  /* 0x000000ffff041224 */ /* 0x002fe400078e0000 */
[----:B------:R-:W-:-:S05]  /*47800*/  @P1 IMAD.MOV.U32 R5, RZ, RZ, R6 ;  /* 0x000000ffff051224 */ /* 0x000fca00078e0006 */
[----:B------:R4:W3:Y:S02]  /*47810*/  @P1 LDG.E.U8 R42, desc[UR34][R4.64] ;  /* 0x00000022042a1981 */ /* 0x0008e4000c1e1100 */
[----:B----4-:R-:W-:Y:S02]  /*47820*/  @P1 IMAD.MOV.U32 R5, RZ, RZ, R15 ;  /* 0x000000ffff051224 */ /* 0x010fe400078e000f */
[----:B------:R-:W-:-:S05]  /*47830*/  @P1 IMAD.MOV.U32 R4, RZ, RZ, R14 ;  /* 0x000000ffff041224 */ /* 0x000fca00078e000e */
[----:B------:R2:W4:Y:S01]  /*47840*/  @P1 LDG.E.U8 R40, desc[UR34][R4.64] ;  /* 0x0000002204281981 */ /* 0x000522000c1e1100 */
[----:B------:R-:W-:Y:S01]  /*47850*/  PRMT R38, RZ, 0x7610, R38 ;  /* 0x00007610ff267816 */ /* 0x000fe20000000026 */
[----:B--2---:R-:W-:Y:S02]  /*47860*/  @P1 IMAD.MOV.U32 R5, RZ, RZ, R9 ;  /* 0x000000ffff051224 */ /* 0x004fe400078e0009 */
[----:B---3--:R-:W-:Y:S01]  /*47870*/  @P1 IMAD.MOV.U32 R4, RZ, RZ, R8 ;  /* 0x000000ffff041224 */ /* 0x008fe200078e0008 */
[----:B------:R-:W-:Y:S04]  /*47880*/  STL [R1+0x5198], R48 ;  /* 0x0051983001007387 */ /* 0x000fe80000100800 */
[----:B0-----:R-:W2:Y:S04]  /*47890*/  LDL R17, [R1+0x2938] ;  /* 0x0029380001117983 */ /* 0x001ea80000100800 */
[----:B------:R-:W3:Y:S04]  /*478a0*/  LDL R18, [R1+0x2934] ;  /* 0x0029340001127983 */ /* 0x000ee80000100800 */
[----:B------:R-:W3:Y:S04]  /*478b0*/  LDL R11, [R1+0x292c] ;  /* 0x00292c00010b7983 */ /* 0x000ee80000100800 */
[----:B------:R2:W3:Y:S04]  /*478c0*/  @P1 LDG.E.U8 R38, desc[UR34][R4.64] ;  /* 0x0000002204261981 */ /* 0x0004e8000c1e1100 */
[----:B------:R-:W3:Y:S04]  /*478d0*/  LDL R10, [R1+0x2930] ;  /* 0x00293000010a7983 */ /* 0x000ee80000100800 */
[----:B------:R-:W-:Y:S04]  /*478e0*/  STL [R1+0x519c], R46 ;  /* 0x00519c2e01007387 */ /* 0x000fe80000100800 */
[----:B------:R-:W3:Y:S04]  /*478f0*/  LDL R16, [R1+0x2924] ;  /* 0x0029240001107983 */ /* 0x000ee80000100800 */
[----:B------:R-:W3:Y:S04]  /*47900*/  LDL R13, [R1+0x2928] ;  /* 0x00292800010d7983 */ /* 0x000ee80000100800 */
[----:B------:R-:W3:Y:S04]  /*47910*/  LDL R12, [R1+0x291c] ;  /* 0x00291c00010c7983 */ /* 0x000ee80000100800 */
[----:B------:R-:W3:Y:S04]  /*47920*/  LDL R0, [R1+0x2920] ;  /* 0x0029200001007983 */ /* 0x000ee80000100800 */
[----:B------:R-:W3:Y:S04]  /*47930*/  LDL R7, [R1+0x2914] ;  /* 0x0029140001077983 */ /* 0x000ee80000100800 */
[----:B------:R-:W3:Y:S04]  /*47940*/  LDL R6, [R1+0x2918] ;  /* 0x0029180001067983 */ /* 0x000ee80000100800 */
[----:B------:R-:W-:Y:S04]  /*47950*/  STL [R1+0x5174], R42 ;  /* 0x0051742a01007387 */ /* 0x000fe80000100800 */
[----:B------:R-:W3:Y:S04]  /*47960*/  LDL R14, [R1+0x2910] ;  /* 0x00291000010e7983 */ /* 0x000ee80000100800 */
[----:B----4-:R-:W-:Y:S04]  /*47970*/  STL [R1+0x5178], R40 ;  /* 0x0051782801007387 */ /* 0x010fe80000100800 */
[----:B------:R-:W4:Y:S04]  /*47980*/  LDL R15, [R1+0x290c] ;  /* 0x00290c00010f7983 */ /* 0x000f280000100800 */
[----:B------:R-:W4:Y:S04]  /*47990*/  LDL R9, [R1+0x2904] ;  /* 0x0029040001097983 */ /* 0x000f280000100800 */
[----:B------:R-:W4:Y:S01]  /*479a0*/  LDL R8, [R1+0x2908] ;  /* 0x0029080001087983 */ /* 0x000f220000100800 */
[----:B--2---:R-:W-:-:S03]  /*479b0*/  @P1 IMAD.MOV.U32 R4, RZ, RZ, R17 ;  /* 0x000000ffff041224 */ /* 0x004fc600078e0011 */
[----:B---3--:R-:W-:Y:S04]  /*479c0*/  STL [R1+0x517c], R38 ;  /* 0x00517c2601007387 */ /* 0x008fe80000100800 */
[----:B------:R-:W2:Y:S04]  /*479d0*/  LDL R20, [R1+0x28fc] ;  /* 0x0028fc0001147983 */ /* 0x000ea80000100800 */
[----:B------:R-:W3:Y:S01]  /*479e0*/  LDL R17, [R1+0x2900] ;  /* 0x0029000001117983 */ /* 0x000ee20000100800 */
[----:B------:R-:W-:Y:S01]  /*479f0*/  PRMT R36, RZ, 0x7610, R36 ;  /* 0x00007610ff247816 */ /* 0x000fe20000000024 */
[----:B------:R-:W-:Y:S01]  /*47a00*/  @P1 IMAD.MOV.U32 R5, RZ, RZ, R18 ;  /* 0x000000ffff051224 */ /* 0x000fe200078e0012 */
[----:B------:R-:W-:-:S02]  /*47a10*/  PRMT R34, RZ, 0x7610, R34 ;  /* 0x00007610ff227816 */ /* 0x000fc40000000022 */
[----:B------:R-:W-:Y:S02]  /*47a20*/  PRMT R32, RZ, 0x7610, R32 ;  /* 0x00007610ff207816 */ /* 0x000fe40000000020 */
[----:B------:R-:W-:Y:S01]  /*47a30*/  PRMT R3, RZ, 0x7610, R3 ;  /* 0x00007610ff037816 */ /* 0x000fe20000000003 */
[----:B------:R-:W3:Y:S04]  /*47a40*/  LDL R19, [R1+0x28dc] ;  /* 0x0028dc0001137983 */ /* 0x000ee80000100800 */
[----:B------:R0:W3:Y:S04]  /*47a50*/  @P1 LDG.E.U8 R36, desc[UR34][R4.64] ;  /* 0x0000002204241981 */ /* 0x0000e8000c1e1100 */
[----:B------:R-:W3:Y:S01]  /*47a60*/  LDL R18, [R1+0x28e0] ;  /* 0x0028e00001127983 */ /* 0x000ee20000100800 */
[----:B------:R-:W-:-:S03]  /*47a70*/  ISETP.GT.AND P0, PT, R2, 0x3e, PT ;  /* 0x0000003e0200780c */ /* 0x000fc60003f04270 */
[----:B------:R-:W3:Y:S04]  /*47a80*/  LDL R23, [R1+0x28bc] ;  /* 0x0028bc0001177983 */ /* 0x000ee80000100800 */
[----:B------:R-:W3:Y:S04]  /*47a90*/  LDL R22, [R1+0x28c0] ;  /* 0x0028c00001167983 */ /* 0x000ee80000100800 */
[----:B------:R-:W3:Y:S04]  /*47aa0*/  LDL R25, [R1+0x28ac] ;  /* 0x0028ac0001197983 */ /* 0x000ee80000100800 */
[----:B------:R-:W3:Y:S04]  /*47ab0*/  LDL R24, [R1+0x28b0] ;  /* 0x0028b00001187983 */ /* 0x000ee80000100800 */
[----:B------:R-:W3:Y:S01]  /*47ac0*/  LDL R21, [R1+0x28a4] ;  /* 0x0028a40001157983 */ /* 0x000ee20000100800 */
[----:B0-----:R-:W-:-:S02]  /*47ad0*/  @P1 IMAD.MOV.U32 R4, RZ, RZ, R10 ;  /* 0x000000ffff041224 */ /* 0x001fc400078e000a */
[----:B------:R-:W-:Y:S01]  /*47ae0*/  @P1 IMAD.MOV.U32 R5, RZ, RZ, R11 ;  /* 0x000000ffff051224 */ /* 0x000fe200078e000b */
[----:B------:R-:W3:Y:S04]  /*47af0*/  LDL R10, [R1+0x28f8] ;  /* 0x0028f800010a7983 */ /* 0x000ee80000100800 */
[----:B------:R-:W3:Y:S04]  /*47b00*/  LDL R11, [R1+0x28f4] ;  /* 0x0028f400010b7983 */ /* 0x000ee80000100800 */
[----:B------:R0:W3:Y:S02]  /*47b10*/  @P1 LDG.E.U8 R34, desc[UR34][R4.64] ;  /* 0x0000002204221981 */ /* 0x0000e4000c1e1100 */
        /* <DEDUP_REMOVED lines=10> */
[----:B0-----:R-:W-:-:S02]  /*47bc0*/  PRMT R4, RZ, 0x7610, R4 ;  /* 0x00007610ff047816 */ /* 0x001fc40000000004 */
[----:B------:R-:W-:-:S04]  /*47bd0*/  PRMT R5, RZ, 0x7610, R5 ;  /* 0x00007610ff057816 */ /* 0x000fc80000000005 */
[----:B------:R0:W3:Y:S02]  /*47be0*/  @P1 LDG.E.U8 R4, desc[UR34][R6.64] ;  /* 0x0000002206041981 */ /* 0x0000e4000c1e1100 */
[----:B0-----:R-:W-:Y:S02]  /*47bf0*/  @P1 IMAD.MOV.U32 R6, RZ, RZ, R14 ;  /* 0x000000ffff061224 */ /* 0x001fe400078e000e */
[----:B----4-:R-:W-:Y:S01]  /*47c00*/  @P1 IMAD.MOV.U32 R7, RZ, RZ, R15 ;  /* 0x000000ffff071224 */ /* 0x010fe200078e000f */
[----:B------:R-:W4:Y:S04]  /*47c10*/  LDL R14, [R1+0x28d8] ;  /* 0x0028d800010e7983 */ /* 0x000f280000100800 */
[----:B------:R-:W4:Y:S04]  /*47c20*/  LDL R15, [R1+0x28d4] ;  /* 0x0028d400010f7983 */ /* 0x000f280000100800 */
[----:B------:R0:W4:Y:S02]  /*47c30*/  @P1 LDG.E.U8 R5, desc[UR34][R6.64] ;  /* 0x0000002206051981 */ /* 0x000124000c1e1100 */
[----:B0-----:R-:W-:-:S06]  /*47c40*/  PRMT R6, RZ, 0x7610, R6 ;  /* 0x00007610ff067816 */ /* 0x001fcc0000000006 */
[----:B------:R2:W4:Y:S02]  /*47c50*/  @P1 LDG.E.U8 R6, desc[UR34][R8.64] ;  /* 0x0000002208061981 */ /* 0x000524000c1e1100 */
[----:B--2---:R-:W-:Y:S02]  /*47c60*/  @P1 IMAD.MOV.U32 R9, RZ, RZ, R20 ;  /* 0x000000ffff091224 */ /* 0x004fe400078e0014 */
[----:B---3--:R-:W-:Y:S01]  /*47c70*/  @P1 IMAD.MOV.U32 R8, RZ, RZ, R17 ;  /* 0x000000ffff081224 */ /* 0x008fe200078e0011 */
[----:B------:R-:W2:Y:S04]  /*47c80*/  LDL R20, [R1+0x28cc] ;  /* 0x0028cc0001147983 */ /* 0x000ea80000100800 */
[----:B------:R-:W3:Y:S01]  /*47c90*/  LDL R17, [R1+0x28d0] ;  /* 0x0028d00001117983 */ /* 0x000ee20000100800 */
[----:B------:R-:W-:-:S06]  /*47ca0*/  PRMT R7, RZ, 0x7610, R7 ;  /* 0x00007610ff077816 */ /* 0x000fcc0000000007 */
[----:B------:R0:W3:Y:S02]  /*47cb0*/  @P1 LDG.E.U8 R7, desc[UR34][R8.64] ;  /* 0x0000002208071981 */ /* 0x0000e4000c1e1100 */
[----:B0-----:R-:W-:Y:S02]  /*47cc0*/  PRMT R8, RZ, 0x7610, R8 ;  /* 0x00007610ff087816 */ /* 0x001fe40000000008 */
[----:B------:R-:W-:-:S04]  /*47cd0*/  PRMT R9, RZ, 0x7610, R9 ;  /* 0x00007610ff097816 */ /* 0x000fc80000000009 */
[----:B------:R0:W3:Y:S02]  /*47ce0*/  @P1 LDG.E.U8 R8, desc[UR34][R10.64] ;  /* 0x000000220a081981 */ /* 0x0000e4000c1e1100 */
[----:B0-----:R-:W-:Y:S02]  /*47cf0*/  @P1 IMAD.MOV.U32 R11, RZ, RZ, R16 ;  /* 0x000000ffff0b1224 */ /* 0x001fe400078e0010 */
[----:B------:R-:W3:Y:S01]  /*47d00*/  LDL R16, [R1+0x28c4] ;  /* 0x0028c40001107983 */ /* 0x000ee20000100800 */
[----:B------:R-:W-:-:S03]  /*47d10*/  @P1 IMAD.MOV.U32 R10, RZ, RZ, R0 ;  /* 0x000000ffff0a1224 */ /* 0x000fc600078e0000 */
[----:B------:R-:W3:Y:S04]  /*47d20*/  LDL R0, [R1+0x28c8] ;  /* 0x0028c80001007983 */ /* 0x000ee80000100800 */
[----:B------:R0:W3:Y:S02]  /*47d30*/  @P1 LDG.E.U8 R9, desc[UR34][R10.64] ;  /* 0x000000220a091981 */ /* 0x0000e4000c1e1100 */
[----:B0-----:R-:W-:Y:S02]  /*47d40*/  PRMT R10, RZ, 0x7610, R10 ;  /* 0x00007610ff0a7816 */ /* 0x001fe4000000000a */
[----:B------:R-:W-:-:S04]  /*47d50*/  PRMT R11, RZ, 0x7610, R11 ;  /* 0x00007610ff0b7816 */ /* 0x000fc8000000000b */
[----:B------:R0:W3:Y:S02]  /*47d60*/  @P1 LDG.E.U8 R10, desc[UR34][R12.64] ;  /* 0x000000220c0a1981 */ /* 0x0000e4000c1e1100 */
[----:B0-----:R-:W-:Y:S02]  /*47d70*/  @P1 IMAD.MOV.U32 R12, RZ, RZ, R18 ;  /* 0x000000ffff0c1224 */ /* 0x001fe400078e0012 */
[----:B------:R-:W-:Y:S01]  /*47d80*/  @P1 IMAD.MOV.U32 R13, RZ, RZ, R19 ;  /* 0x000000ffff0d1224 */ /* 0x000fe200078e0013 */
[----:B------:R-:W3:Y:S04]  /*47d90*/  LDL R18, [R1+0x28b8] ;  /* 0x0028b80001127983 */ /* 0x000ee80000100800 */
[----:B------:R-:W3:Y:S04]  /*47da0*/  LDL R19, [R1+0x28b4] ;  /* 0x0028b40001137983 */ /* 0x000ee80000100800 */
[----:B------:R0:W3:Y:S02]  /*47db0*/  @P1 LDG.E.U8 R11, desc[UR34][R12.64] ;  /* 0x000000220c0b1981 */ /* 0x0000e4000c1e1100 */
[----:B0-----:R-:W-:-:S02]  /*47dc0*/  PRMT R12, RZ, 0x7610, R12 ;  /* 0x00007610ff0c7816 */ /* 0x001fc4000000000c */
[----:B------:R-:W-:-:S04]  /*47dd0*/  PRMT R13, RZ, 0x7610, R13 ;  /* 0x00007610ff0d7816 */ /* 0x000fc8000000000d */
[----:B----4-:R2:W4:Y:S02]  /*47de0*/  @P1 LDG.E.U8 R12, desc[UR34][R14.64] ;  /* 0x000000220e0c1981 */ /* 0x010524000c1e1100 */
[----:B--2---:R-:W-:Y:S02]  /*47df0*/  @P0 IMAD.MOV.U32 R15, RZ, RZ, R20 ;  /* 0x000000ffff0f0224 */ /* 0x004fe400078e0014 */
[----:B---3--:R-:W-:Y:S01]  /*47e00*/  @P0 IMAD.MOV.U32 R14, RZ, RZ, R17 ;  /* 0x000000ffff0e0224 */ /* 0x008fe200078e0011 */
[----:B------:R-:W2:Y:S04]  /*47e10*/  LDL R20, [R1+0x28a8] ;  /* 0x0028a80001147983 */ /* 0x000ea80000100800 */
[----:B------:R-:W3:Y:S01]  /*47e20*/  @P0 LDG.E.U8 R13, desc[UR34][R14.64] ;  /* 0x000000220e0d0981 */ /* 0x000ee2000c1e1100 */
[----:B------:R-:W-:-:S02]  /*47e30*/  @P0 IMAD.MOV.U32 R17, RZ, RZ, R16 ;  /* 0x000000ffff110224 */ /* 0x000fc400078e0010 */
[----:B------:R-:W-:Y:S01]  /*47e40*/  @P0 IMAD.MOV.U32 R16, RZ, RZ, R0 ;  /* 0x000000ffff100224 */ /* 0x000fe200078e0000 */
[----:B---3--:R0:W-:Y:S04]  /*47e50*/  STL [R1+0x5170], R13 ;  /* 0x0051700d01007387 */ /* 0x0081e80000100800 */
[----:B------:R-:W3:Y:S01]  /*47e60*/  LDL R0, [R1+0x28a0] ;  /* 0x0028a00001007983 */ /* 0x000ee20000100800 */
[----:B------:R-:W-:Y:S02]  /*47e70*/  PRMT R14, RZ, 0x7610, R14 ;  /* 0x00007610ff0e7816 */ /* 0x000fe4000000000e */
[----:B------:R-:W-:Y:S01]  /*47e80*/  PRMT R15, RZ, 0x7610, R15 ;  /* 0x00007610ff0f7816 */ /* 0x000fe2000000000f */
[----:B------:R-:W4:Y:S04]  /*47e90*/  LDL R29, [R1+0x288c] ;  /* 0x00288c00011d7983 */ /* 0x000f280000100800 */
[----:B------:R-:W4:Y:S04]  /*47ea0*/  LDL R28, [R1+0x2890] ;  /* 0x00289000011c7983 */ /* 0x000f280000100800 */
[----:B------:R1:W4:Y:S04]  /*47eb0*/  @P0 LDG.E.U8 R14, desc[UR34][R16.64] ;  /* 0x00000022100e0981 */ /* 0x000328000c1e1100 */
[----:B------:R-:W4:Y:S04]  /*47ec0*/  LDL R27, [R1+0x2874] ;  /* 0x00287400011b7983 */ /* 0x000f280000100800 */
[----:B0-----:R-:W4:Y:S04]  /*47ed0*/  LDL R13, [R1+0x289c] ;  /* 0x00289c00010d7983 */ /* 0x001f280000100800 */
[----:B------:R-:W4:Y:S04]  /*47ee0*/  LDL R26, [R1+0x2878] ;  /* 0x00287800011a7983 */ /* 0x000f280000100800 */
[----:B------:R-:W4:Y:S04]  /*47ef0*/  LDL R38, [R1+0x2870] ;  /* 0x0028700001267983 */ /* 0x000f280000100800 */
[----:B------:R-:W4:Y:S04]  /*47f00*/  LDL R40, [R1+0x286c] ;  /* 0x00286c0001287983 */ /* 0x000f280000100800 */
[----:B------:R-:W4:Y:S04]  /*47f10*/  LDL R31, [R1+0x2854] ;  /* 0x00285400011f7983 */ /* 0x000f280000100800 */
[----:B------:R-:W4:Y:S04]  /*47f20*/  LDL R30, [R1+0x2858] ;  /* 0x00285800011e7983 */ /* 0x000f280000100800 */
[----:B------:R-:W4:Y:S04]  /*47f30*/  LDL R46, [R1+0x284c] ;  /* 0x00284c00012e7983 */ /* 0x000f280000100800 */
[----:B------:R-:W4:Y:S01]  /*47f40*/  LDL R42, [R1+0x2844] ;  /* 0x00284400012a7983 */ /* 0x000f220000100800 */
[----:B-1----:R-:W-:-:S02]  /*47f50*/  @P0 IMAD.MOV.U32 R16, RZ, RZ, R22 ;  /* 0x000000ffff100224 */ /* 0x002fc400078e0016 */
[----:B------:R-:W-:Y:S01]  /*47f60*/  @P0 IMAD.MOV.U32 R17, RZ, RZ, R23 ;  /* 0x000000ffff110224 */ /* 0x000fe200078e0017 */
[----:B------:R-:W4:Y:S04]  /*47f70*/  LDL R22, [R1+0x2898] ;  /* 0x0028980001167983 */ /* 0x000f280000100800 */
[----:B------:R-:W4:Y:S04]  /*47f80*/  LDL R23, [R1+0x2894] ;  /* 0x0028940001177983 */ /* 0x000f280000100800 */
[----:B------:R0:W4:Y:S01]  /*47f90*/  @P0 LDG.E.U8 R15, desc[UR34][R16.64] ;  /* 0x00000022100f0981 */ /* 0x000122000c1e1100 */
[----:B------:R-:W-:-:S02]  /*47fa0*/  ISETP.GT.AND P1, PT, R2, 0x3f, PT ;  /* 0x0000003f0200780c */ /* 0x000fc40003f24270 */
[----:B------:R-:W-:Y:S01]  /*47fb0*/  PRMT R33, RZ, 0x7610, R33 ;  /* 0x00007610ff217816 */ /* 0x000fe20000000021 */
[----:B------:R-:W4:Y:S01]  /*47fc0*/  LDL R48, [R1+0x2834] ;  /* 0x0028340001307983 */ /* 0x000f220000100800 */
[----:B0-----:R-:W-:Y:S02]  /*47fd0*/  PRMT R16, RZ, 0x7610, R16 ;  /* 0x00007610ff107816 */ /* 0x001fe40000000010 */
[----:B------:R-:W-:-:S04]  /*47fe0*/  PRMT R17, RZ, 0x7610, R17 ;  /* 0x00007610ff117816 */ /* 0x000fc80000000011 */
[----:B------:R0:W4:Y:S02]  /*47ff0*/  @P0 LDG.E.U8 R16, desc[UR34][R18.64] ;  /* 0x0000002212100981 */ /* 0x000124000c1e1100 */
[----:B0-----:R-:W-:Y:S02]  /*48000*/  @P0 IMAD.MOV.U32 R18, RZ, RZ, R24 ;  /* 0x000000ffff120224 */ /* 0x001fe400078e0018 */
[----:B------:R-:W-:Y:S01]  /*48010*/  @P0 IMAD.MOV.U32 R19, RZ, RZ, R25 ;  /* 0x000000ffff130224 */ /* 0x000fe200078e0019 */
[----:B------:R-:W4:Y:S04]  /*48020*/  LDL R24, [R1+0x2888] ;  /* 0x0028880001187983 */ /* 0x000f280000100800 */
[----:B------:R-:W4:Y:S04]  /*48030*/  LDL R25, [R1+0x2884] ;  /* 0x0028840001197983 */ /* 0x000f280000100800 */
[----:B------:R0:W4:Y:S02]  /*48040*/  @P0 LDG.E.U8 R17, desc[UR34][R18.64] ;  /* 0x0000002212110981 */ /* 0x000124000c1e1100 */
[----:B0-----:R-:W-:-:S06]  /*48050*/  PRMT R18, RZ, 0x7610, R18 ;  /* 0x00007610ff127816 */ /* 0x001fcc0000000012 */
[----:B--2---:R3:W2:Y:S02]  /*48060*/  @P0 LDG.E.U8 R18, desc[UR34][R20.64] ;  /* 0x0000002214120981 */ /* 0x0046a4000c1e1100 */
[----:B---3--:R-:W-:Y:S02]  /*48070*/  @P0 IMAD.MOV.U32 R20, RZ, RZ, R0 ;  /* 0x000000ffff140224 */ /* 0x008fe400078e0000 */
[----:B------:R-:W3:Y:S01]  /*48080*/  LDL R0, [R1+0x2880] ;  /* 0x0028800001007983 */ /* 0x000ee20000100800 */
[----:B----4-:R-:W-:-:S03]  /*48090*/  @P0 IMAD.MOV.U32 R21, RZ, RZ, R13 ;  /* 0x000000ffff150224 */ /* 0x010fc600078e000d */
[----:B------:R-:W4:Y:S01]  /*480a0*/  LDL R13, [R1+0x287c] ;  /* 0x00287c00010d7983 */ /* 0x000f220000100800 */
[----:B------:R-:W-:-:S06]  /*480b0*/  PRMT R19, RZ, 0x7610, R19 ;  /* 0x00007610ff137816 */ /* 0x000fcc0000000013 */
[----:B------:R0:W2:Y:S02]  /*480c0*/  @P0 LDG.E.U8 R19, desc[UR34][R20.64] ;  /* 0x0000002214130981 */ /* 0x0000a4000c1e1100 */
[----:B0-----:R-:W-:Y:S02]  /*480d0*/  PRMT R20, RZ, 0x7610, R20 ;  /* 0x00007610ff147816 */ /* 0x001fe40000000014 */
[----:B------:R-:W-:-:S04]  /*480e0*/  PRMT R21, RZ, 0x7610, R21 ;  /* 0x00007610ff157816 */ /* 0x000fc80000000015 */
[----:B------:R0:W2:Y:S02]  /*480f0*/  @P0 LDG.E.U8 R20, desc[UR34][R22.64] ;  /* 0x0000002216140981 */ /* 0x0000a4000c1e1100 */
[----:B0-----:R-:W-:Y:S02]  /*48100*/  @P0 IMAD.MOV.U32 R22, RZ, RZ, R28 ;  /* 0x000000ffff160224 */ /* 0x001fe400078e001c */
[----:B------:R-:W-:Y:S01]  /*48110*/  @P0 IMAD.MOV.U32 R23, RZ, RZ, R29 ;  /* 0x000000ffff170224 */ /* 0x000fe200078e001d */
[----:B------:R-:W2:Y:S04]  /*48120*/  LDL R28, [R1+0x2868] ;  /* 0x00286800011c7983 */ /* 0x000ea80000100800 */
[----:B------:R-:W2:Y:S04]  /*48130*/  LDL R29, [R1+0x2864] ;  /* 0x00286400011d7983 */ /* 0x000ea80000100800 */
[----:B------:R0:W2:Y:S02]  /*48140*/  @P0 LDG.E.U8 R21, desc[UR34][R22.64] ;  /* 0x0000002216150981 */ /* 0x0000a4000c1e1100 */
[----:B0-----:R-:W-:-:S02]  /*48150*/  PRMT R22, RZ, 0x7610, R22 ;  /* 0x00007610ff167816 */ /* 0x001fc40000000016 */
[----:B------:R-:W-:-:S04]  /*48160*/  PRMT R23, RZ, 0x7610, R23 ;  /* 0x00007610ff177816 */ /* 0x000fc80000000017 */
[----:B------:R3:W2:Y:S02]  /*48170*/  @P0 LDG.E.U8 R22, desc[UR34][R24.64] ;  /* 0x0000002218160981 */ /* 0x0006a4000c1e1100 */
[----:B---3--:R-:W-:Y:S02]  /*48180*/  @P0 IMAD.MOV.U32 R24, RZ, RZ, R0 ;  /* 0x000000ffff180224 */ /* 0x008fe400078e0000 */
[----:B------:R-:W3:Y:S01]  /*48190*/  LDL R0, [R1+0x2860] ;  /* 0x0028600001007983 */ /* 0x000ee20000100800 */
[----:B----4-:R-:W-:-:S03]  /*481a0*/  @P0 IMAD.MOV.U32 R25, RZ, RZ, R13 ;  /* 0x000000ffff190224 */ /* 0x010fc600078e000d */
[----:B------:R-:W4:Y:S04]  /*481b0*/  LDL R13, [R1+0x285c] ;  /* 0x00285c00010d7983 */ /* 0x000f280000100800 */
[----:B------:R0:W4:Y:S02]  /*481c0*/  @P0 LDG.E.U8 R23, desc[UR34][R24.64] ;  /* 0x0000002218170981 */ /* 0x000124000c1e1100 */
[----:B0-----:R-:W-:-:S06]  /*481d0*/  PRMT R24, RZ, 0x7610, R24 ;  /* 0x00007610ff187816 */ /* 0x001fcc0000000018 */
[----:B------:R0:W4:Y:S02]  /*481e0*/  @P0 LDG.E.U8 R24, desc[UR34][R26.64] ;  /* 0x000000221a180981 */ /* 0x000124000c1e1100 */
[----:B0-----:R-:W-:Y:S02]  /*481f0*/  @P0 IMAD.MOV.U32 R26, RZ, RZ, R38 ;  /* 0x000000ffff1a0224 */ /* 0x001fe400078e0026 */
[----:B------:R-:W4:Y:S01]  /*48200*/  LDL R38, [R1+0x2850] ;  /* 0x0028500001267983 */ /* 0x000f220000100800 */
[----:B------:R-:W-:-:S03]  /*48210*/  @P0 IMAD.MOV.U32 R27, RZ, RZ, R40 ;  /* 0x000000ffff1b0224 */ /* 0x000fc600078e0028 */
[----:B------:R-:W4:Y:S01]  /*48220*/  LDL R40, [R1+0x2848] ;  /* 0x0028480001287983 */ /* 0x000f220000100800 */
[----:B------:R-:W-:-:S06]  /*48230*/  PRMT R25, RZ, 0x7610, R25 ;  /* 0x00007610ff197816 */ /* 0x000fcc0000000019 */
[----:B------:R0:W4:Y:S02]  /*48240*/  @P0 LDG.E.U8 R25, desc[UR34][R26.64] ;  /* 0x000000221a190981 */ /* 0x000124000c1e1100 */
[----:B0-----:R-:W-:Y:S02]  /*48250*/  PRMT R26, RZ, 0x7610, R26 ;  /* 0x00007610ff1a7816 */ /* 0x001fe4000000001a */
[----:B------:R-:W-:-:S04]  /*48260*/  PRMT R27, RZ, 0x7610, R27 ;  /* 0x00007610ff1b7816 */ /* 0x000fc8000000001b */
[----:B--2---:R3:W2:Y:S02]  /*48270*/  @P0 LDG.E.U8 R26, desc[UR34][R28.64] ;  /* 0x000000221c1a0981 */ /* 0x0046a4000c1e1100 */
[----:B---3--:R-:W-:Y:S02]  /*48280*/  @P0 IMAD.MOV.U32 R28, RZ, RZ, R0 ;  /* 0x000000ffff1c0224 */ /* 0x008fe400078e0000 */
[----:B------:R-:W3:Y:S01]  /*48290*/  LDL R0, [R1+0x2840] ;  /* 0x0028400001007983 */ /* 0x000ee20000100800 */
[----:B----4-:R-:W-:-:S03]  /*482a0*/  @P0 IMAD.MOV.U32 R29, RZ, RZ, R13 ;  /* 0x000000ffff1d0224 */ /* 0x010fc600078e000d */
[----:B------:R-:W4:Y:S04]  /*482b0*/  LDL R13, [R1+0x283c] ;  /* 0x00283c00010d7983 */ /* 0x000f280000100800 */
[----:B------:R0:W2:Y:S02]  /*482c0*/  @P0 LDG.E.U8 R27, desc[UR34][R28.64] ;  /* 0x000000221c1b0981 */ /* 0x0000a4000c1e1100 */
[----:B0-----:R-:W-:Y:S02]  /*482d0*/  PRMT R28, RZ, 0x7610, R28 ;  /* 0x00007610ff1c7816 */ /* 0x001fe4000000001c */
[----:B------:R-:W-:-:S04]  /*482e0*/  PRMT R29, RZ, 0x7610, R29 ;  /* 0x00007610ff1d7816 */ /* 0x000fc8000000001d */
[----:B------:R0:W2:Y:S02]  /*482f0*/  @P0 LDG.E.U8 R28, desc[UR34][R30.64] ;  /* 0x000000221e1c0981 */ /* 0x0000a4000c1e1100 */
[----:B0-----:R-:W-:Y:S02]  /*48300*/  @P1 IMAD.MOV.U32 R30, RZ, RZ, R38 ;  /* 0x000000ffff1e1224 */ /* 0x001fe400078e0026 */
[----:B------:R-:W-:Y:S01]  /*48310*/  @P1 IMAD.MOV.U32 R31, RZ, RZ, R46 ;  /* 0x000000ffff1f1224 */ /* 0x000fe200078e002e */
[----:B------:R-:W2:Y:S04]  /*48320*/  LDL R38, [R1+0x2838] ;  /* 0x0028380001267983 */ /* 0x000ea80000100800 */
[----:B------:R0:W2:Y:S02]  /*48330*/  @P1 LDG.E.U8 R29, desc[UR34][R30.64] ;  /* 0x000000221e1d1981 */ /* 0x0000a4000c1e1100 */
[----:B0-----:R-:W-:-:S02]  /*48340*/  @P1 IMAD.MOV.U32 R30, RZ, RZ, R40 ;  /* 0x000000ffff1e1224 */ /* 0x001fc400078e0028 */
[----:B------:R-:W-:-:S05]  /*48350*/  @P1 IMAD.MOV.U32 R31, RZ, RZ, R42 ;  /* 0x000000ffff1f1224 */ /* 0x000fca00078e002a */
[----:B------:R3:W2:Y:S01]  /*48360*/  @P1 LDG.E.U8 R33, desc[UR34][R30.64] ;  /* 0x000000221e211981 */ /* 0x0006a2000c1e1100 */
[----:B------:R-:W-:Y:S02]  /*48370*/  PRMT R35, RZ, 0x7610, R35 ;  /* 0x00007610ff237816 */ /* 0x000fe40000000023 */
[----:B------:R-:W-:Y:S01]  /*48380*/  PRMT R37, RZ, 0x7610, R37 ;  /* 0x00007610ff257816 */ /* 0x000fe20000000025 */
[----:B---3--:R-:W-:Y:S02]  /*48390*/  @P1 IMAD.MOV.U32 R30, RZ, RZ, R0 ;  /* 0x000000ffff1e1224 */ /* 0x008fe400078e0000 */
[----:B----4-:R-:W-:-:S05]  /*483a0*/  @P1 IMAD.MOV.U32 R31, RZ, RZ, R13 ;  /* 0x000000ffff1f1224 */ /* 0x010fca00078e000d */
[----:B------:R0:W3:Y:S02]  /*483b0*/  @P1 LDG.E.U8 R35, desc[UR34][R30.64] ;  /* 0x000000221e231981 */ /* 0x0000e4000c1e1100 */
[----:B0-----:R-:W-:Y:S02]  /*483c0*/  @P1 IMAD.MOV.U32 R31, RZ, RZ, R48 ;  /* 0x000000ffff1f1224 */ /* 0x001fe400078e0030 */
[----:B--2---:R-:W-:Y:S01]  /*483d0*/  @P1 IMAD.MOV.U32 R30, RZ, RZ, R38 ;  /* 0x000000ffff1e1224 */ /* 0x004fe200078e0026 */
[----:B------:R0:W-:Y:S04]  /*483e0*/  STL [R1+0x50fc], R29 ;  /* 0x0050fc1d01007387 */ /* 0x0001e80000100800 */
[----:B------:R-:W2:Y:S04]  /*483f0*/  LDL R46, [R1+0x282c] ;  /* 0x00282c00012e7983 */ /* 0x000ea80000100800 */
[----:B------:R2:W4:Y:S04]  /*48400*/  @P1 LDG.E.U8 R37, desc[UR34][R30.64] ;  /* 0x000000221e251981 */ /* 0x000528000c1e1100 */
[----:B0-----:R-:W4:Y:S04]  /*48410*/  LDL R29, [R1+0x2830] ;  /* 0x00283000011d7983 */ /* 0x001f280000100800 */
[----:B------:R-:W-:Y:S04]  /*48420*/  STL [R1+0x5100], R33 ;  /* 0x0051002101007387 */ /* 0x000fe80000100800 */
[----:B------:R-:W4:Y:S04]  /*48430*/  LDL R42, [R1+0x2824] ;  /* 0x00282400012a7983 */ /* 0x000f280000100800 */
[----:B------:R-:W4:Y:S04]  /*48440*/  LDL R40, [R1+0x2828] ;  /* 0x0028280001287983 */ /* 0x000f280000100800 */
[----:B------:R-:W4:Y:S04]  /*48450*/  LDL R13, [R1+0x281c] ;  /* 0x00281c00010d7983 */ /* 0x000f280000100800 */
[----:B------:R-:W4:Y:S01]  /*48460*/  LDL R0, [R1+0x2820] ;  /* 0x0028200001007983 */ /* 0x000f220000100800 */
[----:B------:R-:W-:-:S02]  /*48470*/  PRMT R39, RZ, 0x7610, R39 ;  /* 0x00007610ff277816 */ /* 0x000fc40000000027 */
[----:B------:R-:W-:Y:S01]  /*48480*/  PRMT R41, RZ, 0x7610, R41 ;  /* 0x00007610ff297816 */ /* 0x000fe20000000029 */
[----:B---3--:R0:W-:Y:S04]  /*48490*/  STL [R1+0x5104], R35 ;  /* 0x0051042301007387 */ /* 0x0081e80000100800 */
[----:B------:R-:W3:Y:S04]  /*484a0*/  LDL R38, [R1+0x2814] ;  /* 0x0028140001267983 */ /* 0x000ee80000100800 */
[----:B0-----:R-:W3:Y:S01]  /*484b0*/  LDL R35, [R1+0x2818] ;  /* 0x0028180001237983 */ /* 0x001ee20000100800 */
[----:B--2---:R-:W-:-:S03]  /*484c0*/  @P1 IMAD.MOV.U32 R31, RZ, RZ, R46 ;  /* 0x000000ffff1f1224 */ /* 0x004fc600078e002e */
[----:B----4-:R-:W-:Y:S04]  /*484d0*/  STL [R1+0x5108], R37 ;  /* 0x0051082501007387 */ /* 0x010fe80000100800 */
[----:B------:R-:W2:Y:S01]  /*484e0*/  LDL R33, [R1+0x280c] ;  /* 0x00280c0001217983 */ /* 0x000ea20000100800 */
[----:B------:R-:W-:-:S03]  /*484f0*/  @P1 IMAD.MOV.U32 R30, RZ, RZ, R29 ;  /* 0x000000ffff1e1224 */ /* 0x000fc600078e001d */
[----:B------:R-:W4:Y:S04]  /*48500*/  LDL R29, [R1+0x2810] ;  /* 0x00281000011d7983 */ /* 0x000f280000100800 */
[----:B------:R0:W4:Y:S02]  /*48510*/  @P1 LDG.E.U8 R39, desc[UR34][R30.64] ;  /* 0x000000221e271981 */ /* 0x000124000c1e1100 */
[----:B0-----:R-:W-:Y:S02]  /*48520*/  @P1 IMAD.MOV.U32 R30, RZ, RZ, R40 ;  /* 0x000000ffff1e1224 */ /* 0x001fe400078e0028 */
[----:B------:R-:W-:-:S05]  /*48530*/  @P1 IMAD.MOV.U32 R31, RZ, RZ, R42 ;  /* 0x000000ffff1f1224 */ /* 0x000fca00078e002a */
[----:B------:R0:W4:Y:S01]  /*48540*/  @P1 LDG.E.U8 R41, desc[UR34][R30.64] ;  /* 0x000000221e291981 */ /* 0x000122000c1e1100 */
[----:B------:R-:W-:Y:S02]  /*48550*/  PRMT R43, RZ, 0x7610, R43 ;  /* 0x00007610ff2b7816 */ /* 0x000fe4000000002b */
[----:B------:R-:W-:Y:S01]  /*48560*/  PRMT R45, RZ, 0x7610, R45 ;  /* 0x00007610ff2d7816 */ /* 0x000fe2000000002d */
[----:B0-----:R-:W-:Y:S02]  /*48570*/  @P1 IMAD.MOV.U32 R30, RZ, RZ, R0 ;  /* 0x000000ffff1e1224 */ /* 0x001fe400078e0000 */
[----:B------:R-:W-:-:S05]  /*48580*/  @P1 IMAD.MOV.U32 R31, RZ, RZ, R13 ;  /* 0x000000ffff1f1224 */ /* 0x000fca00078e000d */
[----:B------:R3:W4:Y:S01]  /*48590*/  @P1 LDG.E.U8 R43, desc[UR34][R30.64] ;  /* 0x000000221e2b1981 */ /* 0x000722000c1e1100 */
[----:B------:R-:W-:Y:S01]  /*485a0*/  PRMT R47, RZ, 0x7610, R47 ;  /* 0x00007610ff2f7816 */ /* 0x000fe2000000002f */
[----:B---3--:R-:W-:Y:S02]  /*485b0*/  @P1 IMAD.MOV.U32 R31, RZ, RZ, R38 ;  /* 0x000000ffff1f1224 */ /* 0x008fe400078e0026 */
[----:B------:R-:W-:-:S05]  /*485c0*/  @P1 IMAD.MOV.U32 R30, RZ, RZ, R35 ;  /* 0x000000ffff1e1224 */ /* 0x000fca00078e0023 */
[----:B------:R2:W3:Y:S02]  /*485d0*/  @P1 LDG.E.U8 R45, desc[UR34][R30.64] ;  /* 0x000000221e2d1981 */ /* 0x0004e4000c1e1100 */
[----:B--2---:R-:W-:Y:S02]  /*485e0*/  @P1 IMAD.MOV.U32 R31, RZ, RZ, R33 ;  /* 0x000000ffff1f1224 */ /* 0x004fe400078e0021 */
[----:B----4-:R-:W-:Y:S01]  /*485f0*/  @P1 IMAD.MOV.U32 R30, RZ, RZ, R29 ;  /* 0x000000ffff1e1224 */ /* 0x010fe200078e001d */
[----:B------:R-:W-:Y:S04]  /*48600*/  STL [R1+0x510c], R39 ;  /* 0x00510c2701007387 */ /* 0x000fe80000100800 */
[----:B------:R-:W2:Y:S04]  /*48610*/  @P1 LDG.E.U8 R47, desc[UR34][R30.64] ;  /* 0x000000221e2f1981 */ /* 0x000ea8000c1e1100 */
[----:B------:R-:W-:Y:S04]  /*48620*/  STL [R1+0x5110], R41 ;  /* 0x0051102901007387 */ /* 0x000fe80000100800 */
[----:B------:R-:W4:Y:S04]  /*48630*/  LDL R0, [R1+0x2808] ;  /* 0x0028080001007983 */ /* 0x000f280000100800 */
[----:B------:R-:W4:Y:S04]  /*48640*/  LDL R13, [R1+0x2804] ;  /* 0x00280400010d7983 */ /* 0x000f280000100800 */
[----:B------:R0:W-:Y:S04]  /*48650*/  STL [R1+0x5114], R43 ;  /* 0x0051142b01007387 */ /* 0x0001e80000100800 */
[----:B------:R-:W4:Y:S04]  /*48660*/  LDL R42, [R1+0x2800] ;  /* 0x00280000012a7983 */ /* 0x000f280000100800 */
[----:B------:R-:W4:Y:S04]  /*48670*/  LDL R40, [R1+0x27f8] ;  /* 0x0027f80001287983 */ /* 0x000f280000100800 */
[----:B0-----:R-:W4:Y:S04]  /*48680*/  LDL R43, [R1+0x27fc] ;  /* 0x0027fc00012b7983 */ /* 0x001f280000100800 */
[----:B---3--:R-:W-:Y:S04]  /*48690*/  STL [R1+0x5118], R45 ;  /* 0x0051182d01007387 */ /* 0x008fe80000100800 */
[----:B------:R-:W3:Y:S04]  /*486a0*/  LDL R41, [R1+0x27f4] ;  /* 0x0027f40001297983 */ /* 0x000ee80000100800 */
[----:B------:R-:W3:Y:S04]  /*486b0*/  LDL R39, [R1+0x27ec] ;  /* 0x0027ec0001277983 */ /* 0x000ee80000100800 */
[----:B------:R-:W3:Y:S04]  /*486c0*/  LDL R38, [R1+0x27f0] ;  /* 0x0027f00001267983 */ /* 0x000ee80000100800 */
[----:B------:R-:W3:Y:S04]  /*486d0*/  LDL R37, [R1+0x27e4] ;  /* 0x0027e40001257983 */ /* 0x000ee80000100800 */
[----:B------:R-:W3:Y:S04]  /*486e0*/  LDL R35, [R1+0x27e8] ;  /* 0x0027e80001237983 */ /* 0x000ee80000100800 */
[----:B--2---:R-:W-:Y:S04]  /*486f0*/  STL [R1+0x511c], R47 ;  /* 0x00511c2f01007387 */ /* 0x004fe80000100800 */
[----:B------:R-:W2:Y:S04]  /*48700*/  LDL R33, [R1+0x27dc] ;  /* 0x0027dc0001217983 */ /* 0x000ea80000100800 */
[----:B------:R-:W2:Y:S01]  /*48710*/  LDL R29, [R1+0x27d4] ;  /* 0x0027d400011d7983 */ /* 0x000ea20000100800 */
[----:B----4-:R-:W-:-:S03]  /*48720*/  @P1 IMAD.MOV.U32 R30, RZ, RZ, R0 ;  /* 0x000000ffff1e1224 */ /* 0x010fc600078e0000 */
[----:B------:R-:W4:Y:S01]  /*48730*/  LDL R0, [R1+0x27e0] ;  /* 0x0027e00001007983 */ /* 0x000f220000100800 */
[----:B------:R-:W-:-:S03]  /*48740*/  @P1 IMAD.MOV.U32 R31, RZ, RZ, R13 ;  /* 0x000000ffff1f1224 */ /* 0x000fc600078e000d */
[----:B------:R-:W2:Y:S01]  /*48750*/  LDL R13, [R1+0x27d8] ;  /* 0x0027d800010d7983 */ /* 0x000ea20000100800 */
[----:B------:R-:W-:Y:S02]  /*48760*/  PRMT R49, RZ, 0x7610, R49 ;  /* 0x00007610ff317816 */ /* 0x000fe40000000031 */
[----:B------:R-:W-:-:S04]  /*48770*/  PRMT R51, RZ, 0x7610, R51 ;  /* 0x00007610ff337816 */ /* 0x000fc80000000033 */
[----:B------:R0:W2:Y:S01]  /*48780*/  @P1 LDG.E.U8 R49, desc[UR34][R30.64] ;  /* 0x000000221e311981 */ /* 0x0000a2000c1e1100 */
[----:B------:R-:W-:Y:S01]  /*48790*/  PRMT R53, RZ, 0x7610, R53 ;  /* 0x00007610ff357816 */ /* 0x000fe20000000035 */
[----:B0-----:R-:W-:Y:S02]  /*487a0*/  @P1 IMAD.MOV.U32 R30, RZ, RZ, R42 ;  /* 0x000000ffff1e1224 */ /* 0x001fe400078e002a */
[----:B------:R-:W-:-:S05]  /*487b0*/  @P1 IMAD.MOV.U32 R31, RZ, RZ, R43 ;  /* 0x000000ffff1f1224 */ /* 0x000fca00078e002b */
[----:B------:R0:W2:Y:S01]  /*487c0*/  @P1 LDG.E.U8 R51, desc[UR34][R30.64] ;  /* 0x000000221e331981 */ /* 0x0000a2000c1e1100 */
[----:B------:R-:W-:Y:S01]  /*487d0*/  PRMT R55, RZ, 0x7610, R55 ;  /* 0x00007610ff377816 */ /* 0x000fe20000000037 */
[----:B0-----:R-:W-:Y:S01]  /*487e0*/  @P1 IMAD.MOV.U32 R30, RZ, RZ, R40 ;  /* 0x000000ffff1e1224 */ /* 0x001fe200078e0028 */
[----:B------:R-:W-:Y:S02]  /*487f0*/  PRMT R57, RZ, 0x7610, R57 ;  /* 0x00007610ff397816 */ /* 0x000fe40000000039 */
[----:B------:R-:W-:Y:S02]  /*48800*/  PRMT R59, RZ, 0x7610, R59 ;  /* 0x00007610ff3b7816 */ /* 0x000fe4000000003b */
[----:B------:R-:W-:Y:S01]  /*48810*/  PRMT R61, RZ, 0x7610, R61 ;  /* 0x00007610ff3d7816 */ /* 0x000fe2000000003d */
[----:B---3--:R-:W-:-:S05]  /*48820*/  @P1 IMAD.MOV.U32 R31, RZ, RZ, R41 ;  /* 0x000000ffff1f1224 */ /* 0x008fca00078e0029 */
[----:B------:R0:W3:Y:S02]  /*48830*/  @P1 LDG.E.U8 R53, desc[UR34][R30.64] ;  /* 0x000000221e351981 */ /* 0x0000e4000c1e1100 */
[----:B0-----:R-:W-:Y:S02]  /*48840*/  @P1 IMAD.MOV.U32 R30, RZ, RZ, R38 ;  /* 0x000000ffff1e1224 */ /* 0x001fe400078e0026 */
[----:B------:R-:W-:-:S05]  /*48850*/  @P1 IMAD.MOV.U32 R31, RZ, RZ, R39 ;  /* 0x000000ffff1f1224 */ /* 0x000fca00078e0027 */
[----:B------:R0:W3:Y:S02]  /*48860*/  @P1 LDG.E.U8 R55, desc[UR34][R30.64] ;  /* 0x000000221e371981 */ /* 0x0000e4000c1e1100 */
[----:B0-----:R-:W-:Y:S02]  /*48870*/  @P1 IMAD.MOV.U32 R30, RZ, RZ, R35 ;  /* 0x000000ffff1e1224 */ /* 0x001fe400078e0023 */
[----:B------:R-:W-:-:S05]  /*48880*/  @P1 IMAD.MOV.U32 R31, RZ, RZ, R37 ;  /* 0x000000ffff1f1224 */ /* 0x000fca00078e0025 */
[----:B------:R4:W3:Y:S02]  /*48890*/  @P1 LDG.E.U8 R57, desc[UR34][R30.64] ;  /* 0x000000221e391981 */ /* 0x0008e4000c1e1100 */
[----:B----4-:R-:W-:Y:S02]  /*488a0*/  @P1 IMAD.MOV.U32 R30, RZ, RZ, R0 ;  /* 0x000000ffff1e1224 */ /* 0x010fe400078e0000 */
[----:B--2---:R-:W-:-:S05]  /*488b0*/  @P1 IMAD.MOV.U32 R31, RZ, RZ, R33 ;  /* 0x000000ffff1f1224 */ /* 0x004fca00078e0021 */
[----:B------:R0:W2:Y:S02]  /*488c0*/  @P1 LDG.E.U8 R59, desc[UR34][R30.64] ;  /* 0x000000221e3b1981 */ /* 0x0000a4000c1e1100 */
[----:B0-----:R-:W-:Y:S02]  /*488d0*/  @P1 IMAD.MOV.U32 R30, RZ, RZ, R13 ;  /* 0x000000ffff1e1224 */ /* 0x001fe400078e000d */
[----:B------:R-:W-:-:S05]  /*488e0*/  @P1 IMAD.MOV.U32 R31, RZ, RZ, R29 ;  /* 0x000000ffff1f1224 */ /* 0x000fca00078e001d */
[----:B------:R-:W4:Y:S01]  /*488f0*/  @P1 LDG.E.U8 R61, desc[UR34][R30.64] ;  /* 0x000000221e3d1981 */ /* 0x000f22000c1e1100 */
[----:B------:R-:W0:Y:S03]  /*48900*/  S2R R0, SR_TID.X ;  /* 0x0000000000007919 */ /* 0x000e260000002100 */
[----:B------:R-:W-:Y:S04]  /*48910*/  STL [R1+0x5120], R49 ;  /* 0x0051203101007387 */ /* 0x000fe80000100800 */
[----:B------:R-:W-:Y:S01]  /*48920*/  STL [R1+0x5124], R51 ;  /* 0x0051243301007387 */ /* 0x000fe20000100800 */
[----:B------:R-:W-:Y:S01]  /*48930*/  BAR.SYNC.DEFER_BLOCKING 0x0 ;  /* 0x0000000000007b1d */ /* 0x000fe20000010000 */
[----:B0-----:R-:W-:-:S04]  /*48940*/  LOP3.LUT R60, R0, 0x1f, RZ, 0xc0, !PT ;  /* 0x0000001f003c7812 */ /* 0x001fc800078ec0ff */
[----:B------:R-:W-:-:S04]  /*48950*/  LOP3.LUT R13, R60, 0x20, RZ, 0xfc, !PT ;  /* 0x000000203c0d7812 */ /* 0x000fc800078efcff */
[CC--:B------:R-:W-:Y:S02]  /*48960*/  ISETP.GE.AND P2, PT, R13.reuse, R2.reuse, PT ;  /* 0x000000020d00720c */ /* 0x0c0fe40003f46270 */
[----:B------:R-:W-:Y:S01]  /*48970*/  ISETP.GE.AND P1, PT, R13, R2, PT ;  /* 0x000000020d00720c */ /* 0x000fe20003f26270 */
[----:B---3--:R-:W-:Y:S04]  /*48980*/  STL [R1+0x5128], R53 ;  /* 0x0051283501007387 */ /* 0x008fe80000100800 */
[----:B------:R-:W-:Y:S04]  /*48990*/  STL [R1+0x512c], R55 ;  /* 0x00512c3701007387 */ /* 0x000fe80000100800 */
[----:B------:R-:W-:Y:S04]  /*489a0*/  STL [R1+0x5130], R57 ;  /* 0x0051303901007387 */ /* 0x000fe80000100800 */
[----:B--2---:R-:W-:Y:S04]  /*489b0*/  STL [R1+0x5134], R59 ;  /* 0x0051343b01007387 */ /* 0x004fe80000100800 */
[----:B----4-:R-:W-:Y:S04]  /*489c0*/  STL [R1+0x5140], R61 ;  /* 0x0051403d01007387 */ /* 0x010fe80000100800 */
[----:B------:R-:W-:Y:S04]  /*489d0*/  STL [R1+0x513c], R30 ;  /* 0x00513c1e01007387 */ /* 0x000fe80000100800 */
[----:B------:R0:W-:Y:S04]  /*489e0*/  STL [R1+0x5138], R31 ;  /* 0x0051381f01007387 */ /* 0x0001e80000100800 */
[----:B0-----:R-:W2:Y:S04]  /*489f0*/  LDL.LU R31, [R1+0xf48] ;  /* 0x000f4800011f7983 */ /* 0x001ea80000300800 */
[----:B------:R-:W3:Y:S04]  /*48a00*/  LDL.LU R30, [R1+0xf44] ;  /* 0x000f4400011e7983 */ /* 0x000ee80000300800 */
[----:B------:R-:W4:Y:S04]  /*48a10*/  LDL.LU R61, [R1+0xf40] ;  /* 0x000f4000013d7983 */ /* 0x000f280000300800 */
        /* <DEDUP_REMOVED lines=26> */
[----:B------:R-:W4:Y:S01]  /*48bc0*/  LDL.LU R60, [R1+0xe14] ;  /* 0x000e1400013c7983 */ /* 0x000f220000300800 */
[----:B------:R-:W-:-:S04]  /*48bd0*/  LOP3.LUT R0, R0, 0x1f, RZ, 0xc0, !PT ;  /* 0x0000001f00007812 */ /* 0x000fc800078ec0ff */
[----:B------:R-:W-:Y:S02]  /*48be0*/  ISETP.GE.AND P0, PT, R0, R2, PT ;  /* 0x000000020000720c */ /* 0x000fe40003f06270 */
[----:B------:R-:W4:Y:S04]  /*48bf0*/  LDL.LU R2, [R1+0xe10] ;  /* 0x000e100001027983 */ /* 0x000f280000300800 */
[----:B--2---:R0:W-:Y:S04]  /*48c00*/  STS.U8 [R0+UR4], R31 ;  /* 0x0000001f00007988 */ /* 0x0041e80008000004 */
[----:B---3--:R1:W-:Y:S04]  /*48c10*/  STS.U8 [R0+UR4+0x20], R30 ;  /* 0x0000201e00007988 */ /* 0x0083e80008000004 */
[----:B----4-:R2:W-:Y:S04]  /*48c20*/  STS.U8 [R0+UR4+0x40], R61 ;  /* 0x0000403d00007988 */ /* 0x0105e80008000004 */
[----:B------:R3:W-:Y:S04]  /*48c30*/  STS.U8 [R0+UR4+0x60], R59 ;  /* 0x0000603b00007988 */ /* 0x0007e80008000004 */
[----:B------:R4:W-:Y:S04]  /*48c40*/  STS.U8 [R0+UR4+0x80], R57 ;  /* 0x0000803900007988 */ /* 0x0009e80008000004 */
[----:B------:R2:W-:Y:S04]  /*48c50*/  STS.U8 [R0+UR4+0xa0], R55 ;  /* 0x0000a03700007988 */ /* 0x0005e80008000004 */
[----:B0-----:R-:W4:Y:S04]  /*48c60*/  LDL.LU R31, [R1+0xe0c] ;  /* 0x000e0c00011f7983 */ /* 0x001f280000300800 */
[----:B-1----:R-:W4:Y:S04]  /*48c70*/  LDL.LU R30, [R1+0xd48] ;  /* 0x000d4800011e7983 */ /* 0x002f280000300800 */
[----:B--2---:R-:W2:Y:S04]  /*48c80*/  LDL.LU R61, [R1+0xd44] ;  /* 0x000d4400013d7983 */ /* 0x004ea80000300800 */
[----:B---3--:R-:W3:Y:S04]  /*48c90*/  LDL.LU R59, [R1+0xd40] ;  /* 0x000d4000013b7983 */ /* 0x008ee80000300800 */
[----:B----4-:R-:W4:Y:S04]  /*48ca0*/  LDL.LU R57, [R1+0xd3c] ;  /* 0x000d3c0001397983 */ /* 0x010f280000300800 */
[----:B------:R0:W-:Y:S04]  /*48cb0*/  STS.U8 [R0+UR4+0xc0], R53 ;  /* 0x0000c03500007988 */ /* 0x0001e80008000004 */
[----:B------:R-:W4:Y:S04]  /*48cc0*/  LDL.LU R55, [R1+0xd38] ;  /* 0x000d380001377983 */ /* 0x000f280000300800 */
[----:B------:R1:W-:Y:S04]  /*48cd0*/  STS.U8 [R0+UR4+0xe0], R51 ;  /* 0x0000e03300007988 */ /* 0x0003e80008000004 */
[----:B------:R0:W-:Y:S04]  /*48ce0*/  STS.U8 [R0+UR4+0x100], R49 ;  /* 0x0001003100007988 */ /* 0x0001e80008000004 */
[----:B------:R0:W-:Y:S04]  /*48cf0*/  STS.U8 [R0+UR4+0x120], R47 ;  /* 0x0001202f00007988 */ /* 0x0001e80008000004 */
[----:B------:R1:W-:Y:S04]  /*48d00*/  STS.U8 [R0+UR4+0x140], R45 ;  /* 0x0001402d00007988 */ /* 0x0003e80008000004 */
[----:B------:R1:W-:Y:S04]  /*48d10*/  STS.U8 [R0+UR4+0x160], R43 ;  /* 0x0001602b00007988 */ /* 0x0003e80008000004 */
[----:B0-----:R-:W4:Y:S04]  /*48d20*/  LDL.LU R53, [R1+0xd34] ;  /* 0x000d340001357983 */ /* 0x001f280000300800 */
[----:B-1----:R-:W4:Y:S04]  /*48d30*/  LDL.LU R51, [R1+0xd30] ;  /* 0x000d300001337983 */ /* 0x002f280000300800 */
[----:B------:R-:W4:Y:S04]  /*48d40*/  LDL.LU R49, [R1+0xd2c] ;  /* 0x000d2c0001317983 */ /* 0x000f280000300800 */
[----:B------:R-:W4:Y:S04]  /*48d50*/  LDL.LU R47, [R1+0xd28] ;  /* 0x000d2800012f7983 */ /* 0x000f280000300800 */
[----:B------:R-:W4:Y:S04]  /*48d60*/  LDL.LU R45, [R1+0xd24] ;  /* 0x000d2400012d7983 */ /* 0x000f280000300800 */
        /* <DEDUP_REMOVED lines=36> */
[----:B------:R-:W4:Y:S04]  /*48fb0*/  LDL.LU R60, [R1+0xc18] ;  /* 0x000c1800013c7983 */ /* 0x000f280000300800 */
[----:B------:R0:W-:Y:S04]  /*48fc0*/  STS.U8 [R0+UR4+0x9e0], R2 ;  /* 0x0009e00200007988 */ /* 0x0001e80008000004 */
[----:B0-----:R-:W4:Y:S04]  /*48fd0*/  LDL.LU R2, [R1+0xc14] ;  /* 0x000c140001027983 */ /* 0x001f280000300800 */
[----:B------:R0:W-:Y:S04]  /*48fe0*/  STS.U8 [R0+UR4+0x9c0], R31 ;  /* 0x0009c01f00007988 */ /* 0x0001e80008000004 */
[----:B------:R1:W-:Y:S04]  /*48ff0*/  STS.U8 [R0+UR4+0x1040], R30 ;  /* 0x0010401e00007988 */ /* 0x0003e80008000004 */
[----:B--2---:R2:W-:Y:S04]  /*49000*/  STS.U8 [R0+UR4+0x1060], R61 ;  /* 0x0010603d00007988 */ /* 0x0045e80008000004 */
[----:B---3--:R3:W-:Y:S04]  /*49010*/  STS.U8 [R0+UR4+0x1000], R59 ;  /* 0x0010003b00007988 */ /* 0x0087e80008000004 */
[----:B----4-:R4:W-:Y:S04]  /*49020*/  STS.U8 [R0+UR4+0x1020], R57 ;  /* 0x0010203900007988 */ /* 0x0109e80008000004 */
        /* <DEDUP_REMOVED lines=303> */
[----:B------:R-:W-:Y:S04]  /*4a320*/  STS.U8 [R0+UR4+0x5940], R2 ;  /* 0x0059400200007988 */ /* 0x000fe80008000004 */
[----:B------:R-:W-:Y:S04]  /*4a330*/  STS.U8 [R0+UR4+0x5920], R31 ;  /* 0x0059201f00007988 */ /* 0x000fe80008000004 */
[----:B------:R-:W-:Y:S04]  /*4a340*/  STS.U8 [R0+UR4+0x5900], R30 ;  /* 0x0059001e00007988 */ /* 0x000fe80008000004 */
[----:B--2---:R-:W-:Y:S04]  /*4a350*/  STS.U8 [R0+UR4+0x59e0], R61 ;  /* 0x0059e03d00007988 */ /* 0x004fe80008000004 */
[----:B---3--:R-:W-:Y:S04]  /*4a360*/  STS.U8 [R0+UR4+0x59c0], R59 ;  /* 0x0059c03b00007988 */ /* 0x008fe80008000004 */
[----:B----4-:R-:W-:Y:S04]  /*4a370*/  STS.U8 [R0+UR4+0x59a0], R57 ;  /* 0x0059a03900007988 */ /* 0x010fe80008000004 */
[----:B------:R-:W-:Y:S04]  /*4a380*/  STS.U8 [R0+UR4+0x5980], R55 ;  /* 0x0059803700007988 */ /* 0x000fe80008000004 */
        /* <DEDUP_REMOVED lines=16> */
[----:B------:R0:W-:Y:S04]  /*4a490*/  STS.U8 [R0+UR4+0x6820], R46 ;  /* 0x0068202e00007988 */ /* 0x0001e80008000004 */
[----:B------:R1:W-:Y:S04]  /*4a4a0*/  STS.U8 [R0+UR4+0x6800], R48 ;  /* 0x0068003000007988 */ /* 0x0003e80008000004 */
[----:B0-----:R-:W2:Y:S04]  /*4a4b0*/  LDL.LU R46, [R1+0x1f8] ;  /* 0x0001f800012e7983 */ /* 0x001ea80000300800 */
[----:B------:R0:W-:Y:S04]  /*4a4c0*/  STS.U8 [R0+UR4+0x6860], R50 ;  /* 0x0068603200007988 */ /* 0x0001e80008000004 */
[----:B-1----:R-:W3:Y:S04]  /*4a4d0*/  LDL.LU R48, [R1+0x1f4] ;  /* 0x0001f40001307983 */ /* 0x002ee80000300800 */
[----:B------:R1:W-:Y:S04]  /*4a4e0*/  STS.U8 [R0+UR4+0x6840], R52 ;  /* 0x0068403400007988 */ /* 0x0003e80008000004 */
[----:B------:R4:W-:Y:S04]  /*4a4f0*/  STS.U8 [R0+UR4+0x68a0], R54 ;  /* 0x0068a03600007988 */ /* 0x0009e80008000004 */
[----:B------:R0:W-:Y:S04]  /*4a500*/  STS.U8 [R0+UR4+0x6880], R56 ;  /* 0x0068803800007988 */ /* 0x0001e80008000004 */
[----:B------:R1:W-:Y:S04]  /*4a510*/  STS.U8 [R0+UR4+0x68e0], R58 ;  /* 0x0068e03a00007988 */ /* 0x0003e80008000004 */
[----:B------:R4:W-:Y:S04]  /*4a520*/  STS.U8 [R0+UR4+0x68c0], R60 ;  /* 0x0068c03c00007988 */ /* 0x0009e80008000004 */
[----:B0-----:R-:W3:Y:S04]  /*4a530*/  LDL.LU R50, [R1+0x1f0] ;  /* 0x0001f00001327983 */ /* 0x001ee80000300800 */
[----:B-1----:R-:W3:Y:S04]  /*4a540*/  LDL.LU R52, [R1+0x1ec] ;  /* 0x0001ec0001347983 */ /* 0x002ee80000300800 */
[----:B----4-:R-:W4:Y:S04]  /*4a550*/  LDL.LU R54, [R1+0x1e8] ;  /* 0x0001e80001367983 */ /* 0x010f280000300800 */
        /* <DEDUP_REMOVED lines=25> */
[----:B------:R-:W4:Y:S04]  /*4a6f0*/  LDL.LU R42, [R1] ;  /* 0x00000000012a7983 */ /* 0x000f280000300800 */
[----:B--2---:R0:W-:Y:S04]  /*4a700*/  STS.U8 [R0+UR4+0x6920], R46 ;  /* 0x0069202e00007988 */ /* 0x0041e80008000004 */
[----:B---3--:R1:W-:Y:S04]  /*4a710*/  STS.U8 [R0+UR4+0x6900], R48 ;  /* 0x0069003000007988 */ /* 0x0083e80008000004 */
[----:B0-----:R-:W2:Y:S04]  /*4a720*/  LDL.LU R46, [R1+0x519c] ;  /* 0x00519c00012e7983 */ /* 0x001ea80000300800 */
[----:B-1----:R-:W3:Y:S04]  /*4a730*/  LDL.LU R48, [R1+0x5198] ;  /* 0x0051980001307983 */ /* 0x002ee80000300800 */
[----:B------:R0:W-:Y:S04]  /*4a740*/  STS.U8 [R0+UR4+0x6960], R50 ;  /* 0x0069603200007988 */ /* 0x0001e80008000004 */
[----:B------:R1:W-:Y:S04]  /*4a750*/  STS.U8 [R0+UR4+0x6940], R52 ;  /* 0x0069403400007988 */ /* 0x0003e80008000004 */
[----:B----4-:R4:W-:Y:S04]  /*4a760*/  STS.U8 [R0+UR4+0x69a0], R54 ;  /* 0x0069a03600007988 */ /* 0x0109e80008000004 */
[----:B------:R0:W-:Y:S04]  /*4a770*/  STS.U8 [R0+UR4+0x6980], R56 ;  /* 0x0069803800007988 */ /* 0x0001e80008000004 */
[----:B------:R1:W-:Y:S04]  /*4a780*/  STS.U8 [R0+UR4+0x69e0], R58 ;  /* 0x0069e03a00007988 */ /* 0x0003e80008000004 */
[----:B------:R4:W-:Y:S04]  /*4a790*/  STS.U8 [R0+UR4+0x69c0], R60 ;  /* 0x0069c03c00007988 */ /* 0x0009e80008000004 */
[----:B0-----:R-:W2:Y:S04]  /*4a7a0*/  LDL.LU R50, [R1+0x5194] ;  /* 0x0051940001327983 */ /* 0x001ea80000300800 */
[----:B-1----:R-:W2:Y:S04]  /*4a7b0*/  LDL.LU R52, [R1+0x5190] ;  /* 0x0051900001347983 */ /* 0x002ea80000300800 */
[----:B----4-:R-:W4:Y:S04]  /*4a7c0*/  LDL.LU R54, [R1+0x518c] ;  /* 0x00518c0001367983 */ /* 0x010f280000300800 */
[----:B------:R-:W2:Y:S04]  /*4a7d0*/  LDL.LU R56, [R1+0x5188] ;  /* 0x0051880001387983 */ /* 0x000ea80000300800 */
[----:B------:R-:W2:Y:S04]  /*4a7e0*/  LDL.LU R58, [R1+0x5184] ;  /* 0x00518400013a7983 */ /* 0x000ea80000300800 */
[----:B------:R-:W2:Y:S04]  /*4a7f0*/  LDL.LU R60, [R1+0x5180] ;  /* 0x00518000013c7983 */ /* 0x000ea80000300800 */
[----:B------:R0:W-:Y:S04]  /*4a800*/  STS.U8 [R0+UR4+0x7040], R2 ;  /* 0x0070400200007988 */ /* 0x0001e80008000004 */
[----:B------:R1:W-:Y:S04]  /*4a810*/  STS.U8 [R0+UR4+0x7060], R31 ;  /* 0x0070601f00007988 */ /* 0x0003e80008000004 */
[----:B------:R0:W-:Y:S04]  /*4a820*/  STS.U8 [R0+UR4+0x7000], R30 ;  /* 0x0070001e00007988 */ /* 0x0001e80008000004 */
[----:B------:R0:W-:Y:S04]  /*4a830*/  STS.U8 [R0+UR4+0x7020], R61 ;  /* 0x0070203d00007988 */ /* 0x0001e80008000004 */
[----:B------:R1:W-:Y:S04]  /*4a840*/  STS.U8 [R0+UR4+0x70c0], R59 ;  /* 0x0070c03b00007988 */ /* 0x0003e80008000004 */
[----:B------:R1:W-:Y:S04]  /*4a850*/  STS.U8 [R0+UR4+0x70e0], R57 ;  /* 0x0070e03900007988 */ /* 0x0003e80008000004 */
[----:B0-----:R-:W3:Y:S04]  /*4a860*/  LDL.LU R2, [R1+0xf08] ;  /* 0x000f080001027983 */ /* 0x001ee80000300800 */
[----:B-1----:R-:W3:Y:S04]  /*4a870*/  LDL.LU R31, [R1+0xf04] ;  /* 0x000f0400011f7983 */ /* 0x002ee80000300800 */
[----:B------:R-:W3:Y:S04]  /*4a880*/  LDL.LU R30, [R1+0xf00] ;  /* 0x000f0000011e7983 */ /* 0x000ee80000300800 */
[----:B------:R-:W3:Y:S04]  /*4a890*/  LDL.LU R61, [R1+0xefc] ;  /* 0x000efc00013d7983 */ /* 0x000ee80000300800 */
[----:B------:R-:W3:Y:S04]  /*4a8a0*/  LDL.LU R59, [R1+0xef8] ;  /* 0x000ef800013b7983 */ /* 0x000ee80000300800 */
[----:B------:R0:W-:Y:S04]  /*4a8b0*/  STS.U8 [R0+UR4+0x7080], R55 ;  /* 0x0070803700007988 */ /* 0x0001e80008000004 */
[----:B------:R-:W3:Y:S04]  /*4a8c0*/  LDL.LU R57, [R1+0xef4] ;  /* 0x000ef40001397983 */ /* 0x000ee80000300800 */
        /* <DEDUP_REMOVED lines=33> */
[----:B--2---:R-:W-:Y:S04]  /*4aae0*/  STS.U8 [R0+UR4+0x7880], R60 ;  /* 0x0078803c00007988 */ /* 0x004fe80008000004 */
[----:B------:R0:W-:Y:S02]  /*4aaf0*/  STL [R1+0x5144], R60 ;  /* 0x0051443c01007387 */ /* 0x0001e40000100800 */
[----:B0-----:R-:W0:Y:S02]  /*4ab00*/  S2R R60, SR_TID.X ;  /* 0x00000000003c7919 */ /* 0x001e240000002100 */
[----:B------:R-:W-:Y:S04]  /*4ab10*/  STS.U8 [R0+UR4+0x7960], R58 ;  /* 0x0079603a00007988 */ /* 0x000fe80008000004 */
[----:B------:R-:W-:Y:S04]  /*4ab20*/  STL [R1+0x5148], R58 ;  /* 0x0051483a01007387 */ /* 0x000fe80000100800 */
[----:B------:R-:W-:Y:S04]  /*4ab30*/  STS.U8 [R0+UR4+0x7940], R56 ;  /* 0x0079403800007988 */ /* 0x000fe80008000004 */
[----:B------:R-:W-:Y:S04]  /*4ab40*/  STL [R1+0x514c], R56 ;  /* 0x00514c3801007387 */ /* 0x000fe80000100800 */
[----:B----4-:R-:W-:Y:S04]  /*4ab50*/  STS.U8 [R0+UR4+0x7920], R54 ;  /* 0x0079203600007988 */ /* 0x010fe80008000004 */
[----:B------:R-:W-:Y:S04]  /*4ab60*/  STL [R1+0x5150], R54 ;  /* 0x0051503601007387 */ /* 0x000fe80000100800 */
[----:B------:R-:W-:Y:S04]  /*4ab70*/  STS.U8 [R0+UR4+0x7900], R52 ;  /* 0x0079003400007988 */ /* 0x000fe80008000004 */
[----:B------:R-:W-:Y:S04]  /*4ab80*/  STL [R1+0x5154], R52 ;  /* 0x0051543401007387 */ /* 0x000fe80000100800 */
[----:B------:R-:W-:Y:S04]  /*4ab90*/  STS.U8 [R0+UR4+0x79e0], R50 ;  /* 0x0079e03200007988 */ /* 0x000fe80008000004 */
[----:B------:R-:W-:Y:S04]  /*4aba0*/  STL [R1+0x5158], R50 ;  /* 0x0051583201007387 */ /* 0x000fe80000100800 */
[----:B---3--:R-:W-:Y:S04]  /*4abb0*/  STS.U8 [R0+UR4+0x79c0], R48 ;  /* 0x0079c03000007988 */ /* 0x008fe80008000004 */
[----:B------:R-:W-:Y:S04]  /*4abc0*/  STL [R1+0x515c], R48 ;  /* 0x00515c3001007387 */ /* 0x000fe80000100800 */
[----:B------:R-:W-:Y:S04]  /*4abd0*/  STS.U8 [R0+UR4+0x79a0], R46 ;  /* 0x0079a02e00007988 */ /* 0x000fe80008000004 */
[----:B------:R-:W-:Y:S04]  /*4abe0*/  STL [R1+0x5160], R46 ;  /* 0x0051602e01007387 */ /* 0x000fe80000100800 */
[----:B------:R-:W-:Y:S04]  /*4abf0*/  STS.U8 [R0+UR4+0x7980], R44 ;  /* 0x0079802c00007988 */ /* 0x000fe80008000004 */
[----:B------:R1:W-:Y:S04]  /*4ac00*/  STL [R1+0x5164], R44 ;  /* 0x0051642c01007387 */ /* 0x0003e80000100800 */
[----:B-1----:R-:W2:Y:S04]  /*4ac10*/  LDL.LU R44, [R1+0xdec] ;  /* 0x000dec00012c7983 */ /* 0x002ea80000300800 */
[----:B------:R-:W3:Y:S04]  /*4ac20*/  LDL.LU R46, [R1+0xde8] ;  /* 0x000de800012e7983 */ /* 0x000ee80000300800 */
[----:B------:R-:W4:Y:S04]  /*4ac30*/  LDL.LU R48, [R1+0xde4] ;  /* 0x000de40001307983 */ /* 0x000f280000300800 */
[----:B------:R-:W4:Y:S04]  /*4ac40*/  LDL.LU R50, [R1+0xde0] ;  /* 0x000de00001327983 */ /* 0x000f280000300800 */
[----:B------:R-:W4:Y:S04]  /*4ac50*/  LDL.LU R52, [R1+0xddc] ;  /* 0x000ddc0001347983 */ /* 0x000f280000300800 */
[----:B------:R-:W4:Y:S01]  /*4ac60*/  LDL.LU R56, [R1+0xdd8] ;  /* 0x000dd80001387983 */ /* 0x000f220000300800 */
[----:B0-----:R-:W-:-:S03]  /*4ac70*/  LOP3.LUT R60, R60, 0x1f, RZ, 0xc0, !PT ;  /* 0x0000001f3c3c7812 */ /* 0x001fc600078ec0ff */
[----:B------:R-:W4:Y:S01]  /*4ac80*/  LDL.LU R58, [R1+0xdd4] ;  /* 0x000dd400013a7983 */ /* 0x000f220000300800 */
[----:B------:R-:W-:-:S03]  /*4ac90*/  LOP3.LUT R54, R60, 0x8, RZ, 0x3c, !PT ;  /* 0x000000083c367812 */ /* 0x000fc600078e3cff */
[----:B------:R-:W4:Y:S04]  /*4aca0*/  LDL.LU R60, [R1+0xdd0] ;  /* 0x000dd000013c7983 */ /* 0x000f280000300800 */
[----:B------:R0:W-:Y:S04]  /*4acb0*/  STS.U8 [R54+UR4+0x200], R2 ;  /* 0x0002000236007988 */ /* 0x0001e80008000004 */
        /* <DEDUP_REMOVED lines=45> */
[----:B--2---:R0:W-:Y:S04]  /*4af90*/  STS.U8 [R54+UR4+0xac0], R44 ;  /* 0x000ac02c36007988 */ /* 0x0041e80008000004 */
        /* <DEDUP_REMOVED lines=14> */
[----:B0-----:R-:W4:Y:S04]  /*4b080*/  LDL.LU R58, [R1+0xbd8] ;  /* 0x000bd800013a7983 */ /* 0x001f280000300800 */
[----:B-1----:R-:W4:Y:S04]  /*4b090*/  LDL.LU R60, [R1+0xbd4] ;  /* 0x000bd400013c7983 */ /* 0x002f280000300800 */
[----:B------:R0:W-:Y:S04]  /*4b0a0*/  STS.U8 [R54+UR4+0x1240], R31 ;  /* 0x0012401f36007988 */ /* 0x0001e80008000004 */
[----:B------:R1:W-:Y:S04]  /*4b0b0*/  STS.U8 [R54+UR4+0x1260], R30 ;  /* 0x0012601e36007988 */ /* 0x0003e80008000004 */
[----:B------:R0:W-:Y:S04]  /*4b0c0*/  STS.U8 [R54+UR4+0x1200], R61 ;  /* 0x0012003d36007988 */ /* 0x0001e80008000004 */
[----:B------:R1:W-:Y:S04]  /*4b0d0*/  STS.U8 [R54+UR4+0x1220], R59 ;  /* 0x0012203b36007988 */ /* 0x0003e80008000004 */
[----:B------:R-:W4:Y:S04]  /*4b0e0*/  LDL.LU R2, [R1+0xbd0] ;  /* 0x000bd00001027983 */ /* 0x000f280000300800 */
[----:B0-----:R-:W4:Y:S04]  /*4b0f0*/  LDL.LU R31, [R1+0xbcc] ;  /* 0x000bcc00011f7983 */ /* 0x001f280000300800 */
[----:B------:R0:W-:Y:S04]  /*4b100*/  STS.U8 [R54+UR4+0x12c0], R57 ;  /* 0x0012c03936007988 */ /* 0x0001e80008000004 */
[----:B-1----:R-:W4:Y:S04]  /*4b110*/  LDL.LU R30, [R1+0xb08] ;  /* 0x000b0800011e7983 */ /* 0x002f280000300800 */
[----:B------:R-:W4:Y:S04]  /*4b120*/  LDL.LU R61, [R1+0xb04] ;  /* 0x000b0400013d7983 */ /* 0x000f280000300800 */
[----:B------:R-:W4:Y:S04]  /*4b130*/  LDL.LU R59, [R1+0xb00] ;  /* 0x000b0000013b7983 */ /* 0x000f280000300800 */
[----:B------:R1:W-:Y:S04]  /*4b140*/  STS.U8 [R54+UR4+0x12e0], R55 ;  /* 0x0012e03736007988 */ /* 0x0003e80008000004 */
[----:B------:R1:W-:Y:S04]  /*4b150*/  STS.U8 [R54+UR4+0x1280], R53 ;  /* 0x0012803536007988 */ /* 0x0003e80008000004 */
[----:B------:R1:W-:Y:S04]  /*4b160*/  STS.U8 [R54+UR4+0x12a0], R51 ;  /* 0x0012a03336007988 */ /* 0x0003e80008000004 */
[----:B0-----:R-:W4:Y:S04]  /*4b170*/  LDL.LU R57, [R1+0xafc] ;  /* 0x000afc0001397983 */ /* 0x001f280000300800 */
[----:B------:R0:W-:Y:S04]  /*4b180*/  STS.U8 [R54+UR4+0x1340], R49 ;  /* 0x0013403136007988 */ /* 0x0001e80008000004 */
[----:B------:R0:W-:Y:S04]  /*4b190*/  STS.U8 [R54+UR4+0x1360], R47 ;  /* 0x0013602f36007988 */ /* 0x0001e80008000004 */
[----:B-1----:R-:W4:Y:S04]  /*4b1a0*/  LDL.LU R55, [R1+0xaf8] ;  /* 0x000af80001377983 */ /* 0x002f280000300800 */
[----:B------:R-:W4:Y:S04]  /*4b1b0*/  LDL.LU R53, [R1+0xaf4] ;  /* 0x000af40001357983 */ /* 0x000f280000300800 */
[----:B------:R-:W4:Y:S04]  /*4b1c0*/  LDL.LU R51, [R1+0xaf0] ;  /* 0x000af00001337983 */ /* 0x000f280000300800 */
[----:B------:R1:W-:Y:S04]  /*4b1d0*/  STS.U8 [R54+UR4+0x1300], R45 ;  /* 0x0013002d36007988 */ /* 0x0003e80008000004 */
[----:B------:R1:W-:Y:S04]  /*4b1e0*/  STS.U8 [R54+UR4+0x1320], R43 ;  /* 0x0013202b36007988 */ /* 0x0003e80008000004 */
[----:B0-----:R-:W4:Y:S04]  /*4b1f0*/  LDL.LU R49, [R1+0xaec] ;  /* 0x000aec0001317983 */ /* 0x001f280000300800 */
[----:B------:R-:W4:Y:S04]  /*4b200*/  LDL.LU R47, [R1+0xae8] ;  /* 0x000ae800012f7983 */ /* 0x000f280000300800 */
[----:B------:R0:W-:Y:S04]  /*4b210*/  STS.U8 [R54+UR4+0x13c0], R41 ;  /* 0x0013c02936007988 */ /* 0x0001e80008000004 */
[----:B------:R0:W-:Y:S04]  /*4b220*/  STS.U8 [R54+UR4+0x13e0], R39 ;  /* 0x0013e02736007988 */ /* 0x0001e80008000004 */
[----:B------:R0:W-:Y:S04]  /*4b230*/  STS.U8 [R54+UR4+0x1380], R37 ;  /* 0x0013802536007988 */ /* 0x0001e80008000004 */
[----:B-1----:R-:W4:Y:S04]  /*4b240*/  LDL.LU R45, [R1+0xae4] ;  /* 0x000ae400012d7983 */ /* 0x002f280000300800 */
[----:B------:R-:W4:Y:S04]  /*4b250*/  LDL.LU R43, [R1+0xae0] ;  /* 0x000ae000012b7983 */ /* 0x000f280000300800 */
[----:B------:R1:W-:Y:S04]  /*4b260*/  STS.U8 [R54+UR4+0x13a0], R35 ;  /* 0x0013a02336007988 */ /* 0x0003e80008000004 */
[----:B0-----:R-:W4:Y:S04]  /*4b270*/  LDL.LU R41, [R1+0xadc] ;  /* 0x000adc0001297983 */ /* 0x001f280000300800 */
[----:B------:R-:W4:Y:S04]  /*4b280*/  LDL.LU R39, [R1+0xad8] ;  /* 0x000ad80001277983 */ /* 0x000f280000300800 */
[----:B------:R-:W4:Y:S04]  /*4b290*/  LDL.LU R37, [R1+0xad4] ;  /* 0x000ad40001257983 */ /* 0x000f280000300800 */
[----:B------:R0:W-:Y:S04]  /*4b2a0*/  STS.U8 [R54+UR4+0x1a60], R33 ;  /* 0x001a602136007988 */ /* 0x0001e80008000004 */
[----:B------:R0:W-:Y:S04]  /*4b2b0*/  STS.U8 [R54+UR4+0x1a40], R29 ;  /* 0x001a401d36007988 */ /* 0x0001e80008000004 */
[----:B------:R0:W-:Y:S04]  /*4b2c0*/  STS.U8 [R54+UR4+0x1a20], R13 ;  /* 0x001a200d36007988 */ /* 0x0001e80008000004 */
[----:B-1----:R-:W4:Y:S04]  /*4b2d0*/  LDL.LU R35, [R1+0xad0] ;  /* 0x000ad00001237983 */ /* 0x002f280000300800 */
[----:B------:R1:W-:Y:S04]  /*4b2e0*/  STS.U8 [R54+UR4+0x1a00], R38 ;  /* 0x001a002636007988 */ /* 0x0003e80008000004 */
[----:B------:R1:W-:Y:S04]  /*4b2f0*/  STS.U8 [R54+UR4+0x1ae0], R40 ;  /* 0x001ae02836007988 */ /* 0x0003e80008000004 */
[----:B0-----:R-:W4:Y:S04]  /*4b300*/  LDL.LU R33, [R1+0xacc] ;  /* 0x000acc0001217983 */ /* 0x001f280000300800 */
[----:B------:R-:W4:Y:S04]  /*4b310*/  LDL.LU R29, [R1+0xa08] ;  /* 0x000a0800011d7983 */ /* 0x000f280000300800 */
[----:B------:R-:W4:Y:S04]  /*4b320*/  LDL.LU R13, [R1+0xa04] ;  /* 0x000a0400010d7983 */ /* 0x000f280000300800 */
[----:B------:R0:W-:Y:S04]  /*4b330*/  STS.U8 [R54+UR4+0x1ac0], R42 ;  /* 0x001ac02a36007988 */ /* 0x0001e80008000004 */
[----:B-1----:R-:W4:Y:S04]  /*4b340*/  LDL.LU R38, [R1+0xa00] ;  /* 0x000a000001267983 */ /* 0x002f280000300800 */
[----:B------:R-:W4:Y:S04]  /*4b350*/  LDL.LU R40, [R1+0x9fc] ;  /* 0x0009fc0001287983 */ /* 0x000f280000300800 */
        /* <DEDUP_REMOVED lines=38> */
[----:B0-----:R-:W4:Y:S04]  /*4b5c0*/  LDL.LU R49, [R1+0x8f0] ;  /* 0x0008f00001317983 */ /* 0x001f280000300800 */
[----:B------:R-:W4:Y:S04]  /*4b5d0*/  LDL.LU R47, [R1+0x8ec] ;  /* 0x0008ec00012f7983 */ /* 0x000f280000300800 */
[----:B------:R0:W-:Y:S04]  /*4b5e0*/  STS.U8 [R54+UR4+0x2340], R43 ;  /* 0x0023402b36007988 */ /* 0x0001e80008000004 */
[----:B------:R0:W-:Y:S04]  /*4b5f0*/  STS.U8 [R54+UR4+0x2360], R41 ;  /* 0x0023602936007988 */ /* 0x0001e80008000004 */
[----:B------:R0:W-:Y:S04]  /*4b600*/  STS.U8 [R54+UR4+0x2380], R39 ;  /* 0x0023802736007988 */ /* 0x0001e80008000004 */
[----:B------:R0:W-:Y:S04]  /*4b610*/  STS.U8 [R54+UR4+0x23a0], R37 ;  /* 0x0023a02536007988 */ /* 0x0001e80008000004 */
[----:B-1----:R-:W4:Y:S04]  /*4b620*/  LDL.LU R45, [R1+0x8e8] ;  /* 0x0008e800012d7983 */ /* 0x002f280000300800 */
[----:B0-----:R-:W4:Y:S04]  /*4b630*/  LDL.LU R43, [R1+0x8e4] ;  /* 0x0008e400012b7983 */ /* 0x001f280000300800 */
[----:B------:R0:W-:Y:S04]  /*4b640*/  STS.U8 [R54+UR4+0x23c0], R35 ;  /* 0x0023c02336007988 */ /* 0x0001e80008000004 */
[----:B------:R-:W4:Y:S04]  /*4b650*/  LDL.LU R41, [R1+0x8e0] ;  /* 0x0008e00001297983 */ /* 0x000f280000300800 */
        /* <DEDUP_REMOVED lines=14> */
[----:B-1----:R-:W4:Y:S04]  /*4b740*/  LDL.LU R42, [R1+0x7fc] ;  /* 0x0007fc00012a7983 */ /* 0x002f280000300800 */
        /* <DEDUP_REMOVED lines=216> */
[----:B------:R2:W-:Y:S04]  /*4c4d0*/  STS.U8 [R54+UR4+0x6a20], R42 ;  /* 0x006a202a36007988 */ /* 0x0005e80008000004 */
[----:B0-----:R-:W3:Y:S04]  /*4c4e0*/  LDL.LU R38, [R1+0x1d4] ;  /* 0x0001d40001267983 */ /* 0x001ee80000300800 */
[----:B-1----:R-:W4:Y:S04]  /*4c4f0*/  LDL.LU R40, [R1+0x1d0] ;  /* 0x0001d00001287983 */ /* 0x002f280000300800 */
[----:B--2---:R-:W2:Y:S04]  /*4c500*/  LDL.LU R42, [R1+0x1cc] ;  /* 0x0001cc00012a7983 */ /* 0x004ea80000300800 */
[----:B------:R-:W2:Y:S04]  /*4c510*/  LDL.LU R44, [R1+0x1c8] ;  /* 0x0001c800012c7983 */ /* 0x000ea80000300800 */
        /* <DEDUP_REMOVED lines=27> */
[----:B---3--:R0:W-:Y:S04]  /*4c6d0*/  STS.U8 [R54+UR4+0x6a00], R38 ;  /* 0x006a002636007988 */ /* 0x0081e80008000004 */
[----:B----4-:R1:W-:Y:S04]  /*4c6e0*/  STS.U8 [R54+UR4+0x6a60], R40 ;  /* 0x006a602836007988 */ /* 0x0103e80008000004 */
[----:B--2---:R2:W-:Y:S04]  /*4c6f0*/  STS.U8 [R54+UR4+0x6a40], R42 ;  /* 0x006a402a36007988 */ /* 0x0045e80008000004 */
[----:B0-----:R-:W3:Y:S04]  /*4c700*/  LDL.LU R38, [R1+0x517c] ;  /* 0x00517c0001267983 */ /* 0x001ee80000300800 */
[----:B-1----:R-:W4:Y:S04]  /*4c710*/  LDL.LU R40, [R1+0x5178] ;  /* 0x0051780001287983 */ /* 0x002f280000300800 */
[----:B--2---:R-:W2:Y:S04]  /*4c720*/  LDL.LU R42, [R1+0x5174] ;  /* 0x00517400012a7983 */ /* 0x004ea80000300800 */
        /* <DEDUP_REMOVED lines=50> */
[----:B------:R-:W3:Y:S01]  /*4ca50*/  LDL.LU R13, [R1+0xdb0] ;  /* 0x000db000010d7983 */ /* 0x000ee20000300800 */
[----:B------:R-:W-:-:S03]  /*4ca60*/  LOP3.LUT R44, R0, 0x10, RZ, 0x3c, !PT ;  /* 0x00000010002c7812 */ /* 0x000fc600078e3cff */
[----:B--2---:R-:W-:Y:S04]  /*4ca70*/  STS.U8 [R54+UR4+0x7a60], R42 ;  /* 0x007a602a36007988 */ /* 0x004fe80008000004 */
[----:B----4-:R-:W-:Y:S04]  /*4ca80*/  STS.U8 [R54+UR4+0x7a40], R40 ;  /* 0x007a402836007988 */ /* 0x010fe80008000004 */
[----:B---3--:R-:W-:Y:S04]  /*4ca90*/  STS.U8 [R54+UR4+0x7a20], R38 ;  /* 0x007a202636007988 */ /* 0x008fe80008000004 */
[----:B------:R-:W-:Y:S04]  /*4caa0*/  STS.U8 [R54+UR4+0x7a00], R36 ;  /* 0x007a002436007988 */ /* 0x000fe80008000004 */
[----:B------:R-:W-:Y:S04]  /*4cab0*/  STS.U8 [R54+UR4+0x7ae0], R34 ;  /* 0x007ae02236007988 */ /* 0x000fe80008000004 */
[----:B------:R-:W-:Y:S04]  /*4cac0*/  STS.U8 [R54+UR4+0x7ac0], R32 ;  /* 0x007ac02036007988 */ /* 0x000fe80008000004 */
[----:B------:R0:W-:Y:S04]  /*4cad0*/  STS.U8 [R54+UR4+0x7aa0], R3 ;  /* 0x007aa00336007988 */ /* 0x0001e80008000004 */
[----:B------:R-:W-:Y:S04]  /*4cae0*/  STL [R1+0x5168], R42 ;  /* 0x0051682a01007387 */ /* 0x000fe80000100800 */
[----:B------:R-:W-:Y:S04]  /*4caf0*/  STS.U8 [R54+UR4+0x7a80], R4 ;  /* 0x007a800436007988 */ /* 0x000fe80008000004 */
[----:B------:R1:W-:Y:S04]  /*4cb00*/  STL [R1+0x516c], R40 ;  /* 0x00516c2801007387 */ /* 0x0003e80000100800 */
[----:B------:R-:W-:Y:S04]  /*4cb10*/  STS.U8 [R54+UR4+0x7b60], R5 ;  /* 0x007b600536007988 */ /* 0x000fe80008000004 */
[----:B------:R-:W-:Y:S04]  /*4cb20*/  STS.U8 [R54+UR4+0x7b40], R6 ;  /* 0x007b400636007988 */ /* 0x000fe80008000004 */
[----:B------:R-:W-:Y:S04]  /*4cb30*/  STS.U8 [R54+UR4+0x7b20], R7 ;  /* 0x007b200736007988 */ /* 0x000fe80008000004 */
[----:B------:R-:W-:Y:S04]  /*4cb40*/  STS.U8 [R54+UR4+0x7b00], R8 ;  /* 0x007b000836007988 */ /* 0x000fe80008000004 */
[----:B0-----:R-:W2:Y:S04]  /*4cb50*/  LDL.LU R3, [R1+0xdac] ;  /* 0x000dac0001037983 */ /* 0x001ea80000300800 */
[----:B-1----:R-:W3:Y:S04]  /*4cb60*/  LDL.LU R40, [R1+0xda8] ;  /* 0x000da80001287983 */ /* 0x002ee80000300800 */
[----:B------:R-:W4:Y:S04]  /*4cb70*/  LDL.LU R42, [R1+0xda4] ;  /* 0x000da400012a7983 */ /* 0x000f280000300800 */
[----:B------:R-:W-:Y:S04]  /*4cb80*/  STS.U8 [R54+UR4+0x7be0], R9 ;  /* 0x007be00936007988 */ /* 0x000fe80008000004 */
[----:B------:R-:W4:Y:S04]  /*4cb90*/  LDL.LU R46, [R1+0xda0] ;  /* 0x000da000012e7983 */ /* 0x000f280000300800 */
[----:B------:R-:W-:Y:S04]  /*4cba0*/  STS.U8 [R54+UR4+0x7bc0], R10 ;  /* 0x007bc00a36007988 */ /* 0x000fe80008000004 */
[----:B------:R-:W4:Y:S04]  /*4cbb0*/  LDL.LU R48, [R1+0xd9c] ;  /* 0x000d9c0001307983 */ /* 0x000f280000300800 */
[----:B------:R-:W-:Y:S04]  /*4cbc0*/  STS.U8 [R54+UR4+0x7ba0], R11 ;  /* 0x007ba00b36007988 */ /* 0x000fe80008000004 */
        /* <DEDUP_REMOVED lines=55> */
[----:B0-----:R-:W4:Y:S04]  /*4cf40*/  LDL.LU R3, [R1+0xbb0] ;  /* 0x000bb00001037983 */ /* 0x001f280000300800 */
[----:B-1----:R-:W4:Y:S04]  /*4cf50*/  LDL.LU R40, [R1+0xbac] ;  /* 0x000bac0001287983 */ /* 0x002f280000300800 */
[----:B--2---:R-:W2:Y:S04]  /*4cf60*/  LDL.LU R42, [R1+0xba8] ;  /* 0x000ba800012a7983 */ /* 0x004ea80000300800 */
[----:B------:R0:W-:Y:S04]  /*4cf70*/  STS.U8 [R44+UR4+0xda0], R50 ;  /* 0x000da0322c007988 */ /* 0x0001e80008000004 */
[----:B---3--:R-:W3:Y:S04]  /*4cf80*/  LDL.LU R46, [R1+0xba4] ;  /* 0x000ba400012e7983 */ /* 0x008ee80000300800 */
[----:B----4-:R-:W4:Y:S04]  /*4cf90*/  LDL.LU R48, [R1+0xba0] ;  /* 0x000ba00001307983 */ /* 0x010f280000300800 */
[----:B------:R1:W-:Y:S04]  /*4cfa0*/  STS.U8 [R44+UR4+0xd80], R52 ;  /* 0x000d80342c007988 */ /* 0x0003e80008000004 */
[----:B------:R1:W-:Y:S04]  /*4cfb0*/  STS.U8 [R44+UR4+0xde0], R54 ;  /* 0x000de0362c007988 */ /* 0x0003e80008000004 */
[----:B------:R1:W-:Y:S04]  /*4cfc0*/  STS.U8 [R44+UR4+0xdc0], R56 ;  /* 0x000dc0382c007988 */ /* 0x0003e80008000004 */
[----:B0-----:R-:W4:Y:S04]  /*4cfd0*/  LDL.LU R50, [R1+0xb9c] ;  /* 0x000b9c0001327983 */ /* 0x001f280000300800 */
[----:B-1----:R-:W4:Y:S04]  /*4cfe0*/  LDL.LU R52, [R1+0xb98] ;  /* 0x000b980001347983 */ /* 0x002f280000300800 */
[----:B------:R0:W-:Y:S04]  /*4cff0*/  STS.U8 [R44+UR4+0x1440], R58 ;  /* 0x0014403a2c007988 */ /* 0x0001e80008000004 */
[----:B------:R1:W-:Y:S04]  /*4d000*/  STS.U8 [R44+UR4+0x1460], R60 ;  /* 0x0014603c2c007988 */ /* 0x0003e80008000004 */
[----:B------:R-:W4:Y:S04]  /*4d010*/  LDL.LU R54, [R1+0xb94] ;  /* 0x000b940001367983 */ /* 0x000f280000300800 */
[----:B------:R-:W4:Y:S04]  /*4d020*/  LDL.LU R56, [R1+0xb90] ;  /* 0x000b900001387983 */ /* 0x000f280000300800 */
        /* <DEDUP_REMOVED lines=40> */
[----:B0-----:R-:W4:Y:S04]  /*4d2b0*/  LDL.LU R29, [R1+0x9bc] ;  /* 0x0009bc00011d7983 */ /* 0x001f280000300800 */
[----:B-1----:R-:W4:Y:S04]  /*4d2c0*/  LDL.LU R13, [R1+0x9b8] ;  /* 0x0009b800010d7983 */ /* 0x002f280000300800 */
[----:B------:R0:W-:Y:S04]  /*4d2d0*/  STS.U8 [R44+UR4+0x1ca0], R3 ;  /* 0x001ca0032c007988 */ /* 0x0001e80008000004 */
[----:B------:R1:W-:Y:S04]  /*4d2e0*/  STS.U8 [R44+UR4+0x1c80], R40 ;  /* 0x001c80282c007988 */ /* 0x0003e80008000004 */
[----:B--2---:R2:W-:Y:S04]  /*4d2f0*/  STS.U8 [R44+UR4+0x1d60], R42 ;  /* 0x001d602a2c007988 */ /* 0x0045e80008000004 */
[----:B---3--:R3:W-:Y:S04]  /*4d300*/  STS.U8 [R44+UR4+0x1d40], R46 ;  /* 0x001d402e2c007988 */ /* 0x0087e80008000004 */
[----:B----4-:R4:W-:Y:S04]  /*4d310*/  STS.U8 [R44+UR4+0x1d20], R48 ;  /* 0x001d20302c007988 */ /* 0x0109e80008000004 */
        /* <DEDUP_REMOVED lines=274> */
[----:B0-----:R-:W2:Y:S04]  /*4e440*/  LDL.LU R13, [R1+0x194] ;  /* 0x00019400010d7983 */ /* 0x001ea80000300800 */
[----:B------:R-:W3:Y:S04]  /*4e450*/  LDL.LU R3, [R1+0x190] ;  /* 0x0001900001037983 */ /* 0x000ee80000300800 */
[----:B------:R-:W4:Y:S04]  /*4e460*/  LDL.LU R40, [R1+0x18c] ;  /* 0x00018c0001287983 */ /* 0x000f280000300800 */
        /* <DEDUP_REMOVED lines=28> */
[----:B--2---:R0:W-:Y:S04]  /*4e630*/  STS.U8 [R44+UR4+0x6c00], R13 ;  /* 0x006c000d2c007988 */ /* 0x0041e80008000004 */
[----:B0-----:R-:W2:Y:S04]  /*4e640*/  LDL.LU R13, [R1+0x5170] ;  /* 0x00517000010d7983 */ /* 0x001ea80000300800 */
[----:B---3--:R-:W-:Y:S04]  /*4e650*/  STS.U8 [R44+UR4+0x6c60], R3 ;  /* 0x006c60032c007988 */ /* 0x008fe80008000004 */
[----:B----4-:R-:W-:Y:S04]  /*4e660*/  STS.U8 [R44+UR4+0x6c40], R40 ;  /* 0x006c40282c007988 */ /* 0x010fe80008000004 */
        /* <DEDUP_REMOVED lines=11> */
[----:B0-----:R-:W2:Y:S04]  /*4e720*/  LDL.LU R54, [R1+0xe88] ;  /* 0x000e880001367983 */ /* 0x001ea80000300800 */
[----:B-1----:R-:W2:Y:S04]  /*4e730*/  LDL.LU R56, [R1+0xe84] ;  /* 0x000e840001387983 */ /* 0x002ea80000300800 */
[----:B---3--:R-:W3:Y:S04]  /*4e740*/  LDL.LU R58, [R1+0xe80] ;  /* 0x000e8000013a7983 */ /* 0x008ee80000300800 */
[----:B----4-:R-:W4:Y:S04]  /*4e750*/  LDL.LU R60, [R1+0xe7c] ;  /* 0x000e7c00013c7983 */ /* 0x010f280000300800 */
[----:B------:R-:W3:Y:S04]  /*4e760*/  LDL.LU R2, [R1+0xe78] ;  /* 0x000e780001027983 */ /* 0x000ee80000300800 */
[----:B------:R0:W-:Y:S04]  /*4e770*/  STS.U8 [R44+UR4+0x6dc0], R30 ;  /* 0x006dc01e2c007988 */ /* 0x0001e80008000004 */
[----:B------:R-:W3:Y:S04]  /*4e780*/  LDL.LU R31, [R1+0xe74] ;  /* 0x000e7400011f7983 */ /* 0x000ee80000300800 */
[----:B------:R1:W-:Y:S04]  /*4e790*/  STS.U8 [R44+UR4+0x7440], R61 ;  /* 0x0074403d2c007988 */ /* 0x0003e80008000004 */
[----:B------:R0:W-:Y:S04]  /*4e7a0*/  STS.U8 [R44+UR4+0x7460], R59 ;  /* 0x0074603b2c007988 */ /* 0x0001e80008000004 */
[----:B------:R1:W-:Y:S04]  /*4e7b0*/  STS.U8 [R44+UR4+0x7400], R57 ;  /* 0x007400392c007988 */ /* 0x0003e80008000004 */
[----:B------:R1:W-:Y:S04]  /*4e7c0*/  STS.U8 [R44+UR4+0x7420], R55 ;  /* 0x007420372c007988 */ /* 0x0003e80008000004 */
[----:B0-----:R-:W4:Y:S04]  /*4e7d0*/  LDL.LU R30, [R1+0xe70] ;  /* 0x000e7000011e7983 */ /* 0x001f280000300800 */
[----:B-1----:R-:W4:Y:S04]  /*4e7e0*/  LDL.LU R61, [R1+0xe6c] ;  /* 0x000e6c00013d7983 */ /* 0x002f280000300800 */
[----:B------:R-:W4:Y:S04]  /*4e7f0*/  LDL.LU R59, [R1+0xe68] ;  /* 0x000e6800013b7983 */ /* 0x000f280000300800 */
[----:B------:R0:W-:Y:S04]  /*4e800*/  STS.U8 [R44+UR4+0x74c0], R53 ;  /* 0x0074c0352c007988 */ /* 0x0001e80008000004 */
[----:B------:R-:W4:Y:S04]  /*4e810*/  LDL.LU R57, [R1+0xe64] ;  /* 0x000e640001397983 */ /* 0x000f280000300800 */
[----:B------:R-:W4:Y:S04]  /*4e820*/  LDL.LU R55, [R1+0xe60] ;  /* 0x000e600001377983 */ /* 0x000f280000300800 */
[----:B------:R1:W-:Y:S04]  /*4e830*/  STS.U8 [R44+UR4+0x74e0], R51 ;  /* 0x0074e0332c007988 */ /* 0x0003e80008000004 */
[----:B------:R0:W-:Y:S04]  /*4e840*/  STS.U8 [R44+UR4+0x7480], R49 ;  /* 0x007480312c007988 */ /* 0x0001e80008000004 */
[----:B------:R1:W-:Y:S04]  /*4e850*/  STS.U8 [R44+UR4+0x74a0], R47 ;  /* 0x0074a02f2c007988 */ /* 0x0003e80008000004 */
[----:B------:R1:W-:Y:S04]  /*4e860*/  STS.U8 [R44+UR4+0x7540], R45 ;  /* 0x0075402d2c007988 */ /* 0x0003e80008000004 */
[----:B0-----:R-:W4:Y:S04]  /*4e870*/  LDL.LU R53, [R1+0xe5c] ;  /* 0x000e5c0001357983 */ /* 0x001f280000300800 */
[----:B-1----:R-:W4:Y:S04]  /*4e880*/  LDL.LU R51, [R1+0xe58] ;  /* 0x000e580001337983 */ /* 0x002f280000300800 */
[----:B------:R0:W-:Y:S04]  /*4e890*/  STS.U8 [R44+UR4+0x7560], R43 ;  /* 0x0075602b2c007988 */ /* 0x0001e80008000004 */
[----:B------:R-:W4:Y:S04]  /*4e8a0*/  LDL.LU R49, [R1+0xe54] ;  /* 0x000e540001317983 */ /* 0x000f280000300800 */
[----:B------:R-:W4:Y:S04]  /*4e8b0*/  LDL.LU R47, [R1+0xe50] ;  /* 0x000e5000012f7983 */ /* 0x000f280000300800 */
[----:B------:R-:W4:Y:S04]  /*4e8c0*/  LDL.LU R45, [R1+0xe4c] ;  /* 0x000e4c00012d7983 */ /* 0x000f280000300800 */
[----:B------:R1:W-:Y:S04]  /*4e8d0*/  STS.U8 [R44+UR4+0x7500], R41 ;  /* 0x007500292c007988 */ /* 0x0003e80008000004 */
[----:B------:R0:W-:Y:S04]  /*4e8e0*/  STS.U8 [R44+UR4+0x7520], R39 ;  /* 0x007520272c007988 */ /* 0x0001e80008000004 */
[----:B------:R1:W-:Y:S04]  /*4e8f0*/  STS.U8 [R44+UR4+0x75c0], R37 ;  /* 0x0075c0252c007988 */ /* 0x0003e80008000004 */
[----:B------:R1:W-:Y:S04]  /*4e900*/  STS.U8 [R44+UR4+0x75e0], R35 ;  /* 0x0075e0232c007988 */ /* 0x0003e80008000004 */
[----:B0-----:R-:W4:Y:S04]  /*4e910*/  LDL.LU R43, [R1+0xd88] ;  /* 0x000d8800012b7983 */ /* 0x001f280000300800 */
[----:B------:R0:W-:Y:S04]  /*4e920*/  STS.U8 [R44+UR4+0x7580], R33 ;  /* 0x007580212c007988 */ /* 0x0001e80008000004 */
[----:B-1----:R-:W4:Y:S04]  /*4e930*/  LDL.LU R41, [R1+0xd84] ;  /* 0x000d840001297983 */ /* 0x002f280000300800 */
[----:B------:R-:W4:Y:S04]  /*4e940*/  LDL.LU R39, [R1+0xd80] ;  /* 0x000d800001277983 */ /* 0x000f280000300800 */
[----:B------:R-:W4:Y:S04]  /*4e950*/  LDL.LU R37, [R1+0xd7c] ;  /* 0x000d7c0001257983 */ /* 0x000f280000300800 */
[----:B------:R-:W4:Y:S04]  /*4e960*/  LDL.LU R35, [R1+0xd78] ;  /* 0x000d780001237983 */ /* 0x000f280000300800 */
[----:B------:R1:W-:Y:S04]  /*4e970*/  STS.U8 [R44+UR4+0x75a0], R29 ;  /* 0x0075a01d2c007988 */ /* 0x0003e80008000004 */
[----:B0-----:R-:W4:Y:S04]  /*4e980*/  LDL.LU R33, [R1+0xd74] ;  /* 0x000d740001217983 */ /* 0x001f280000300800 */
[----:B-1----:R-:W4:Y:S04]  /*4e990*/  LDL.LU R29, [R1+0xd70] ;  /* 0x000d7000011d7983 */ /* 0x002f280000300800 */
[----:B------:R-:W4:Y:S04]  /*4e9a0*/  LDL.LU R3, [R1+0xd6c] ;  /* 0x000d6c0001037983 */ /* 0x000f280000300800 */
[----:B------:R-:W4:Y:S01]  /*4e9b0*/  LDL.LU R40, [R1+0xd68] ;  /* 0x000d680001287983 */ /* 0x000f220000300800 */
[----:B------:R-:W-:-:S03]  /*4e9c0*/  LOP3.LUT R0, R0, 0x18, RZ, 0x3c, !PT ;  /* 0x0000001800007812 */ /* 0x000fc600078e3cff */
[----:B------:R-:W4:Y:S04]  /*4e9d0*/  LDL.LU R42, [R1+0xd64] ;  /* 0x000d6400012a7983 */ /* 0x000f280000300800 */
[----:B--2---:R-:W-:Y:S04]  /*4e9e0*/  STS.U8 [R44+UR4+0x7c60], R13 ;  /* 0x007c600d2c007988 */ /* 0x004fe80008000004 */
        /* <DEDUP_REMOVED lines=17> */
[----:B0-----:R-:W4:Y:S04]  /*4eb00*/  LDL.LU R44, [R1+0xd60] ;  /* 0x000d6000012c7983 */ /* 0x001f280000300800 */
[----:B------:R-:W4:Y:S04]  /*4eb10*/  LDL.LU R46, [R1+0xd5c] ;  /* 0x000d5c00012e7983 */ /* 0x000f280000300800 */
[----:B------:R-:W4:Y:S04]  /*4eb20*/  LDL.LU R48, [R1+0xd58] ;  /* 0x000d580001307983 */ /* 0x000f280000300800 */
[----:B------:R-:W4:Y:S04]  /*4eb30*/  LDL.LU R50, [R1+0xd54] ;  /* 0x000d540001327983 */ /* 0x000f280000300800 */
[----:B------:R-:W4:Y:S04]  /*4eb40*/  LDL.LU R52, [R1+0xd50] ;  /* 0x000d500001347983 */ /* 0x000f280000300800 */
[----:B-1----:R-:W4:Y:S04]  /*4eb50*/  LDL.LU R54, [R1+0xd4c] ;  /* 0x000d4c0001367983 */ /* 0x002f280000300800 */
[----:B---3--:R0:W-:Y:S04]  /*4eb60*/  STS.U8 [R0+UR4+0x640], R58 ;  /* 0x0006403a00007988 */ /* 0x0081e80008000004 */
[----:B--2---:R-:W2:Y:S04]  /*4eb70*/  LDL.LU R56, [R1+0xc88] ;  /* 0x000c880001387983 */ /* 0x004ea80000300800 */
[----:B----4-:R1:W-:Y:S04]  /*4eb80*/  STS.U8 [R0+UR4+0x660], R60 ;  /* 0x0006603c00007988 */ /* 0x0103e80008000004 */
        /* <DEDUP_REMOVED lines=8> */
[----:B------:R-:W4:Y:S04]  /*4ec10*/  LDL.LU R30, [R1+0xc74] ;  /* 0x000c7400011e7983 */ /* 0x000f280000300800 */
        /* <DEDUP_REMOVED lines=28> */
[----:B0-----:R-:W4:Y:S04]  /*4ede0*/  LDL.LU R35, [R1+0xb7c] ;  /* 0x000b7c0001237983 */ /* 0x001f280000300800 */
[----:B-1----:R-:W4:Y:S04]  /*4edf0*/  LDL.LU R33, [R1+0xb78] ;  /* 0x000b780001217983 */ /* 0x002f280000300800 */
[----:B------:R-:W4:Y:S04]  /*4ee00*/  LDL.LU R29, [R1+0xb74] ;  /* 0x000b7400011d7983 */ /* 0x000f280000300800 */
[----:B------:R0:W-:Y:S04]  /*4ee10*/  STS.U8 [R0+UR4+0xec0], R3 ;  /* 0x000ec00300007988 */ /* 0x0001e80008000004 */
        /* <DEDUP_REMOVED lines=17> */
[----:B------:R-:W2:Y:S04]  /*4ef30*/  LDL.LU R54, [R1+0xb50] ;  /* 0x000b500001367983 */ /* 0x000ea80000300800 */
[----:B------:R1:W-:Y:S04]  /*4ef40*/  STS.U8 [R0+UR4+0x1660], R58 ;  /* 0x0016603a00007988 */ /* 0x0003e80008000004 */
[----:B------:R0:W-:Y:S04]  /*4ef50*/  STS.U8 [R0+UR4+0x1600], R60 ;  /* 0x0016003c00007988 */ /* 0x0001e80008000004 */
[----:B---3--:R3:W-:Y:S04]  /*4ef60*/  STS.U8 [R0+UR4+0x1620], R2 ;  /* 0x0016200200007988 */ /* 0x0087e80008000004 */
[----:B----4-:R4:W-:Y:S04]  /*4ef70*/  STS.U8 [R0+UR4+0x16c0], R31 ;  /* 0x0016c01f00007988 */ /* 0x0109e80008000004 */
[----:B------:R3:W-:Y:S04]  /*4ef80*/  STS.U8 [R0+UR4+0x16e0], R30 ;  /* 0x0016e01e00007988 */ /* 0x0007e80008000004 */
[----:B0-----:R-:W2:Y:S04]  /*4ef90*/  LDL.LU R56, [R1+0xb4c] ;  /* 0x000b4c0001387983 */ /* 0x001ea80000300800 */
[----:B-1----:R-:W2:Y:S04]  /*4efa0*/  LDL.LU R58, [R1+0xa88] ;  /* 0x000a8800013a7983 */ /* 0x002ea80000300800 */
[----:B------:R-:W2:Y:S04]  /*4efb0*/  LDL.LU R60, [R1+0xa84] ;  /* 0x000a8400013c7983 */ /* 0x000ea80000300800 */
        /* <DEDUP_REMOVED lines=33> */
[----:B0-----:R-:W4:Y:S04]  /*4f1d0*/  LDL.LU R33, [R1+0x97c] ;  /* 0x00097c0001217983 */ /* 0x001f280000300800 */
        /* <DEDUP_REMOVED lines=12> */
[----:B--2---:R2:W-:Y:S04]  /*4f2a0*/  STS.U8 [R0+UR4+0x1fa0], R54 ;  /* 0x001fa03600007988 */ /* 0x0045e80008000004 */
[----:B0-----:R-:W4:Y:S04]  /*4f2b0*/  LDL.LU R44, [R1+0x968] ;  /* 0x00096800012c7983 */ /* 0x001f280000300800 */
[----:B-1----:R-:W4:Y:S04]  /*4f2c0*/  LDL.LU R46, [R1+0x964] ;  /* 0x00096400012e7983 */ /* 0x002f280000300800 */
[----:B------:R-:W4:Y:S04]  /*4f2d0*/  LDL.LU R48, [R1+0x960] ;  /* 0x0009600001307983 */ /* 0x000f280000300800 */
[----:B------:R-:W4:Y:S04]  /*4f2e0*/  LDL.LU R50, [R1+0x95c] ;  /* 0x00095c0001327983 */ /* 0x000f280000300800 */
[----:B------:R-:W4:Y:S04]  /*4f2f0*/  LDL.LU R52, [R1+0x958] ;  /* 0x0009580001347983 */ /* 0x000f280000300800 */
[----:B------:R0:W-:Y:S04]  /*4f300*/  STS.U8 [R0+UR4+0x1f80], R56 ;  /* 0x001f803800007988 */ /* 0x0001e80008000004 */
[----:B--2---:R-:W2:Y:S04]  /*4f310*/  LDL.LU R54, [R1+0x954] ;  /* 0x0009540001367983 */ /* 0x004ea80000300800 */
        /* <DEDUP_REMOVED lines=229> */
[----:B------:R-:W-:Y:S04]  /*50170*/  STS.U8 [R0+UR4+0x5e20], R3 ;  /* 0x005e200300007988 */ /* 0x000fe80008000004 */
        /* <DEDUP_REMOVED lines=16> */
[----:B------:R1:W-:Y:S04]  /*50280*/  STS.U8 [R0+UR4+0x5fe0], R58 ;  /* 0x005fe03a00007988 */ /* 0x0003e80008000004 */
[----:B------:R0:W-:Y:S04]  /*50290*/  STS.U8 [R0+UR4+0x5fc0], R60 ;  /* 0x005fc03c00007988 */ /* 0x0001e80008000004 */
[----:B--2---:R-:W2:Y:S04]  /*502a0*/  LDL.LU R54, [R1+0x138] ;  /* 0x0001380001367983 */ /* 0x004ea80000300800 */
[----:B---3--:R-:W-:Y:S04]  /*502b0*/  STS.U8 [R0+UR4+0x5fa0], R2 ;  /* 0x005fa00200007988 */ /* 0x008fe80008000004 */
[----:B----4-:R-:W-:Y:S04]  /*502c0*/  STS.U8 [R0+UR4+0x5f80], R31 ;  /* 0x005f801f00007988 */ /* 0x010fe80008000004 */
[----:B------:R-:W-:Y:S04]  /*502d0*/  STS.U8 [R0+UR4+0x6600], R30 ;  /* 0x0066001e00007988 */ /* 0x000fe80008000004 */
[----:B0-----:R-:W3:Y:S04]  /*502e0*/  LDL.LU R56, [R1+0x134] ;  /* 0x0001340001387983 */ /* 0x001ee80000300800 */
[----:B-1----:R-:W4:Y:S04]  /*502f0*/  LDL.LU R58, [R1+0x130] ;  /* 0x00013000013a7983 */ /* 0x002f280000300800 */
[----:B------:R-:W4:Y:S04]  /*50300*/  LDL.LU R60, [R1+0x12c] ;  /* 0x00012c00013c7983 */ /* 0x000f280000300800 */
[----:B------:R0:W-:Y:S04]  /*50310*/  STS.U8 [R0+UR4+0x6620], R61 ;  /* 0x0066203d00007988 */ /* 0x0001e80008000004 */
[----:B------:R1:W-:Y:S04]  /*50320*/  STS.U8 [R0+UR4+0x6640], R59 ;  /* 0x0066403b00007988 */ /* 0x0003e80008000004 */
[----:B------:R0:W-:Y:S04]  /*50330*/  STS.U8 [R0+UR4+0x6660], R57 ;  /* 0x0066603900007988 */ /* 0x0001e80008000004 */
[----:B------:R1:W-:Y:S04]  /*50340*/  STS.U8 [R0+UR4+0x6680], R55 ;  /* 0x0066803700007988 */ /* 0x0003e80008000004 */
[----:B------:R1:W-:Y:S04]  /*50350*/  STS.U8 [R0+UR4+0x66a0], R53 ;  /* 0x0066a03500007988 */ /* 0x0003e80008000004 */
[----:B0-----:R-:W4:Y:S04]  /*50360*/  LDL.LU R61, [R1+0x128] ;  /* 0x00012800013d7983 */ /* 0x001f280000300800 */
[----:B------:R-:W4:Y:S04]  /*50370*/  LDL.LU R30, [R1+0x124] ;  /* 0x00012400011e7983 */ /* 0x000f280000300800 */
[----:B------:R-:W4:Y:S04]  /*50380*/  LDL.LU R31, [R1+0x120] ;  /* 0x00012000011f7983 */ /* 0x000f280000300800 */
[----:B-1----:R-:W4:Y:S04]  /*50390*/  LDL.LU R59, [R1+0x11c] ;  /* 0x00011c00013b7983 */ /* 0x002f280000300800 */
        /* <DEDUP_REMOVED lines=24> */
[----:B0-----:R-:W4:Y:S04]  /*50520*/  LDL.LU R29, [R1+0x24] ;  /* 0x00002400011d7983 */ /* 0x001f280000300800 */
        /* <DEDUP_REMOVED lines=15> */
[----:B--2---:R-:W2:Y:S04]  /*50620*/  LDL.LU R52, [R1+0x5154] ;  /* 0x0051540001347983 */ /* 0x004ea80000300800 */
[----:B------:R0:W-:Y:S04]  /*50630*/  STS.U8 [R0+UR4+0x6f20], R54 ;  /* 0x006f203600007988 */ /* 0x0001e80008000004 */
[----:B---3--:R1:W-:Y:S04]  /*50640*/  STS.U8 [R0+UR4+0x6f00], R56 ;  /* 0x006f003800007988 */ /* 0x0083e80008000004 */
[----:B----4-:R3:W-:Y:S04]  /*50650*/  STS.U8 [R0+UR4+0x6f60], R58 ;  /* 0x006f603a00007988 */ /* 0x0107e80008000004 */
[----:B------:R4:W-:Y:S04]  /*50660*/  STS.U8 [R0+UR4+0x6f40], R60 ;  /* 0x006f403c00007988 */ /* 0x0009e80008000004 */
[----:B0-----:R-:W2:Y:S04]  /*50670*/  LDL.LU R54, [R1+0x5150] ;  /* 0x0051500001367983 */ /* 0x001ea80000300800 */
[----:B-1----:R-:W2:Y:S04]  /*50680*/  LDL.LU R56, [R1+0x514c] ;  /* 0x00514c0001387983 */ /* 0x002ea80000300800 */
[----:B---3--:R-:W3:Y:S04]  /*50690*/  LDL.LU R58, [R1+0x5148] ;  /* 0x00514800013a7983 */ /* 0x008ee80000300800 */
[----:B----4-:R-:W4:Y:S04]  /*506a0*/  LDL.LU R60, [R1+0x5144] ;  /* 0x00514400013c7983 */ /* 0x010f280000300800 */
        /* <DEDUP_REMOVED lines=8> */
[----:B------:R-:W2:Y:S04]  /*50730*/  LDL.LU R31, [R1+0x5138] ;  /* 0x00513800011f7983 */ /* 0x000ea80000300800 */
        /* <DEDUP_REMOVED lines=25> */
[----:B------:R0:W-:Y:S04]  /*508d0*/  STS.U8 [R0+UR4+0x77e0], R29 ;  /* 0x0077e01d00007988 */ /* 0x0001e80008000004 */
[----:B0-----:R-:W2:Y:S04]  /*508e0*/  LDL.LU R29, [R1+0x50fc] ;  /* 0x0050fc00011d7983 */ /* 0x001ea80000300800 */
[----:B------:R0:W-:Y:S04]  /*508f0*/  STS.U8 [R0+UR4+0x7780], R3 ;  /* 0x0077800300007988 */ /* 0x0001e80008000004 */
[----:B------:R1:W-:Y:S04]  /*50900*/  STS.U8 [R0+UR4+0x77a0], R2 ;  /* 0x0077a00200007988 */ /* 0x0003e80008000004 */
[----:B0-----:R-:W3:Y:S04]  /*50910*/  LDL R3, [R1+0x4b88] ;  /* 0x004b880001037983 */ /* 0x001ee80000100800 */
[----:B-1----:R-:W3:Y:S04]  /*50920*/  LDL R2, [R1+0x4b8c] ;  /* 0x004b8c0001027983 */ /* 0x002ee80000100800 */
        /* <DEDUP_REMOVED lines=16> */
[----:B0-----:R-:W2:Y:S02]  /*50a30*/  LDL.LU R0, [R1+0x50f8] ;  /* 0x0050f80001007983 */ /* 0x001ea40000300800 */
[----:B--2---:R-:W-:-:S05]  /*50a40*/  PRMT R0, RZ, 0x7610, R0 ;  /* 0x00007610ff007816 */ /* 0x004fca0000000000 */
[----:B------:R0:W-:Y:S04]  /*50a50*/  STL.S16 [R1+0x114], R0 ;  /* 0x0001140001007387 */ /* 0x0001e80000100600 */
[----:B0-----:R-:W2:Y:S02]  /*50a60*/  LDL.LU R0, [R1+0x50f4] ;  /* 0x0050f40001007983 */ /* 0x001ea40000300800 */
[----:B--2---:R-:W-:-:S05]  /*50a70*/  PRMT R0, RZ, 0x7610, R0 ;  /* 0x00007610ff007816 */ /* 0x004fca0000000000 */
[----:B------:R0:W-:Y:S04]  /*50a80*/  STL.S16 [R1+0x110], R0 ;  /* 0x0001100001007387 */ /* 0x0001e80000100600 */
[----:B0-----:R-:W2:Y:S04]  /*50a90*/  LDL.LU R0, [R1+0x50f0] ;  /* 0x0050f00001007983 */ /* 0x001ea80000300800 */
[----:B------:R0:W-:Y:S04]  /*50aa0*/  STL [R1+0x6bec], R22 ;  /* 0x006bec1601007387 */ /* 0x0001e80000100800 */
[----:B0-----:R-:W2:Y:S01]  /*50ab0*/  LDL R22, [R1+0x114] ;  /* 0x0001140001167983 */ /* 0x001ea20000100800 */
[----:B------:R-:W-:Y:S06]  /*50ac0*/  BAR.SYNC.DEFER_BLOCKING 0x0 ;  /* 0x0000000000007b1d */ /* 0x000fec0000010000 */
[----:B------:R0:W-:Y:S04]  /*50ad0*/  STL [R1+0x6be8], R21 ;  /* 0x006be81501007387 */ /* 0x0001e80000100800 */
[----:B0-----:R-:W2:Y:S04]  /*50ae0*/  LDL R21, [R1+0x110] ;  /* 0x0001100001157983 */ /* 0x001ea80000100800 */
        /* <DEDUP_REMOVED lines=10> */
[----:B----4-:R-:W-:Y:S04]  /*50b90*/  STL [R1+0x6bbc], R60 ;  /* 0x006bbc3c01007387 */ /* 0x010fe80000100800 */
[----:B------:R-:W-:Y:S04]  /*50ba0*/  STL [R1+0x6bb8], R59 ;  /* 0x006bb83b01007387 */ /* 0x000fe80000100800 */
[----:B---3--:R-:W-:Y:S04]  /*50bb0*/  STL [R1+0x6bb4], R58 ;  /* 0x006bb43a01007387 */ /* 0x008fe80000100800 */
        /* <DEDUP_REMOVED lines=26> */
[----:B--2---:R-:W-:Y:S04]  /*50d60*/  STL [R1+0x6b48], R0 ;  /* 0x006b480001007387 */ /* 0x004fe80000100800 */
[----:B------:R-:W2:Y:S04]  /*50d70*/  @!P2 LDG.E.U8 R22, desc[UR34][R2.64] ;  /* 0x000000220216a981 */ /* 0x000ea8000c1e1100 */
[----:B--2---:R0:W-:Y:S04]  /*50d80*/  @!P2 STL [R1+0x114], R22 ;  /* 0x000114160100a387 */ /* 0x0041e80000100800 */
[----:B0-----:R-:W2:Y:S04]  /*50d90*/  LDL.LU R22, [R1+0x6bec] ;  /* 0x006bec0001167983 */ /* 0x001ea80000300800 */
[----:B------:R-:W3:Y:S04]  /*50da0*/  LDL R2, [R1+0x4b24] ;  /* 0x004b240001027983 */ /* 0x000ee80000100800 */
[----:B------:R-:W3:Y:S01]  /*50db0*/  LDL R3, [R1+0x4b3c] ;  /* 0x004b3c0001037983 */ /* 0x000ee20000100800 */
[----:B------:R-:W-:-:S02]  /*50dc0*/  PRMT R20, RZ, 0x7610, R20 ;  /* 0x00007610ff147816 */ /* 0x000fc40000000014 */
[----:B---3--:R-:W-:-:S04]  /*50dd0*/  @!P0 LOP3.LUT R3, R3, R2, RZ, 0x3c, !PT ;  /* 0x0000000203038212 */ /* 0x008fc800078e3cff */
[----:B------:R-:W-:-:S04]  /*50de0*/  @!P0 LOP3.LUT R2, R3, R2, RZ, 0x3c, !PT ;  /* 0x0000000203028212 */ /* 0x000fc800078e3cff */
[----:B------:R-:W-:-:S05]  /*50df0*/  @!P0 LOP3.LUT R3, R3, R2, RZ, 0x3c, !PT ;  /* 0x0000000203038212 */ /* 0x000fca00078e3cff */
[----:B------:R-:W3:Y:S04]  /*50e00*/  @!P0 LDG.E.U8 R21, desc[UR34][R2.64] ;  /* 0x0000002202158981 */ /* 0x000ee8000c1e1100 */
[----:B---3--:R0:W-:Y:S04]  /*50e10*/  @!P0 STL [R1+0x110], R21 ;  /* 0x0001101501008387 */ /* 0x0081e80000100800 */
[----:B0-----:R-:W3:Y:S04]  /*50e20*/  LDL.LU R21, [R1+0x6be8] ;  /* 0x006be80001157983 */ /* 0x001ee80000300800 */
[----:B------:R-:W4:Y:S04]  /*50e30*/  LDL R2, [R1+0x4b28] ;  /* 0x004b280001027983 */ /* 0x000f280000100800 */
[----:B------:R-:W4:Y:S01]  /*50e40*/  LDL R3, [R1+0x4b44] ;  /* 0x004b440001037983 */ /* 0x000f220000100800 */
[----:B------:R-:W-:-:S02]  /*50e50*/  PRMT R19, RZ, 0x7610, R19 ;  /* 0x00007610ff137816 */ /* 0x000fc40000000013 */
[----:B----4-:R-:W-:-:S04]  /*50e60*/  @!P1 LOP3.LUT R3, R3, R2, RZ, 0x3c, !PT ;  /* 0x0000000203039212 */ /* 0x010fc800078e3cff */
[----:B------:R-:W-:-:S04]  /*50e70*/  @!P1 LOP3.LUT R2, R3, R2, RZ, 0x3c, !PT ;  /* 0x0000000203029212 */ /* 0x000fc800078e3cff */
[----:B------:R-:W-:-:S05]  /*50e80*/  @!P1 LOP3.LUT R3, R3, R2, RZ, 0x3c, !PT ;  /* 0x0000000203039212 */ /* 0x000fca00078e3cff */
[----:B------:R-:W4:Y:S04]  /*50e90*/  @!P1 LDG.E.U8 R20, desc[UR34][R2.64] ;  /* 0x0000002202149981 */ /* 0x000f28000c1e1100 */
[----:B----4-:R0:W-:Y:S04]  /*50ea0*/  STL [R1+0x10c], R20 ;  /* 0x00010c1401007387 */ /* 0x0101e80000100800 */
[----:B0-----:R-:W4:Y:S04]  /*50eb0*/  LDL.LU R20, [R1+0x6be4] ;  /* 0x006be40001147983 */ /* 0x001f280000300800 */
[----:B------:R-:W2:Y:S04]  /*50ec0*/  LDL R2, [R1+0x27d0] ;  /* 0x0027d00001027983 */ /* 0x000ea80000100800 */
[----:B------:R-:W2:Y:S01]  /*50ed0*/  LDL R3, [R1+0x4764] ;  /* 0x0047640001037983 */ /* 0x000ea20000100800 */
[----:B------:R-:W-:-:S02]  /*50ee0*/  PRMT R18, RZ, 0x7610, R18 ;  /* 0x00007610ff127816 */ /* 0x000fc40000000012 */
[----:B--2---:R-:W-:-:S04]  /*50ef0*/  @!P0 LOP3.LUT R3, R3, R2, RZ, 0x3c, !PT ;  /* 0x0000000203038212 */ /* 0x004fc800078e3cff */
[----:B------:R-:W-:-:S04]  /*50f00*/  @!P0 LOP3.LUT R2, R3, R2, RZ, 0x3c, !PT ;  /* 0x0000000203028212 */ /* 0x000fc800078e3cff */
[----:B------:R-:W-:-:S05]  /*50f10*/  @!P0 LOP3.LUT R3, R3, R2, RZ, 0x3c, !PT ;  /* 0x0000000203038212 */ /* 0x000fca00078e3cff */
[----:B------:R-:W2:Y:S04]  /*50f20*/  @!P0 LDG.E.U8 R19, desc[UR34][R2.64] ;  /* 0x0000002202138981 */ /* 0x000ea8000c1e1100 */
[----:B--2---:R0:W-:Y:S04]  /*50f30*/  STL [R1+0x108], R19 ;  /* 0x0001081301007387 */ /* 0x0041e80000100800 */
[----:B0-----:R-:W2:Y:S04]  /*50f40*/  LDL.LU R19, [R1+0x6be0] ;  /* 0x006be00001137983 */ /* 0x001ea80000300800 */
        /* <DEDUP_REMOVED lines=268> */
[----:B------:R-:W3:Y:S04]  /*52010*/  LDL R2, [R1+0x4834] ;  /* 0x0048340001027983 */ /* 0x000ee80000100800 */
[----:B------:R-:W3:Y:S04]  /*52020*/  LDL R3, [R1+0x485c] ;  /* 0x00485c0001037983 */ /* 0x000ee80000100800 */
[----:B--2---:R0:W-:Y:S04]  /*52030*/  STL [R1+0x90], R29 ;  /* 0x0000901d01007387 */ /* 0x0041e80000100800 */
[----:B0-----:R-:W2:Y:S01]  /*52040*/  LDL R29, [R1+0x4890] ;  /* 0x00489000011d7983 */ /* 0x001ea20000100800 */
[----:B------:R-:W-:-:S02]  /*52050*/  PRMT R47, RZ, 0x7610, R47 ;  /* 0x00007610ff2f7816 */ /* 0x000fc4000000002f */
[----:B---3--:R-:W-:-:S04]  /*52060*/  @!P0 LOP3.LUT R3, R3, R2, RZ, 0x3c, !PT ;  /* 0x0000000203038212 */ /* 0x008fc800078e3cff */
[----:B------:R-:W-:-:S04]  /*52070*/  @!P0 LOP3.LUT R2, R3, R2, RZ, 0x3c, !PT ;  /* 0x0000000203028212 */ /* 0x000fc800078e3cff */
[----:B------:R-:W-:-:S05]  /*52080*/  @!P0 LOP3.LUT R3, R3, R2, RZ, 0x3c, !PT ;  /* 0x0000000203038212 */ /* 0x000fca00078e3cff */
[----:B------:R-:W3:Y:S04]  /*52090*/  @!P0 LDG.E.U8 R45, desc[UR34][R2.64] ;  /* 0x00000022022d8981 */ /* 0x000ee8000c1e1100 */
[----:B---3--:R0:W-:Y:S04]  /*520a0*/  STL [R1+0x8c], R45 ;  /* 0x00008c2d01007387 */ /* 0x0081e80000100800 */
[----:B0-----:R-:W3:Y:S04]  /*520b0*/  LDL.LU R45, [R1+0x6b68] ;  /* 0x006b6800012d7983 */ /* 0x001ee80000300800 */
        /* <DEDUP_REMOVED lines=36> */
[----:B------:R-:W2:Y:S01]  /*52300*/  LDL R3, [R1+0x4858] ;  /* 0x0048580001037983 */ /* 0x000ea20000100800 */
[----:B------:R-:W-:Y:S01]  /*52310*/  @!P1 IMAD.MOV.U32 R2, RZ, RZ, R29 ;  /* 0x000000ffff029224 */ /* 0x000fe200078e001d */
[----:B------:R-:W-:-:S02]  /*52320*/  PRMT R56, RZ, 0x7610, R56 ;  /* 0x00007610ff387816 */ /* 0x000fc40000000038 */
[----:B------:R-:W3:Y:S04]  /*52330*/  LDL R29, [R1+0x48ac] ;  /* 0x0048ac00011d7983 */ /* 0x000ee80000100800 */
[----:B--2---:R-:W2:Y:S04]  /*52340*/  @!P1 LDG.E.U8 R55, desc[UR34][R2.64] ;  /* 0x0000002202379981 */ /* 0x004ea8000c1e1100 */
        /* <DEDUP_REMOVED lines=20> */
[----:B--2---:R0:W-:Y:S01]  /*52490*/  STL [R1+0x70], R31 ;  /* 0x0000701f01007387 */ /* 0x0041e20000100800 */
[----:B------:R-:W-:-:S03]  /*524a0*/  PRMT R57, RZ, 0x7610, R57 ;  /* 0x00007610ff397816 */ /* 0x000fc60000000039 */
[----:B0-----:R-:W2:Y:S01]  /*524b0*/  LDL R31, [R1+0x48bc] ;  /* 0x0048bc00011f7983 */ /* 0x001ea20000100800 */
[----:B---3--:R-:W-:-:S04]  /*524c0*/  @!P0 LOP3.LUT R3, R3, R2, RZ, 0x3c, !PT ;  /* 0x0000000203038212 */ /* 0x008fc800078e3cff */
[----:B------:R-:W-:-:S04]  /*524d0*/  @!P0 LOP3.LUT R2, R3, R2, RZ, 0x3c, !PT ;  /* 0x0000000203028212 */ /* 0x000fc800078e3cff */
[----:B------:R-:W-:-:S05]  /*524e0*/  @!P0 LOP3.LUT R3, R3, R2, RZ, 0x3c, !PT ;  /* 0x0000000203038212 */ /* 0x000fca00078e3cff */
[----:B------:R-:W3:Y:S04]  /*524f0*/  @!P0 LDG.E.U8 R30, desc[UR34][R2.64] ;  /* 0x00000022021e8981 */ /* 0x000ee8000c1e1100 */
[----:B------:R-:W2:Y:S04]  /*52500*/  LDL R2, [R1+0x4878] ;  /* 0x0048780001027983 */ /* 0x000ea80000100800 */
[----:B------:R-:W2:Y:S04]  /*52510*/  LDL R3, [R1+0x48b0] ;  /* 0x0048b00001037983 */ /* 0x000ea80000100800 */
[----:B---3--:R0:W-:Y:S04]  /*52520*/  STL [R1+0x6c], R30 ;  /* 0x00006c1e01007387 */ /* 0x0081e80000100800 */
[----:B0-----:R-:W3:Y:S01]  /*52530*/  LDL R30, [R1+0x48d0] ;  /* 0x0048d000011e7983 */ /* 0x001ee20000100800 */
        /* <DEDUP_REMOVED lines=20> */
[----:B------:R0:W2:Y:S04]  /*52680*/  @!P1 LDG.E.U8 R28, desc[UR34][R2.64] ;  /* 0x00000022021c9981 */ /* 0x0000a8000c1e1100 */
[----:B------:R-:W3:Y:S01]  /*52690*/  LDL R3, [R1+0x4894] ;  /* 0x0048940001037983 */ /* 0x000ee20000100800 */
[----:B0-----:R-:W-:-:S03]  /*526a0*/  @!P0 IMAD.MOV.U32 R2, RZ, RZ, R31 ;  /* 0x000000ffff028224 */ /* 0x001fc600078e001f */
[----:B--2---:R0:W-:Y:S01]  /*526b0*/  STL [R1+0x60], R28 ;  /* 0x0000601c01007387 */ /* 0x0041e20000100800 */
[----:B------:R-:W-:-:S03]  /*526c0*/  PRMT R26, RZ, 0x7610, R26 ;  /* 0x00007610ff1a7816 */ /* 0x000fc6000000001a */
[----:B------:R-:W2:Y:S04]  /*526d0*/  LDL R31, [R1+0x48b4] ;  /* 0x0048b400011f7983 */ /* 0x000ea80000100800 */
[----:B---3--:R1:W3:Y:S04]  /*526e0*/  @!P0 LDG.E.U8 R27, desc[UR34][R2.64] ;  /* 0x00000022021b8981 */ /* 0x0082e8000c1e1100 */
[----:B0-----:R-:W2:Y:S04]  /*526f0*/  LDL R28, [R1+0x48e0] ;  /* 0x0048e000011c7983 */ /* 0x001ea80000100800 */
[----:B------:R-:W2:Y:S01]  /*52700*/  LDL R3, [R1+0x4898] ;  /* 0x0048980001037983 */ /* 0x000ea20000100800 */
[----:B-1----:R-:W-:-:S03]  /*52710*/  @!P1 IMAD.MOV.U32 R2, RZ, RZ, R30 ;  /* 0x000000ffff029224 */ /* 0x002fc600078e001e */
[----:B---3--:R0:W-:Y:S01]  /*52720*/  STL [R1+0x5c], R27 ;  /* 0x00005c1b01007387 */ /* 0x0081e20000100800 */
[----:B------:R-:W-:-:S03]  /*52730*/  PRMT R8, RZ, 0x7610, R8 ;  /* 0x00007610ff087816 */ /* 0x000fc60000000008 */
[----:B------:R-:W3:Y:S04]  /*52740*/  LDL R30, [R1+0x48b8] ;  /* 0x0048b800011e7983 */ /* 0x000ee80000100800 */
[----:B--2---:R1:W2:Y:S04]  /*52750*/  @!P1 LDG.E.U8 R26, desc[UR34][R2.64] ;  /* 0x00000022021a9981 */ /* 0x0042a8000c1e1100 */
[----:B0-----:R-:W3:Y:S04]  /*52760*/  LDL R27, [R1+0x48dc] ;  /* 0x0048dc00011b7983 */ /* 0x001ee80000100800 */
[----:B------:R-:W3:Y:S01]  /*52770*/  LDL R3, [R1+0x48a4] ;  /* 0x0048a40001037983 */ /* 0x000ee20000100800 */
[----:B-1----:R-:W-:-:S03]  /*52780*/  @!P0 IMAD.MOV.U32 R2, RZ, RZ, R29 ;  /* 0x000000ffff028224 */ /* 0x002fc600078e001d */
[----:B--2---:R0:W-:Y:S01]  /*52790*/  STL [R1+0x58], R26 ;  /* 0x0000581a01007387 */ /* 0x0041e20000100800 */
[----:B------:R-:W-:Y:S02]  /*527a0*/  PRMT R12, RZ, 0x7610, R12 ;  /* 0x00007610ff0c7816 */ /* 0x000fe4000000000c */
[----:B------:R-:W-:Y:S01]  /*527b0*/  PRMT R7, RZ, 0x7610, R7 ;  /* 0x00007610ff077816 */ /* 0x000fe20000000007 */
[----:B------:R-:W2:Y:S04]  /*527c0*/  LDL R29, [R1+0x48c4] ;  /* 0x0048c400011d7983 */ /* 0x000ea80000100800 */
[----:B---3--:R1:W3:Y:S04]  /*527d0*/  @!P0 LDG.E.U8 R8, desc[UR34][R2.64] ;  /* 0x0000002202088981 */ /* 0x0082e8000c1e1100 */
[----:B0-----:R-:W2:Y:S04]  /*527e0*/  LDL R26, [R1+0x48f0] ;  /* 0x0048f000011a7983 */ /* 0x001ea80000100800 */
[----:B------:R-:W2:Y:S01]  /*527f0*/  LDL R3, [R1+0x48a8] ;  /* 0x0048a80001037983 */ /* 0x000ea20000100800 */
[----:B-1----:R-:W-:Y:S01]  /*52800*/  @!P1 IMAD.MOV.U32 R2, RZ, RZ, R28 ;  /* 0x000000ffff029224 */ /* 0x002fe200078e001c */
[----:B------:R-:W-:-:S04]  /*52810*/  PRMT R10, RZ, 0x7610, R10 ;  /* 0x00007610ff0a7816 */ /* 0x000fc8000000000a */
[----:B--2---:R0:W2:Y:S02]  /*52820*/  @!P1 LDG.E.U8 R12, desc[UR34][R2.64] ;  /* 0x00000022020c9981 */ /* 0x0040a4000c1e1100 */
[----:B0-----:R-:W-:Y:S02]  /*52830*/  @!P0 IMAD.MOV.U32 R2, RZ, RZ, R27 ;  /* 0x000000ffff028224 */ /* 0x001fe400078e001b */
[----:B------:R-:W-:-:S05]  /*52840*/  @!P0 IMAD.MOV.U32 R3, RZ, RZ, R31 ;  /* 0x000000ffff038224 */ /* 0x000fca00078e001f */
[----:B------:R0:W4:Y:S02]  /*52850*/  @!P0 LDG.E.U8 R7, desc[UR34][R2.64] ;  /* 0x0000002202078981 */ /* 0x000124000c1e1100 */
[----:B0-----:R-:W-:Y:S02]  /*52860*/  @!P1 IMAD.MOV.U32 R2, RZ, RZ, R26 ;  /* 0x000000ffff029224 */ /* 0x001fe400078e001a */
[----:B------:R-:W-:-:S05]  /*52870*/  @!P1 IMAD.MOV.U32 R3, RZ, RZ, R30 ;  /* 0x000000ffff039224 */ /* 0x000fca00078e001e */
[----:B------:R-:W4:Y:S04]  /*52880*/  @!P1 LDG.E.U8 R10, desc[UR34][R2.64] ;  /* 0x00000022020a9981 */ /* 0x000f28000c1e1100 */
[----:B---3--:R0:W-:Y:S04]  /*52890*/  STL [R1+0x54], R8 ;  /* 0x0000540801007387 */ /* 0x0081e80000100800 */
[----:B------:R-:W3:Y:S04]  /*528a0*/  LDL R28, [R1+0x48c8] ;  /* 0x0048c800011c7983 */ /* 0x000ee80000100800 */
[----:B0-----:R-:W3:Y:S04]  /*528b0*/  LDL R8, [R1+0x48ec] ;  /* 0x0048ec0001087983 */ /* 0x001ee80000100800 */
[----:B--2---:R0:W-:Y:S04]  /*528c0*/  STL [R1+0x50], R12 ;  /* 0x0000500c01007387 */ /* 0x0041e80000100800 */
[----:B------:R-:W2:Y:S04]  /*528d0*/  LDL R27, [R1+0x48d4] ;  /* 0x0048d400011b7983 */ /* 0x000ea80000100800 */
[----:B0-----:R-:W2:Y:S04]  /*528e0*/  LDL R12, [R1+0x4900] ;  /* 0x00490000010c7983 */ /* 0x001ea80000100800 */
[----:B----4-:R0:W-:Y:S04]  /*528f0*/  STL [R1+0x4c], R7 ;  /* 0x00004c0701007387 */ /* 0x0101e80000100800 */
[----:B------:R-:W4:Y:S04]  /*52900*/  LDL R26, [R1+0x48d8] ;  /* 0x0048d800011a7983 */ /* 0x000f280000100800 */
[----:B0-----:R-:W4:Y:S04]  /*52910*/  LDL R7, [R1+0x48fc] ;  /* 0x0048fc0001077983 */ /* 0x001f280000100800 */
[----:B------:R0:W-:Y:S04]  /*52920*/  STL [R1+0x48], R10 ;  /* 0x0000480a01007387 */ /* 0x0001e80000100800 */
[----:B0-----:R-:W4:Y:S01]  /*52930*/  LDL R10, [R1+0x4910] ;  /* 0x00491000010a7983 */ /* 0x001f220000100800 */
[----:B------:R-:W-:Y:S01]  /*52940*/  PRMT R4, RZ, 0x7610, R4 ;  /* 0x00007610ff047816 */ /* 0x000fe20000000004 */
[----:B------:R-:W-:-:S02]  /*52950*/  @!P0 IMAD.MOV.U32 R3, RZ, RZ, R29 ;  /* 0x000000ffff038224 */ /* 0x000fc400078e001d */
[----:B---3--:R-:W-:Y:S01]  /*52960*/  @!P0 IMAD.MOV.U32 R2, RZ, RZ, R8 ;  /* 0x000000ffff028224 */ /* 0x008fe200078e0008 */
[----:B------:R-:W-:Y:S01]  /*52970*/  PRMT R5, RZ, 0x7610, R5 ;  /* 0x00007610ff057816 */ /* 0x000fe20000000005 */
[----:B------:R-:W3:Y:S04]  /*52980*/  LDL R8, [R1+0x48e4] ;  /* 0x0048e40001087983 */ /* 0x000ee80000100800 */
[----:B------:R0:W3:Y:S01]  /*52990*/  @!P0 LDG.E.U8 R4, desc[UR34][R2.64] ;  /* 0x0000002202048981 */ /* 0x0000e2000c1e1100 */
[----:B------:R-:W-:Y:S01]  /*529a0*/  PRMT R6, RZ, 0x7610, R6 ;  /* 0x00007610ff067816 */ /* 0x000fe20000000006 */
[----:B0-----:R-:W-:Y:S01]  /*529b0*/  @!P1 IMAD.MOV.U32 R3, RZ, RZ, R28 ;  /* 0x000000ffff039224 */ /* 0x001fe200078e001c */
[----:B------:R-:W-:Y:S01]  /*529c0*/  PRMT R11, RZ, 0x7610, R11 ;  /* 0x00007610ff0b7816 */ /* 0x000fe2000000000b */
[----:B--2---:R-:W-:-:S05]  /*529d0*/  @!P1 IMAD.MOV.U32 R2, RZ, RZ, R12 ;  /* 0x000000ffff029224 */ /* 0x004fca00078e000c */
[----:B------:R0:W2:Y:S02]  /*529e0*/  @!P1 LDG.E.U8 R5, desc[UR34][R2.64] ;  /* 0x0000002202059981 */ /* 0x0000a4000c1e1100 */
[----:B0-----:R-:W-:Y:S02]  /*529f0*/  @!P0 IMAD.MOV.U32 R3, RZ, RZ, R27 ;  /* 0x000000ffff038224 */ /* 0x001fe400078e001b */
[----:B----4-:R-:W-:-:S05]  /*52a00*/  @!P0 IMAD.MOV.U32 R2, RZ, RZ, R7 ;  /* 0x000000ffff028224 */ /* 0x010fca00078e0007 */
        /* <DEDUP_REMOVED lines=17> */
[----:B------:R-:W4:Y:S01]  /*52b20*/  LDL R8, [R1+0x4904] ;  /* 0x0049040001087983 */ /* 0x000f220000100800 */
[----:B---3--:R-:W-:-:S03]  /*52b30*/  @!P0 IMAD.MOV.U32 R2, RZ, RZ, R4 ;  /* 0x000000ffff028224 */ /* 0x008fc600078e0004 */
[----:B------:R-:W3:Y:S01]  /*52b40*/  LDL R4, [R1+0x492c] ;  /* 0x00492c0001047983 */ /* 0x000ee20000100800 */
[----:B------:R-:W-:-:S03]  /*52b50*/  PRMT R24, RZ, 0x7610, R24 ;  /* 0x00007610ff187816 */ /* 0x000fc60000000018 */
[----:B------:R0:W3:Y:S01]  /*52b60*/  @!P0 LDG.E.U8 R25, desc[UR34][R2.64] ;  /* 0x0000002202198981 */ /* 0x0000e2000c1e1100 */
[----:B------:R-:W-:Y:S01]  /*52b70*/  PRMT R23, RZ, 0x7610, R23 ;  /* 0x00007610ff177816 */ /* 0x000fe20000000017 */
[----:B0-----:R-:W-:Y:S02]  /*52b80*/  @!P1 IMAD.MOV.U32 R3, RZ, RZ, R12 ;  /* 0x000000ffff039224 */ /* 0x001fe400078e000c */
[----:B------:R-:W3:Y:S01]  /*52b90*/  LDL R12, [R1+0x4908] ;  /* 0x00490800010c7983 */ /* 0x000ee20000100800 */
[----:B--2---:R-:W-:-:S03]  /*52ba0*/  @!P1 IMAD.MOV.U32 R2, RZ, RZ, R5 ;  /* 0x000000ffff029224 */ /* 0x004fc600078e0005 */
[----:B------:R-:W2:Y:S04]  /*52bb0*/  LDL R5, [R1+0x4940] ;  /* 0x0049400001057983 */ /* 0x000ea80000100800 */
[----:B------:R0:W2:Y:S02]  /*52bc0*/  @!P1 LDG.E.U8 R24, desc[UR34][R2.64] ;  /* 0x0000002202189981 */ /* 0x0000a4000c1e1100 */
[----:B0-----:R-:W-:Y:S02]  /*52bd0*/  @!P0 IMAD.MOV.U32 R3, RZ, RZ, R7 ;  /* 0x000000ffff038224 */ /* 0x001fe400078e0007 */
[----:B----4-:R-:W-:Y:S01]  /*52be0*/  @!P0 IMAD.MOV.U32 R2, RZ, RZ, R6 ;  /* 0x000000ffff028224 */ /* 0x010fe200078e0006 */
[----:B------:R-:W4:Y:S04]  /*52bf0*/  LDL R7, [R1+0x4914] ;  /* 0x0049140001077983 */ /* 0x000f280000100800 */
[----:B------:R-:W4:Y:S04]  /*52c00*/  LDL R6, [R1+0x493c] ;  /* 0x00493c0001067983 */ /* 0x000f280000100800 */
[----:B------:R0:W4:Y:S02]  /*52c10*/  @!P0 LDG.E.U8 R23, desc[UR34][R2.64] ;  /* 0x0000002202178981 */ /* 0x000124000c1e1100 */
[----:B0-----:R-:W-:-:S02]  /*52c20*/  @!P1 IMAD.MOV.U32 R2, RZ, RZ, R10 ;  /* 0x000000ffff029224 */ /* 0x001fc400078e000a */
[----:B------:R-:W-:Y:S01]  /*52c30*/  @!P1 IMAD.MOV.U32 R3, RZ, RZ, R11 ;  /* 0x000000ffff039224 */ /* 0x000fe200078e000b */
[----:B------:R-:W4:Y:S04]  /*52c40*/  LDL R10, [R1+0x4950] ;  /* 0x00495000010a7983 */ /* 0x000f280000100800 */
[----:B------:R-:W4:Y:S01]  /*52c50*/  LDL R11, [R1+0x4918] ;  /* 0x00491800010b7983 */ /* 0x000f220000100800 */
[----:B------:R-:W-:Y:S02]  /*52c60*/  PRMT R22, RZ, 0x7610, R22 ;  /* 0x00007610ff167816 */ /* 0x000fe40000000016 */
[----:B------:R-:W-:-:S04]  /*52c70*/  PRMT R21, RZ, 0x7610, R21 ;  /* 0x00007610ff157816 */ /* 0x000fc80000000015 */
[----:B------:R3:W4:Y:S01]  /*52c80*/  @!P1 LDG.E.U8 R22, desc[UR34][R2.64] ;  /* 0x0000002202169981 */ /* 0x000722000c1e1100 */
[----:B------:R-:W-:Y:S01]  /*52c90*/  PRMT R20, RZ, 0x7610, R20 ;  /* 0x00007610ff147816 */ /* 0x000fe20000000014 */
[----:B---3--:R-:W-:Y:S02]  /*52ca0*/  @!P0 IMAD.MOV.U32 R2, RZ, RZ, R4 ;  /* 0x000000ffff028224 */ /* 0x008fe400078e0004 */
[----:B------:R-:W-:Y:S01]  /*52cb0*/  @!P0 IMAD.MOV.U32 R3, RZ, RZ, R8 ;  /* 0x000000ffff038224 */ /* 0x000fe200078e0008 */
[----:B------:R-:W3:Y:S04]  /*52cc0*/  LDL R4, [R1+0x494c] ;  /* 0x00494c0001047983 */ /* 0x000ee80000100800 */
[----:B------:R-:W3:Y:S04]  /*52cd0*/  LDL R8, [R1+0x4924] ;  /* 0x0049240001087983 */ /* 0x000ee80000100800 */
[----:B------:R0:W3:Y:S01]  /*52ce0*/  @!P0 LDG.E.U8 R21, desc[UR34][R2.64] ;  /* 0x0000002202158981 */ /* 0x0000e2000c1e1100 */
[----:B------:R-:W-:Y:S01]  /*52cf0*/  PRMT R19, RZ, 0x7610, R19 ;  /* 0x00007610ff137816 */ /* 0x000fe20000000013 */
[----:B0-----:R-:W-:-:S02]  /*52d00*/  @!P1 IMAD.MOV.U32 R3, RZ, RZ, R12 ;  /* 0x000000ffff039224 */ /* 0x001fc400078e000c */
[----:B------:R-:W3:Y:S01]  /*52d10*/  LDL R12, [R1+0x4928] ;  /* 0x00492800010c7983 */ /* 0x000ee20000100800 */
[----:B--2---:R-:W-:-:S03]  /*52d20*/  @!P1 IMAD.MOV.U32 R2, RZ, RZ, R5 ;  /* 0x000000ffff029224 */ /* 0x004fc600078e0005 */
[----:B------:R-:W2:Y:S04]  /*52d30*/  LDL R5, [R1+0x4960] ;  /* 0x0049600001057983 */ /* 0x000ea80000100800 */
[----:B------:R4:W2:Y:S02]  /*52d40*/  @!P1 LDG.E.U8 R20, desc[UR34][R2.64] ;  /* 0x0000002202149981 */ /* 0x0008a4000c1e1100 */
[----:B----4-:R-:W-:Y:S02]  /*52d50*/  @!P0 IMAD.MOV.U32 R3, RZ, RZ, R7 ;  /* 0x000000ffff038224 */ /* 0x010fe400078e0007 */
[----:B------:R-:W4:Y:S01]  /*52d60*/  LDL R7, [R1+0x4934] ;  /* 0x0049340001077983 */ /* 0x000f220000100800 */
[----:B------:R-:W-:-:S03]  /*52d70*/  @!P0 IMAD.MOV.U32 R2, RZ, RZ, R6 ;  /* 0x000000ffff028224 */ /* 0x000fc600078e0006 */
[----:B------:R-:W4:Y:S04]  /*52d80*/  LDL R6, [R1+0x495c] ;  /* 0x00495c0001067983 */ /* 0x000f280000100800 */
[----:B------:R0:W4:Y:S04]  /*52d90*/  @!P0 LDG.E.U8 R19, desc[UR34][R2.64] ;  /* 0x0000002202138981 */ /* 0x000128000c1e1100 */
[----:B------:R-:W-:Y:S01]  /*52da0*/  STL [R1+0x34], R25 ;  /* 0x0000341901007387 */ /* 0x000fe20000100800 */
[----:B0-----:R-:W-:-:S03]  /*52db0*/  @!P1 IMAD.MOV.U32 R2, RZ, RZ, R10 ;  /* 0x000000ffff029224 */ /* 0x001fc600078e000a */
[----:B------:R-:W4:Y:S01]  /*52dc0*/  LDL R10, [R1+0x4970] ;  /* 0x00497000010a7983 */ /* 0x000f220000100800 */
[----:B------:R-:W-:-:S03]  /*52dd0*/  @!P1 IMAD.MOV.U32 R3, RZ, RZ, R11 ;  /* 0x000000ffff039224 */ /* 0x000fc600078e000b */
[----:B------:R-:W4:Y:S01]  /*52de0*/  LDL R11, [R1+0x4938] ;  /* 0x00493800010b7983 */ /* 0x000f220000100800 */
[----:B------:R-:W-:Y:S02]  /*52df0*/  PRMT R18, RZ, 0x7610, R18 ;  /* 0x00007610ff127816 */ /* 0x000fe40000000012 */
[----:B------:R-:W-:-:S04]  /*52e00*/  PRMT R17, RZ, 0x7610, R17 ;  /* 0x00007610ff117816 */ /* 0x000fc80000000011 */
[----:B------:R3:W4:Y:S01]  /*52e10*/  @!P1 LDG.E.U8 R18, desc[UR34][R2.64] ;  /* 0x0000002202129981 */ /* 0x000722000c1e1100 */
[----:B------:R-:W-:Y:S01]  /*52e20*/  PRMT R16, RZ, 0x7610, R16 ;  /* 0x00007610ff107816 */ /* 0x000fe20000000010 */
[----:B---3--:R-:W-:Y:S02]  /*52e30*/  @!P0 IMAD.MOV.U32 R2, RZ, RZ, R4 ;  /* 0x000000ffff028224 */ /* 0x008fe400078e0004 */
[----:B------:R-:W-:-:S05]  /*52e40*/  @!P0 IMAD.MOV.U32 R3, RZ, RZ, R8 ;  /* 0x000000ffff038224 */ /* 0x000fca00078e0008 */
[----:B------:R0:W3:Y:S01]  /*52e50*/  @!P0 LDG.E.U8 R17, desc[UR34][R2.64] ;  /* 0x0000002202118981 */ /* 0x0000e2000c1e1100 */
[----:B------:R-:W-:Y:S01]  /*52e60*/  PRMT R15, RZ, 0x7610, R15 ;  /* 0x00007610ff0f7816 */ /* 0x000fe2000000000f */
[----:B0-----:R-:W-:Y:S01]  /*52e70*/  @!P1 IMAD.MOV.U32 R3, RZ, RZ, R12 ;  /* 0x000000ffff039224 */ /* 0x001fe200078e000c */
[----:B------:R-:W-:Y:S01]  /*52e80*/  PRMT R9, RZ, 0x7610, R9 ;  /* 0x00007610ff097816 */ /* 0x000fe20000000009 */
[----:B------:R-:W-:Y:S04]  /*52e90*/  STL [R1+0x30], R24 ;  /* 0x0000301801007387 */ /* 0x000fe80000100800 */
[----:B------:R-:W3:Y:S04]  /*52ea0*/  LDL R8, [R1+0x4944] ;  /* 0x0049440001087983 */ /* 0x000ee80000100800 */
[----:B------:R-:W3:Y:S01]  /*52eb0*/  LDL R4, [R1+0x496c] ;  /* 0x00496c0001047983 */ /* 0x000ee20000100800 */
[----:B--2---:R-:W-:-:S05]  /*52ec0*/  @!P1 IMAD.MOV.U32 R2, RZ, RZ, R5 ;  /* 0x000000ffff029224 */ /* 0x004fca00078e0005 */
[----:B------:R4:W2:Y:S02]  /*52ed0*/  @!P1 LDG.E.U8 R16, desc[UR34][R2.64] ;  /* 0x0000002202109981 */ /* 0x0008a4000c1e1100 */
[----:B----4-:R-:W-:Y:S02]  /*52ee0*/  @!P0 IMAD.MOV.U32 R3, RZ, RZ, R7 ;  /* 0x000000ffff038224 */ /* 0x010fe400078e0007 */
[----:B------:R-:W-:-:S05]  /*52ef0*/  @!P0 IMAD.MOV.U32 R2, RZ, RZ, R6 ;  /* 0x000000ffff028224 */ /* 0x000fca00078e0006 */
[----:B------:R0:W4:Y:S02]  /*52f00*/  @!P0 LDG.E.U8 R15, desc[UR34][R2.64] ;  /* 0x00000022020f8981 */ /* 0x000124000c1e1100 */
[----:B0-----:R-:W-:Y:S02]  /*52f10*/  @!P1 IMAD.MOV.U32 R2, RZ, RZ, R10 ;  /* 0x000000ffff029224 */ /* 0x001fe400078e000a */
[----:B------:R-:W-:-:S05]  /*52f20*/  @!P1 IMAD.MOV.U32 R3, RZ, RZ, R11 ;  /* 0x000000ffff039224 */ /* 0x000fca00078e000b */
[----:B------:R3:W2:Y:S04]  /*52f30*/  @!P1 LDG.E.U8 R9, desc[UR34][R2.64] ;  /* 0x0000002202099981 */ /* 0x0006a8000c1e1100 */
[----:B------:R-:W-:Y:S04]  /*52f40*/  STL [R1+0x2c], R23 ;  /* 0x00002c1701007387 */ /* 0x000fe80000100800 */
[----:B------:R-:W4:Y:S04]  /*52f50*/  LDL R12, [R1+0x4948] ;  /* 0x00494800010c7983 */ /* 0x000f280000100800 */
[----:B------:R-:W4:Y:S04]  /*52f60*/  LDL R5, [R1+0x4980] ;  /* 0x0049800001057983 */ /* 0x000f280000100800 */
[----:B------:R-:W-:Y:S04]  /*52f70*/  STL [R1+0x28], R22 ;  /* 0x0000281601007387 */ /* 0x000fe80000100800 */
[----:B------:R-:W4:Y:S04]  /*52f80*/  LDL R7, [R1+0x4954] ;  /* 0x0049540001077983 */ /* 0x000f280000100800 */
[----:B------:R-:W4:Y:S04]  /*52f90*/  LDL R6, [R1+0x497c] ;  /* 0x00497c0001067983 */ /* 0x000f280000100800 */
[----:B------:R-:W-:Y:S04]  /*52fa0*/  STL [R1+0x24], R21 ;  /* 0x0000241501007387 */ /* 0x000fe80000100800 */
[----:B------:R-:W4:Y:S04]  /*52fb0*/  LDL R11, [R1+0x4958] ;  /* 0x00495800010b7983 */ /* 0x000f280000100800 */
[----:B------:R-:W4:Y:S01]  /*52fc0*/  LDL R10, [R1+0x4990] ;  /* 0x00499000010a7983 */ /* 0x000f220000100800 */
[----:B---3--:R-:W-:-:S03]  /*52fd0*/  @!P0 IMAD.MOV.U32 R3, RZ, RZ, R8 ;  /* 0x000000ffff038224 */ /* 0x008fc600078e0008 */
[----:B------:R-:W-:Y:S01]  /*52fe0*/  STL [R1+0x20], R20 ;  /* 0x0000201401007387 */ /* 0x000fe20000100800 */
[----:B------:R-:W-:Y:S01]  /*52ff0*/  PRMT R13, RZ, 0x7610, R13 ;  /* 0x00007610ff0d7816 */ /* 0x000fe2000000000d */
[----:B------:R-:W-:-:S05]  /*53000*/  @!P0 IMAD.MOV.U32 R2, RZ, RZ, R4 ;  /* 0x000000ffff028224 */ /* 0x000fca00078e0004 */
[----:B------:R4:W3:Y:S04]  /*53010*/  @!P0 LDG.E.U8 R13, desc[UR34][R2.64] ;  /* 0x00000022020d8981 */ /* 0x0008e8000c1e1100 */
[----:B--2---:R0:W-:Y:S04]  /*53020*/  STL [R1+0x8], R9 ;  /* 0x0000080901007387 */ /* 0x0041e80000100800 */
[----:B------:R-:W2:Y:S01]  /*53030*/  LDL R8, [R1+0x498c] ;  /* 0x00498c0001087983 */ /* 0x000ea20000100800 */
[----:B------:R-:W-:Y:S01]  /*53040*/  PRMT R14, RZ, 0x7610, R14 ;  /* 0x00007610ff0e7816 */ /* 0x000fe2000000000e */
[----:B----4-:R-:W-:Y:S01]  /*53050*/  @!P1 IMAD.MOV.U32 R3, RZ, RZ, R12 ;  /* 0x000000ffff039224 */ /* 0x010fe200078e000c */
[----:B------:R-:W-:Y:S01]  /*53060*/  PRMT R61, RZ, 0x7610, R61 ;  /* 0x00007610ff3d7816 */ /* 0x000fe2000000003d */
[----:B0-----:R-:W4:Y:S01]  /*53070*/  LDL R9, [R1+0x4964] ;  /* 0x0049640001097983 */ /* 0x001f220000100800 */
[----:B------:R-:W-:Y:S01]  /*53080*/  @!P1 IMAD.MOV.U32 R2, RZ, RZ, R5 ;  /* 0x000000ffff029224 */ /* 0x000fe200078e0005 */
[----:B------:R-:W-:-:S02]  /*53090*/  PRMT R60, RZ, 0x7610, R60 ;  /* 0x00007610ff3c7816 */ /* 0x000fc4000000003c */
[----:B------:R-:W4:Y:S04]  /*530a0*/  LDL R4, [R1+0x49a0] ;  /* 0x0049a00001047983 */ /* 0x000f280000100800 */
[----:B------:R0:W4:Y:S02]  /*530b0*/  @!P1 LDG.E.U8 R14, desc[UR34][R2.64] ;  /* 0x00000022020e9981 */ /* 0x000124000c1e1100 */
[----:B0-----:R-:W-:Y:S02]  /*530c0*/  @!P0 IMAD.MOV.U32 R2, RZ, RZ, R6 ;  /* 0x000000ffff028224 */ /* 0x001fe400078e0006 */
[----:B------:R-:W-:-:S05]  /*530d0*/  @!P0 IMAD.MOV.U32 R3, RZ, RZ, R7 ;  /* 0x000000ffff038224 */ /* 0x000fca00078e0007 */
[----:B------:R0:W4:Y:S01]  /*530e0*/  @!P0 LDG.E.U8 R61, desc[UR34][R2.64] ;  /* 0x00000022023d8981 */ /* 0x000122000c1e1100 */
[----:B------:R-:W-:Y:S01]  /*530f0*/  PRMT R59, RZ, 0x7610, R59 ;  /* 0x00007610ff3b7816 */ /* 0x000fe2000000003b */
[----:B0-----:R-:W-:Y:S02]  /*53100*/  @!P1 IMAD.MOV.U32 R2, RZ, RZ, R10 ;  /* 0x000000ffff029224 */ /* 0x001fe400078e000a */
[----:B------:R-:W-:-:S05]  /*53110*/  @!P1 IMAD.MOV.U32 R3, RZ, RZ, R11 ;  /* 0x000000ffff039224 */ /* 0x000fca00078e000b */
[----:B------:R2:W4:Y:S04]  /*53120*/  @!P1 LDG.E.U8 R60, desc[UR34][R2.64] ;  /* 0x00000022023c9981 */ /* 0x000528000c1e1100 */
[----:B------:R-:W-:Y:S04]  /*53130*/  STL [R1+0x1c], R19 ;  /* 0x00001c1301007387 */ /* 0x000fe80000100800 */
[----:B------:R-:W4:Y:S04]  /*53140*/  LDL R5, [R1+0x4968] ;  /* 0x0049680001057983 */ /* 0x000f280000100800 */
[----:B---3--:R0:W-:Y:S04]  /*53150*/  STL [R1+0x4], R13 ;  /* 0x0000040d01007387 */ /* 0x0081e80000100800 */
[----:B------:R-:W-:Y:S04]  /*53160*/  STL [R1+0x18], R18 ;  /* 0x0000181201007387 */ /* 0x000fe80000100800 */
[----:B------:R-:W3:Y:S04]  /*53170*/  LDL R12, [R1+0x499c] ;  /* 0x00499c00010c7983 */ /* 0x000ee80000100800 */
[----:B0-----:R-:W3:Y:S01]  /*53180*/  LDL R13, [R1+0x4974] ;  /* 0x00497400010d7983 */ /* 0x001ee20000100800 */
[----:B--2---:R-:W-:-:S02]  /*53190*/  @!P0 IMAD.MOV.U32 R2, RZ, RZ, R8 ;  /* 0x000000ffff028224 */ /* 0x004fc400078e0008 */
[----:B----4-:R-:W-:-:S05]  /*531a0*/  @!P0 IMAD.MOV.U32 R3, RZ, RZ, R9 ;  /* 0x000000ffff038224 */ /* 0x010fca00078e0009 */
[----:B------:R0:W2:Y:S04]  /*531b0*/  @!P0 LDG.E.U8 R59, desc[UR34][R2.64] ;  /* 0x00000022023b8981 */ /* 0x0000a8000c1e1100 */
[----:B------:R-:W-:Y:S04]  /*531c0*/  STL [R1+0x14], R17 ;  /* 0x0000141101007387 */ /* 0x000fe80000100800 */
[----:B------:R-:W4:Y:S04]  /*531d0*/  LDL R7, [R1+0x4978] ;  /* 0x0049780001077983 */ /* 0x000f280000100800 */
[----:B------:R-:W4:Y:S04]  /*531e0*/  LDL R6, [R1+0x49b0] ;  /* 0x0049b00001067983 */ /* 0x000f280000100800 */
[----:B------:R-:W-:Y:S04]  /*531f0*/  STL [R1+0x6ad0], R61 ;  /* 0x006ad03d01007387 */ /* 0x000fe80000100800 */
[----:B------:R-:W-:Y:S04]  /*53200*/  STL [R1+0x10], R16 ;  /* 0x0000101001007387 */ /* 0x000fe80000100800 */
[----:B------:R1:W-:Y:S04]  /*53210*/  STL [R1+0xc], R15 ;  /* 0x00000c0f01007387 */ /* 0x0003e80000100800 */
[----:B-1----:R-:W4:Y:S04]  /*53220*/  LDL R15, [R1+0x4984] ;  /* 0x00498400010f7983 */ /* 0x002f280000100800 */
[----:B------:R1:W-:Y:S04]  /*53230*/  STL [R1], R14 ;  /* 0x0000000e01007387 */ /* 0x0003e80000100800 */
[----:B-1----:R-:W4:Y:S04]  /*53240*/  LDL R14, [R1+0x49ac] ;  /* 0x0049ac00010e7983 */ /* 0x002f280000100800 */
[----:B------:R-:W-:Y:S04]  /*53250*/  STL [R1+0x6ad4], R60 ;  /* 0x006ad43c01007387 */ /* 0x000fe80000100800 */
[----:B------:R-:W4:Y:S04]  /*53260*/  LDL R9, [R1+0x4988] ;  /* 0x0049880001097983 */ /* 0x000f280000100800 */
[----:B------:R-:W4:Y:S01]  /*53270*/  LDL R8, [R1+0x49c0] ;  /* 0x0049c00001087983 */ /* 0x000f220000100800 */
[----:B------:R-:W-:Y:S01]  /*53280*/  PRMT R58, RZ, 0x7610, R58 ;  /* 0x00007610ff3a7816 */ /* 0x000fe2000000003a */
[----:B0-----:R-:W-:-:S02]  /*53290*/  @!P1 IMAD.MOV.U32 R2, RZ, RZ, R4 ;  /* 0x000000ffff029224 */ /* 0x001fc400078e0004 */
[----:B------:R-:W4:Y:S01]  /*532a0*/  LDL R10, [R1+0x49bc] ;  /* 0x0049bc00010a7983 */ /* 0x000f220000100800 */
[----:B------:R-:W-:Y:S01]  /*532b0*/  @!P1 IMAD.MOV.U32 R3, RZ, RZ, R5 ;  /* 0x000000ffff039224 */ /* 0x000fe200078e0005 */
[----:B------:R-:W-:-:S04]  /*532c0*/  PRMT R54, RZ, 0x7610, R54 ;  /* 0x00007610ff367816 */ /* 0x000fc80000000036 */
[----:B------:R3:W4:Y:S02]  /*532d0*/  @!P1 LDG.E.U8 R58, desc[UR34][R2.64] ;  /* 0x00000022023a9981 */ /* 0x000724000c1e1100 */
[----:B---3--:R-:W-:Y:S02]  /*532e0*/  @!P0 IMAD.MOV.U32 R2, RZ, RZ, R12 ;  /* 0x000000ffff028224 */ /* 0x008fe400078e000c */
[----:B------:R-:W-:-:S05]  /*532f0*/  @!P0 IMAD.MOV.U32 R3, RZ, RZ, R13 ;  /* 0x000000ffff038224 */ /* 0x000fca00078e000d */
[----:B------:R4:W3:Y:S04]  /*53300*/  @!P0 LDG.E.U8 R54, desc[UR34][R2.64] ;  /* 0x0000002202368981 */ /* 0x0008e8000c1e1100 */
[----:B--2---:R-:W-:Y:S04]  /*53310*/  STL [R1+0x6ad8], R59 ;  /* 0x006ad83b01007387 */ /* 0x004fe80000100800 */
[----:B------:R-:W2:Y:S04]  /*53320*/  LDL R11, [R1+0x4994] ;  /* 0x00499400010b7983 */ /* 0x000ea80000100800 */
[----:B------:R-:W2:Y:S04]  /*53330*/  LDL R5, [R1+0x4998] ;  /* 0x0049980001057983 */ /* 0x000ea80000100800 */
[----:B------:R-:W2:Y:S01]  /*53340*/  LDL R4, [R1+0x49d0] ;  /* 0x0049d00001047983 */ /* 0x000ea20000100800 */
[----:B------:R-:W-:Y:S01]  /*53350*/  PRMT R52, RZ, 0x7610, R52 ;  /* 0x00007610ff347816 */ /* 0x000fe20000000034 */
[----:B----4-:R-:W-:-:S02]  /*53360*/  @!P1 IMAD.MOV.U32 R2, RZ, RZ, R6 ;  /* 0x000000ffff029224 */ /* 0x010fc400078e0006 */
[----:B------:R-:W-:Y:S01]  /*53370*/  @!P1 IMAD.MOV.U32 R3, RZ, RZ, R7 ;  /* 0x000000ffff039224 */ /* 0x000fe200078e0007 */
[----:B------:R-:W-:-:S04]  /*53380*/  PRMT R50, RZ, 0x7610, R50 ;  /* 0x00007610ff327816 */ /* 0x000fc80000000032 */
[----:B------:R0:W4:Y:S01]  /*53390*/  @!P1 LDG.E.U8 R52, desc[UR34][R2.64] ;  /* 0x0000002202349981 */ /* 0x000122000c1e1100 */
[----:B------:R-:W-:Y:S02]  /*533a0*/  PRMT R48, RZ, 0x7610, R48 ;  /* 0x00007610ff307816 */ /* 0x000fe40000000030 */
[----:B------:R-:W-:Y:S01]  /*533b0*/  PRMT R46, RZ, 0x7610, R46 ;  /* 0x00007610ff2e7816 */ /* 0x000fe2000000002e */
[----:B0-----:R-:W-:Y:S02]  /*533c0*/  @!P0 IMAD.MOV.U32 R3, RZ, RZ, R15 ;  /* 0x000000ffff038224 */ /* 0x001fe400078e000f */
[----:B------:R-:W-:-:S05]  /*533d0*/  @!P0 IMAD.MOV.U32 R2, RZ, RZ, R14 ;  /* 0x000000ffff028224 */ /* 0x000fca00078e000e */
[----:B------:R0:W4:Y:S02]  /*533e0*/  @!P0 LDG.E.U8 R50, desc[UR34][R2.64] ;  /* 0x0000002202328981 */ /* 0x000124000c1e1100 */
[----:B0-----:R-:W-:Y:S02]  /*533f0*/  @!P1 IMAD.MOV.U32 R2, RZ, RZ, R8 ;  /* 0x000000ffff029224 */ /* 0x001fe400078e0008 */
[----:B------:R-:W-:-:S05]  /*53400*/  @!P1 IMAD.MOV.U32 R3, RZ, RZ, R9 ;  /* 0x000000ffff039224 */ /* 0x000fca00078e0009 */
[----:B------:R0:W4:Y:S04]  /*53410*/  @!P1 LDG.E.U8 R48, desc[UR34][R2.64] ;  /* 0x0000002202309981 */ /* 0x000128000c1e1100 */
[----:B------:R-:W-:Y:S04]  /*53420*/  STL [R1+0x6adc], R58 ;  /* 0x006adc3a01007387 */ /* 0x000fe80000100800 */
[----:B------:R-:W4:Y:S01]  /*53430*/  LDL R13, [R1+0x49a4] ;  /* 0x0049a400010d7983 */ /* 0x000f220000100800 */
[----:B0-----:R-:W-:-:S03]  /*53440*/  @!P0 IMAD.MOV.U32 R2, RZ, RZ, R10 ;  /* 0x000000ffff028224 */ /* 0x001fc600078e000a */
[----:B------:R-:W4:Y:S01]  /*53450*/  LDL R12, [R1+0x49cc] ;  /* 0x0049cc00010c7983 */ /* 0x000f220000100800 */
[----:B------:R-:W-:-:S03]  /*53460*/  PRMT R44, RZ, 0x7610, R44 ;  /* 0x00007610ff2c7816 */ /* 0x000fc6000000002c */
[----:B---3--:R-:W-:Y:S04]  /*53470*/  STL [R1+0x6ae0], R54 ;  /* 0x006ae03601007387 */ /* 0x008fe80000100800 */
[----:B------:R-:W3:Y:S04]  /*53480*/  LDL R7, [R1+0x49a8] ;  /* 0x0049a80001077983 */ /* 0x000ee80000100800 */
[----:B------:R-:W3:Y:S01]  /*53490*/  LDL R6, [R1+0x49e0] ;  /* 0x0049e00001067983 */ /* 0x000ee20000100800 */
[----:B--2---:R-:W-:-:S05]  /*534a0*/  @!P0 IMAD.MOV.U32 R3, RZ, RZ, R11 ;  /* 0x000000ffff038224 */ /* 0x004fca00078e000b */
[----:B------:R0:W2:Y:S02]  /*534b0*/  @!P0 LDG.E.U8 R46, desc[UR34][R2.64] ;  /* 0x00000022022e8981 */ /* 0x0000a4000c1e1100 */
[----:B0-----:R-:W-:Y:S02]  /*534c0*/  @!P1 IMAD.MOV.U32 R2, RZ, RZ, R4 ;  /* 0x000000ffff029224 */ /* 0x001fe400078e0004 */
[----:B------:R-:W-:-:S05]  /*534d0*/  @!P1 IMAD.MOV.U32 R3, RZ, RZ, R5 ;  /* 0x000000ffff039224 */ /* 0x000fca00078e0005 */
[----:B------:R0:W2:Y:S04]  /*534e0*/  @!P1 LDG.E.U8 R44, desc[UR34][R2.64] ;  /* 0x00000022022c9981 */ /* 0x0000a8000c1e1100 */
[----:B----4-:R-:W-:Y:S04]  /*534f0*/  STL [R1+0x6ae4], R52 ;  /* 0x006ae43401007387 */ /* 0x010fe80000100800 */
[----:B------:R-:W4:Y:S04]  /*53500*/  LDL R15, [R1+0x49b4] ;  /* 0x0049b400010f7983 */ /* 0x000f280000100800 */
[----:B------:R-:W4:Y:S01]  /*53510*/  LDL R14, [R1+0x49dc] ;  /* 0x0049dc00010e7983 */ /* 0x000f220000100800 */
[----:B------:R-:W-:-:S03]  /*53520*/  PRMT R42, RZ, 0x7610, R42 ;  /* 0x00007610ff2a7816 */ /* 0x000fc6000000002a */
[----:B------:R-:W-:Y:S04]  /*53530*/  STL [R1+0x6ae8], R50 ;  /* 0x006ae83201007387 */ /* 0x000fe80000100800 */
[----:B------:R-:W4:Y:S04]  /*53540*/  LDL R9, [R1+0x49b8] ;  /* 0x0049b80001097983 */ /* 0x000f280000100800 */
[----:B------:R-:W4:Y:S04]  /*53550*/  LDL R8, [R1+0x49f0] ;  /* 0x0049f00001087983 */ /* 0x000f280000100800 */
[----:B------:R-:W-:Y:S04]  /*53560*/  STL [R1+0x6aec], R48 ;  /* 0x006aec3001007387 */ /* 0x000fe80000100800 */
[----:B------:R-:W4:Y:S04]  /*53570*/  LDL R11, [R1+0x49c4] ;  /* 0x0049c400010b7983 */ /* 0x000f280000100800 */
[----:B------:R-:W4:Y:S01]  /*53580*/  LDL R10, [R1+0x49ec] ;  /* 0x0049ec00010a7983 */ /* 0x000f220000100800 */
[----:B0-----:R-:W-:-:S02]  /*53590*/  @!P0 IMAD.MOV.U32 R3, RZ, RZ, R13 ;  /* 0x000000ffff038224 */ /* 0x001fc400078e000d */
        /* <DEDUP_REMOVED lines=9> */
[----:B------:R-:W-:Y:S04]  /*53630*/  STL [R1+0x6af4], R44 ;  /* 0x006af42c01007387 */ /* 0x000fe80000100800 */
        /* <DEDUP_REMOVED lines=17> */
[----:B0-----:R-:W-:-:S03]  /*53750*/  PRMT R2, RZ, 0x7610, R2 ;  /* 0x00007610ff027816 */ /* 0x001fc60000000002 */
[----:B------:R-:W4:Y:S04]  /*53760*/  LDL R6, [R1+0x4a10] ;  /* 0x004a100001067983 */ /* 0x000f280000100800 */
[----:B---3--:R-:W-:Y:S04]  /*53770*/  STL [R1+0x6afc], R40 ;  /* 0x006afc2801007387 */ /* 0x008fe80000100800 */
[----:B------:R-:W3:Y:S04]  /*53780*/  LDL R15, [R1+0x49e4] ;  /* 0x0049e400010f7983 */ /* 0x000ee80000100800 */
[----:B------:R-:W3:Y:S04]  /*53790*/  LDL R14, [R1+0x4a0c] ;  /* 0x004a0c00010e7983 */ /* 0x000ee80000100800 */
[----:B--2---:R0:W2:Y:S02]  /*537a0*/  @!P1 LDG.E.U8 R32, desc[UR34][R4.64] ;  /* 0x0000002204209981 */ /* 0x0040a4000c1e1100 */
[----:B0-----:R-:W-:-:S02]  /*537b0*/  @!P0 IMAD.MOV.U32 R5, RZ, RZ, R13 ;  /* 0x000000ffff058224 */ /* 0x001fc400078e000d */
[----:B------:R-:W-:-:S05]  /*537c0*/  @!P0 IMAD.MOV.U32 R4, RZ, RZ, R12 ;  /* 0x000000ffff048224 */ /* 0x000fca00078e000c */
[----:B------:R0:W2:Y:S04]  /*537d0*/  @!P0 LDG.E.U8 R2, desc[UR34][R4.64] ;  /* 0x0000002204028981 */ /* 0x0000a8000c1e1100 */
[----:B----4-:R-:W-:Y:S04]  /*537e0*/  STL [R1+0x6b00], R38 ;  /* 0x006b002601007387 */ /* 0x010fe80000100800 */
[----:B------:R-:W4:Y:S04]  /*537f0*/  LDL R9, [R1+0x49e8] ;  /* 0x0049e80001097983 */ /* 0x000f280000100800 */
[----:B------:R-:W4:Y:S01]  /*53800*/  LDL R8, [R1+0x4a20] ;  /* 0x004a200001087983 */ /* 0x000f220000100800 */
[----:B------:R-:W-:-:S02]  /*53810*/  PRMT R3, RZ, 0x7610, R3 ;  /* 0x00007610ff037816 */ /* 0x000fc40000000003 */
[----:B0-----:R-:W-:Y:S01]  /*53820*/  PRMT R4, RZ, 0x7610, R4 ;  /* 0x00007610ff047816 */ /* 0x001fe20000000004 */
[----:B------:R-:W-:Y:S04]  /*53830*/  STL [R1+0x6b04], R36 ;  /* 0x006b042401007387 */ /* 0x000fe80000100800 */
[----:B------:R-:W4:Y:S04]  /*53840*/  LDL R17, [R1+0x49f4] ;  /* 0x0049f40001117983 */ /* 0x000f280000100800 */
[----:B------:R-:W4:Y:S04]  /*53850*/  LDL R16, [R1+0x4a1c] ;  /* 0x004a1c0001107983 */ /* 0x000f280000100800 */
[----:B------:R-:W-:Y:S04]  /*53860*/  STL [R1+0x6b08], R34 ;  /* 0x006b082201007387 */ /* 0x000fe80000100800 */
[----:B------:R-:W4:Y:S04]  /*53870*/  LDL R11, [R1+0x49f8] ;  /* 0x0049f800010b7983 */ /* 0x000f280000100800 */
[----:B------:R-:W4:Y:S04]  /*53880*/  LDL R10, [R1+0x4a30] ;  /* 0x004a3000010a7983 */ /* 0x000f280000100800 */
[----:B------:R3:W4:Y:S02]  /*53890*/  @!P1 LDG.E.U8 R3, desc[UR34][R6.64] ;  /* 0x0000002206039981 */ /* 0x000724000c1e1100 */
[----:B---3--:R-:W-:-:S02]  /*538a0*/  @!P0 IMAD.MOV.U32 R7, RZ, RZ, R15 ;  /* 0x000000ffff078224 */ /* 0x008fc400078e000f */
        /* <DEDUP_REMOVED lines=8> */
[----:B------:R-:W-:-:S02]  /*53930*/  PRMT R5, RZ, 0x7610, R5 ;  /* 0x00007610ff057816 */ /* 0x000fc40000000005 */
[----:B0-----:R-:W-:Y:S02]  /*53940*/  PRMT R6, RZ, 0x7610, R6 ;  /* 0x00007610ff067816 */ /* 0x001fe40000000006 */
[----:B------:R-:W-:Y:S02]  /*53950*/  PRMT R7, RZ, 0x7610, R7 ;  /* 0x00007610ff077816 */ /* 0x000fe40000000007 */
[----:B----4-:R0:W4:Y:S02]  /*53960*/  @!P1 LDG.E.U8 R5, desc[UR34][R8.64] ;  /* 0x0000002208059981 */ /* 0x010124000c1e1100 */
[----:B0-----:R-:W-:Y:S02]  /*53970*/  @!P0 IMAD.MOV.U32 R9, RZ, RZ, R17 ;  /* 0x000000ffff098224 */ /* 0x001fe400078e0011 */
[----:B------:R-:W-:-:S05]  /*53980*/  @!P0 IMAD.MOV.U32 R8, RZ, RZ, R16 ;  /* 0x000000ffff088224 */ /* 0x000fca00078e0010 */
[----:B------:R0:W4:Y:S02]  /*53990*/  @!P0 LDG.E.U8 R6, desc[UR34][R8.64] ;  /* 0x0000002208068981 */ /* 0x000124000c1e1100 */
[----:B0-----:R-:W-:Y:S02]  /*539a0*/  PRMT R8, RZ, 0x7610, R8 ;  /* 0x00007610ff087816 */ /* 0x001fe40000000008 */
[----:B------:R2:W4:Y:S01]  /*539b0*/  @!P1 LDG.E.U8 R7, desc[UR34][R10.64] ;  /* 0x000000220a079981 */ /* 0x000522000c1e1100 */
[----:B------:R-:W-:-:S03]  /*539c0*/  PRMT R9, RZ, 0x7610, R9 ;  /* 0x00007610ff097816 */ /* 0x000fc60000000009 */
[----:B------:R-:W-:Y:S04]  /*539d0*/  STL [R1+0x6b14], R3 ;  /* 0x006b140301007387 */ /* 0x000fe80000100800 */
[----:B------:R-:W4:Y:S04]  /*539e0*/  LDL R18, [R1+0x4a14] ;  /* 0x004a140001127983 */ /* 0x000f280000100800 */
[----:B------:R-:W4:Y:S04]  /*539f0*/  LDL R15, [R1+0x4a3c] ;  /* 0x004a3c00010f7983 */ /* 0x000f280000100800 */
[----:B---3--:R0:W-:Y:S04]  /*53a00*/  STL [R1+0x6b18], R4 ;  /* 0x006b180401007387 */ /* 0x0081e80000100800 */
[----:B------:R-:W3:Y:S04]  /*53a10*/  LDL R14, [R1+0x4a18] ;  /* 0x004a1800010e7983 */ /* 0x000ee80000100800 */
[----:B0-----:R-:W3:Y:S01]  /*53a20*/  LDL R4, [R1+0x4a50] ;  /* 0x004a500001047983 */ /* 0x001ee20000100800 */
[----:B--2---:R-:W-:-:S02]  /*53a30*/  @!P0 IMAD.MOV.U32 R11, RZ, RZ, R20 ;  /* 0x000000ffff0b8224 */ /* 0x004fc400078e0014 */
[----:B------:R-:W-:-:S05]  /*53a40*/  @!P0 IMAD.MOV.U32 R10, RZ, RZ, R19 ;  /* 0x000000ffff0a8224 */ /* 0x000fca00078e0013 */
[----:B------:R0:W2:Y:S04]  /*53a50*/  @!P0 LDG.E.U8 R8, desc[UR34][R10.64] ;  /* 0x000000220a088981 */ /* 0x0000a8000c1e1100 */
[----:B------:R1:W2:Y:S04]  /*53a60*/  @!P1 LDG.E.U8 R9, desc[UR34][R12.64] ;  /* 0x000000220c099981 */ /* 0x0002a8000c1e1100 */
[----:B----4-:R-:W-:Y:S04]  /*53a70*/  STL [R1+0x6b1c], R5 ;  /* 0x006b1c0501007387 */ /* 0x010fe80000100800 */
[----:B------:R-:W4:Y:S04]  /*53a80*/  LDL R3, [R1+0x4a24] ;  /* 0x004a240001037983 */ /* 0x000f280000100800 */
[----:B------:R-:W4:Y:S01]  /*53a90*/  LDL R2, [R1+0x4a4c] ;  /* 0x004a4c0001027983 */ /* 0x000f220000100800 */
[----:B0-----:R-:W-:-:S02]  /*53aa0*/  PRMT R10, RZ, 0x7610, R10 ;  /* 0x00007610ff0a7816 */ /* 0x001fc4000000000a */
[----:B------:R-:W-:Y:S01]  /*53ab0*/  PRMT R11, RZ, 0x7610, R11 ;  /* 0x00007610ff0b7816 */ /* 0x000fe2000000000b */
[----:B------:R-:W-:Y:S04]  /*53ac0*/  STL [R1+0x6b20], R6 ;  /* 0x006b200601007387 */ /* 0x000fe80000100800 */
[----:B------:R-:W4:Y:S04]  /*53ad0*/  LDL R17, [R1+0x4a28] ;  /* 0x004a280001117983 */ /* 0x000f280000100800 */
[----:B------:R-:W4:Y:S04]  /*53ae0*/  LDL R16, [R1+0x4a60] ;  /* 0x004a600001107983 */ /* 0x000f280000100800 */
[----:B------:R0:W-:Y:S01]  /*53af0*/  STL [R1+0x6b24], R7 ;  /* 0x006b240701007387 */ /* 0x0001e20000100800 */
[----:B-1----:R-:W-:-:S02]  /*53b00*/  @!P0 IMAD.MOV.U32 R13, RZ, RZ, R18 ;  /* 0x000000ffff0d8224 */ /* 0x002fc400078e0012 */
[----:B------:R-:W-:-:S05]  /*53b10*/  @!P0 IMAD.MOV.U32 R12, RZ, RZ, R15 ;  /* 0x000000ffff0c8224 */ /* 0x000fca00078e000f */
[----:B------:R1:W4:Y:S01]  /*53b20*/  @!P0 LDG.E.U8 R10, desc[UR34][R12.64] ;  /* 0x000000220c0a8981 */ /* 0x000322000c1e1100 */
[----:B---3--:R-:W-:Y:S02]  /*53b30*/  @!P1 IMAD.MOV.U32 R15, RZ, RZ, R14 ;  /* 0x000000ffff0f9224 */ /* 0x008fe400078e000e */
[----:B------:R-:W-:-:S05]  /*53b40*/  @!P1 IMAD.MOV.U32 R14, RZ, RZ, R4 ;  /* 0x000000ffff0e9224 */ /* 0x000fca00078e0004 */
[----:B------:R4:W3:Y:S04]  /*53b50*/  @!P1 LDG.E.U8 R11, desc[UR34][R14.64] ;  /* 0x000000220e0b9981 */ /* 0x0008e8000c1e1100 */
[----:B--2---:R-:W-:Y:S04]  /*53b60*/  STL [R1+0x6b28], R8 ;  /* 0x006b280801007387 */ /* 0x004fe80000100800 */
[----:B0-----:R-:W2:Y:S04]  /*53b70*/  LDL R7, [R1+0x4a34] ;  /* 0x004a340001077983 */ /* 0x001ea80000100800 */
[----:B------:R-:W2:Y:S04]  /*53b80*/  LDL R6, [R1+0x4a5c] ;  /* 0x004a5c0001067983 */ /* 0x000ea80000100800 */
[----:B------:R-:W-:Y:S04]  /*53b90*/  STL [R1+0x6b2c], R9 ;  /* 0x006b2c0901007387 */ /* 0x000fe80000100800 */
[----:B------:R-:W2:Y:S04]  /*53ba0*/  LDL R19, [R1+0x4a38] ;  /* 0x004a380001137983 */ /* 0x000ea80000100800 */
[----:B------:R-:W2:Y:S01]  /*53bb0*/  LDL R18, [R1+0x4a70] ;  /* 0x004a700001127983 */ /* 0x000ea20000100800 */
[----:B-1----:R-:W-:Y:S01]  /*53bc0*/  PRMT R12, RZ, 0x7610, R12 ;  /* 0x00007610ff0c7816 */ /* 0x002fe2000000000c */
[----:B----4-:R-:W-:-:S02]  /*53bd0*/  @!P0 IMAD.MOV.U32 R15, RZ, RZ, R3 ;  /* 0x000000ffff0f8224 */ /* 0x010fc400078e0003 */
[----:B------:R-:W-:Y:S01]  /*53be0*/  @!P0 IMAD.MOV.U32 R14, RZ, RZ, R2 ;  /* 0x000000ffff0e8224 */ /* 0x000fe200078e0002 */
[----:B------:R-:W-:-:S04]  /*53bf0*/  PRMT R13, RZ, 0x7610, R13 ;  /* 0x00007610ff0d7816 */ /* 0x000fc8000000000d */
[----:B------:R0:W4:Y:S02]  /*53c00*/  @!P0 LDG.E.U8 R12, desc[UR34][R14.64] ;  /* 0x000000220e0c8981 */ /* 0x000124000c1e1100 */
[----:B0-----:R-:W-:Y:S02]  /*53c10*/  PRMT R14, RZ, 0x7610, R14 ;  /* 0x00007610ff0e7816 */ /* 0x001fe4000000000e */
[----:B------:R-:W-:Y:S01]  /*53c20*/  PRMT R15, RZ, 0x7610, R15 ;  /* 0x00007610ff0f7816 */ /* 0x000fe2000000000f */
[----:B------:R2:W4:Y:S04]  /*53c30*/  @!P1 LDG.E.U8 R13, desc[UR34][R16.64] ;  /* 0x00000022100d9981 */ /* 0x000528000c1e1100 */
[----:B------:R-:W-:Y:S04]  /*53c40*/  STL [R1+0x6b30], R10 ;  /* 0x006b300a01007387 */ /* 0x000fe80000100800 */
[----:B------:R-:W4:Y:S04]  /*53c50*/  LDL R5, [R1+0x4a44] ;  /* 0x004a440001057983 */ /* 0x000f280000100800 */
[----:B------:R-:W4:Y:S04]  /*53c60*/  LDL R4, [R1+0x4a6c] ;  /* 0x004a6c0001047983 */ /* 0x000f280000100800 */
[----:B---3--:R0:W-:Y:S04]  /*53c70*/  STL [R1+0x6b34], R11 ;  /* 0x006b340b01007387 */ /* 0x0081e80000100800 */
[----:B------:R-:W3:Y:S04]  /*53c80*/  LDL R21, [R1+0x4a48] ;  /* 0x004a480001157983 */ /* 0x000ee80000100800 */
[----:B------:R-:W3:Y:S04]  /*53c90*/  LDL R20, [R1+0x4a80] ;  /* 0x004a800001147983 */ /* 0x000ee80000100800 */
[----:B------:R-:W3:Y:S04]  /*53ca0*/  LDL R2, [R1+0x4a7c] ;  /* 0x004a7c0001027983 */ /* 0x000ee80000100800 */
[----:B------:R-:W3:Y:S01]  /*53cb0*/  LDL R3, [R1+0x4a54] ;  /* 0x004a540001037983 */ /* 0x000ee20000100800 */
[----:B--2---:R-:W-:-:S02]  /*53cc0*/  @!P0 IMAD.MOV.U32 R17, RZ, RZ, R7 ;  /* 0x000000ffff118224 */ /* 0x004fc400078e0007 */
[----:B------:R-:W-:-:S05]  /*53cd0*/  @!P0 IMAD.MOV.U32 R16, RZ, RZ, R6 ;  /* 0x000000ffff108224 */ /* 0x000fca00078e0006 */
[----:B------:R1:W2:Y:S04]  /*53ce0*/  @!P0 LDG.E.U8 R14, desc[UR34][R16.64] ;  /* 0x00000022100e8981 */ /* 0x0002a8000c1e1100 */
[----:B------:R0:W2:Y:S04]  /*53cf0*/  @!P1 LDG.E.U8 R15, desc[UR34][R18.64] ;  /* 0x00000022120f9981 */ /* 0x0000a8000c1e1100 */
[----:B----4-:R-:W-:Y:S04]  /*53d00*/  STL [R1+0x6b38], R12 ;  /* 0x006b380c01007387 */ /* 0x010fe80000100800 */
[----:B0-----:R-:W4:Y:S04]  /*53d10*/  LDL R11, [R1+0x4a58] ;  /* 0x004a5800010b7983 */ /* 0x001f280000100800 */
[----:B------:R-:W4:Y:S04]  /*53d20*/  LDL R10, [R1+0x4a90] ;  /* 0x004a9000010a7983 */ /* 0x000f280000100800 */
[----:B------:R-:W4:Y:S04]  /*53d30*/  LDL R9, [R1+0x4a64] ;  /* 0x004a640001097983 */ /* 0x000f280000100800 */
[----:B------:R-:W4:Y:S04]  /*53d40*/  LDL R8, [R1+0x4a8c] ;  /* 0x004a8c0001087983 */ /* 0x000f280000100800 */
[----:B------:R0:W-:Y:S04]  /*53d50*/  STL [R1+0x6b3c], R13 ;  /* 0x006b3c0d01007387 */ /* 0x0001e80000100800 */
[----:B------:R-:W4:Y:S04]  /*53d60*/  LDL R7, [R1+0x4a68] ;  /* 0x004a680001077983 */ /* 0x000f280000100800 */
[----:B------:R-:W4:Y:S01]  /*53d70*/  LDL R6, [R1+0x4aa0] ;  /* 0x004aa00001067983 */ /* 0x000f220000100800 */
[----:B-1----:R-:W-:Y:S01]  /*53d80*/  PRMT R17, RZ, 0x7610, R17 ;  /* 0x00007610ff117816 */ /* 0x002fe20000000011 */
[----:B------:R-:W-:-:S02]  /*53d90*/  @!P0 IMAD.MOV.U32 R19, RZ, RZ, R5 ;  /* 0x000000ffff138224 */ /* 0x000fc400078e0005 */
[----:B------:R-:W-:-:S03]  /*53da0*/  @!P0 IMAD.MOV.U32 R18, RZ, RZ, R4 ;  /* 0x000000ffff128224 */ /* 0x000fc600078e0004 */
[----:B---3--:R1:W3:Y:S02]  /*53db0*/  @!P1 LDG.E.U8 R17, desc[UR34][R20.64] ;  /* 0x0000002214119981 */ /* 0x0082e4000c1e1100 */
[----:B-1----:R-:W-:Y:S02]  /*53dc0*/  @!P0 IMAD.MOV.U32 R20, RZ, RZ, R2 ;  /* 0x000000ffff148224 */ /* 0x002fe400078e0002 */
[----:B------:R-:W-:Y:S01]  /*53dd0*/  @!P0 IMAD.MOV.U32 R21, RZ, RZ, R3 ;  /* 0x000000ffff158224 */ /* 0x000fe200078e0003 */
[----:B--2---:R-:W-:Y:S04]  /*53de0*/  STL [R1+0x6b40], R14 ;  /* 0x006b400e01007387 */ /* 0x004fe80000100800 */
[----:B0-----:R-:W2:Y:S04]  /*53df0*/  LDL R13, [R1+0x4a74] ;  /* 0x004a7400010d7983 */ /* 0x001ea80000100800 */
[----:B------:R-:W3:Y:S04]  /*53e00*/  LDL R12, [R1+0x4a9c] ;  /* 0x004a9c00010c7983 */ /* 0x000ee80000100800 */
[----:B------:R0:W-:Y:S04]  /*53e10*/  STL [R1+0x6b44], R15 ;  /* 0x006b440f01007387 */ /* 0x0001e80000100800 */
[----:B------:R-:W3:Y:S04]  /*53e20*/  LDL R5, [R1+0x4a78] ;  /* 0x004a780001057983 */ /* 0x000ee80000100800 */
[----:B------:R-:W3:Y:S04]  /*53e30*/  LDL R4, [R1+0x4ab0] ;  /* 0x004ab00001047983 */ /* 0x000ee80000100800 */
[----:B------:R-:W3:Y:S04]  /*53e40*/  LDL R2, [R1+0x4aac] ;  /* 0x004aac0001027983 */ /* 0x000ee80000100800 */
[----:B------:R-:W3:Y:S01]  /*53e50*/  LDL R3, [R1+0x4a84] ;  /* 0x004a840001037983 */ /* 0x000ee20000100800 */
[----:B------:R-:W-:Y:S01]  /*53e60*/  PRMT R16, RZ, 0x7610, R16 ;  /* 0x00007610ff107816 */ /* 0x000fe20000000010 */
[----:B----4-:R-:W-:-:S02]  /*53e70*/  @!P1 IMAD.MOV.U32 R23, RZ, RZ, R11 ;  /* 0x000000ffff179224 */ /* 0x010fc400078e000b */
[----:B------:R-:W-:Y:S01]  /*53e80*/  @!P1 IMAD.MOV.U32 R22, RZ, RZ, R10 ;  /* 0x000000ffff169224 */ /* 0x000fe200078e000a */
[----:B------:R-:W4:Y:S04]  /*53e90*/  LDL R11, [R1+0x4a88] ;  /* 0x004a8800010b7983 */ /* 0x000f280000100800 */
[----:B------:R1:W4:Y:S04]  /*53ea0*/  @!P0 LDG.E.U8 R16, desc[UR34][R18.64] ;  /* 0x0000002212108981 */ /* 0x000328000c1e1100 */
[----:B------:R-:W4:Y:S04]  /*53eb0*/  LDL R10, [R1+0x4ac0] ;  /* 0x004ac000010a7983 */ /* 0x000f280000100800 */
[----:B------:R-:W4:Y:S01]  /*53ec0*/  LDL R34, [R1+0x4ae4] ;  /* 0x004ae40001227983 */ /* 0x000f220000100800 */
[----:B-1----:R-:W-:-:S02]  /*53ed0*/  PRMT R18, RZ, 0x7610, R18 ;  /* 0x00007610ff127816 */ /* 0x002fc40000000012 */
[----:B------:R-:W-:Y:S01]  /*53ee0*/  PRMT R19, RZ, 0x7610, R19 ;  /* 0x00007610ff137816 */ /* 0x000fe20000000013 */
[----:B------:R-:W4:Y:S01]  /*53ef0*/  LDL R32, [R1+0x4b0c] ;  /* 0x004b0c0001207983 */ /* 0x000f220000100800 */
[----:B------:R-:W-:-:S03]  /*53f00*/  @!P1 IMAD.MOV.U32 R25, RZ, RZ, R7 ;  /* 0x000000ffff199224 */ /* 0x000fc600078e0007 */
[----:B------:R1:W4:Y:S01]  /*53f10*/  @!P0 LDG.E.U8 R18, desc[UR34][R20.64] ;  /* 0x0000002214128981 */ /* 0x000322000c1e1100 */
[----:B------:R-:W-:-:S03]  /*53f20*/  @!P1 IMAD.MOV.U32 R24, RZ, RZ, R6 ;  /* 0x000000ffff189224 */ /* 0x000fc600078e0006 */
[----:B------:R0:W4:Y:S04]  /*53f30*/  @!P1 LDG.E.U8 R19, desc[UR34][R22.64] ;  /* 0x0000002216139981 */ /* 0x000128000c1e1100 */
[----:B------:R-:W4:Y:S01]  /*53f40*/  LDL R7, [R1+0x4a98] ;  /* 0x004a980001077983 */ /* 0x000f220000100800 */
[----:B-1----:R-:W-:-:S03]  /*53f50*/  PRMT R21, RZ, 0x7610, R21 ;  /* 0x00007610ff157816 */ /* 0x002fc60000000015 */
[----:B------:R-:W4:Y:S01]  /*53f60*/  LDL R6, [R1+0x4ad0] ;  /* 0x004ad00001067983 */ /* 0x000f220000100800 */
[----:B0-----:R-:W-:Y:S02]  /*53f70*/  @!P0 IMAD.MOV.U32 R22, RZ, RZ, R8 ;  /* 0x000000ffff168224 */ /* 0x001fe400078e0008 */
[----:B------:R-:W-:Y:S01]  /*53f80*/  @!P0 IMAD.MOV.U32 R23, RZ, RZ, R9 ;  /* 0x000000ffff178224 */ /* 0x000fe200078e0009 */
[----:B------:R-:W4:Y:S04]  /*53f90*/  LDL R8, [R1+0x4abc] ;  /* 0x004abc0001087983 */ /* 0x000f280000100800 */
[----:B------:R-:W4:Y:S01]  /*53fa0*/  LDL R9, [R1+0x4a94] ;  /* 0x004a940001097983 */ /* 0x000f220000100800 */
[----:B------:R-:W-:-:S03]  /*53fb0*/  PRMT R20, RZ, 0x7610, R20 ;  /* 0x00007610ff147816 */ /* 0x000fc60000000014 */
[----:B------:R-:W4:Y:S04]  /*53fc0*/  @!P1 LDG.E.U8 R21, desc[UR34][R24.64] ;  /* 0x0000002218159981 */ /* 0x000f28000c1e1100 */
[----:B------:R0:W4:Y:S04]  /*53fd0*/  @!P0 LDG.E.U8 R20, desc[UR34][R22.64] ;  /* 0x0000002216148981 */ /* 0x000128000c1e1100 */
[----:B------:R-:W4:Y:S04]  /*53fe0*/  LDL R15, [R1+0x4ae8] ;  /* 0x004ae800010f7983 */ /* 0x000f280000100800 */
[----:B------:R-:W4:Y:S01]  /*53ff0*/  LDL R14, [R1+0x4b20] ;  /* 0x004b2000010e7983 */ /* 0x000f220000100800 */
[----:B0-----:R-:W-:Y:S01]  /*54000*/  PRMT R23, RZ, 0x7610, R23 ;  /* 0x00007610ff177816 */ /* 0x001fe20000000017 */
[----:B--2---:R-:W-:-:S02]  /*54010*/  @!P0 IMAD.MOV.U32 R25, RZ, RZ, R13 ;  /* 0x000000ffff198224 */ /* 0x004fc400078e000d */
[----:B------:R-:W2:Y:S01]  /*54020*/  LDL R13, [R1+0x4aa4] ;  /* 0x004aa400010d7983 */ /* 0x000ea20000100800 */
[----:B---3--:R-:W-:-:S03]  /*54030*/  @!P0 IMAD.MOV.U32 R24, RZ, RZ, R12 ;  /* 0x000000ffff188224 */ /* 0x008fc600078e000c */
[----:B------:R-:W3:Y:S01]  /*54040*/  LDL R12, [R1+0x4acc] ;  /* 0x004acc00010c7983 */ /* 0x000ee20000100800 */
[----:B------:R-:W-:-:S03]  /*54050*/  @!P1 IMAD.MOV.U32 R27, RZ, RZ, R5 ;  /* 0x000000ffff1b9224 */ /* 0x000fc600078e0005 */
[----:B------:R-:W3:Y:S01]  /*54060*/  LDL R5, [R1+0x4aa8] ;  /* 0x004aa80001057983 */ /* 0x000ee20000100800 */
[----:B------:R-:W-:-:S03]  /*54070*/  @!P1 IMAD.MOV.U32 R26, RZ, RZ, R4 ;  /* 0x000000ffff1a9224 */ /* 0x000fc600078e0004 */
[----:B------:R-:W3:Y:S04]  /*54080*/  LDL R4, [R1+0x4ae0] ;  /* 0x004ae00001047983 */ /* 0x000ee80000100800 */
[----:B------:R0:W3:Y:S02]  /*54090*/  @!P1 LDG.E.U8 R23, desc[UR34][R26.64] ;  /* 0x000000221a179981 */ /* 0x0000e4000c1e1100 */
[----:B0-----:R-:W-:Y:S02]  /*540a0*/  @!P0 IMAD.MOV.U32 R26, RZ, RZ, R2 ;  /* 0x000000ffff1a8224 */ /* 0x001fe400078e0002 */
[----:B------:R-:W-:Y:S01]  /*540b0*/  @!P0 IMAD.MOV.U32 R27, RZ, RZ, R3 ;  /* 0x000000ffff1b8224 */ /* 0x000fe200078e0003 */
[----:B------:R-:W3:Y:S04]  /*540c0*/  LDL R2, [R1+0x4adc] ;  /* 0x004adc0001027983 */ /* 0x000ee80000100800 */
[----:B------:R-:W3:Y:S01]  /*540d0*/  LDL R3, [R1+0x4ab4] ;  /* 0x004ab40001037983 */ /* 0x000ee20000100800 */
[----:B------:R-:W-:Y:S01]  /*540e0*/  PRMT R22, RZ, 0x7610, R22 ;  /* 0x00007610ff167816 */ /* 0x000fe20000000016 */
[----:B----4-:R-:W-:-:S02]  /*540f0*/  @!P1 IMAD.MOV.U32 R28, RZ, RZ, R10 ;  /* 0x000000ffff1c9224 */ /* 0x010fc400078e000a */
[----:B------:R-:W-:Y:S01]  /*54100*/  @!P1 IMAD.MOV.U32 R29, RZ, RZ, R11 ;  /* 0x000000ffff1d9224 */ /* 0x000fe200078e000b */
[----:B------:R-:W4:Y:S04]  /*54110*/  LDL R10, [R1+0x4af0] ;  /* 0x004af000010a7983 */ /* 0x000f280000100800 */
[----:B------:R0:W4:Y:S04]  /*54120*/  @!P0 LDG.E.U8 R22, desc[UR34][R24.64] ;  /* 0x0000002218168981 */ /* 0x000128000c1e1100 */
[----:B------:R-:W4:Y:S01]  /*54130*/  LDL R11, [R1+0x4ab8] ;  /* 0x004ab800010b7983 */ /* 0x000f220000100800 */
[----:B0-----:R-:W-:-:S02]  /*54140*/  PRMT R24, RZ, 0x7610, R24 ;  /* 0x00007610ff187816 */ /* 0x001fc40000000018 */
[----:B------:R-:W-:Y:S01]  /*54150*/  PRMT R25, RZ, 0x7610, R25 ;  /* 0x00007610ff197816 */ /* 0x000fe20000000019 */
[----:B------:R-:W-:Y:S02]  /*54160*/  @!P1 IMAD.MOV.U32 R31, RZ, RZ, R7 ;  /* 0x000000ffff1f9224 */ /* 0x000fe400078e0007 */
[----:B------:R-:W-:Y:S01]  /*54170*/  @!P1 IMAD.MOV.U32 R30, RZ, RZ, R6 ;  /* 0x000000ffff1e9224 */ /* 0x000fe200078e0006 */
[----:B------:R0:W4:Y:S04]  /*54180*/  @!P0 LDG.E.U8 R24, desc[UR34][R26.64] ;  /* 0x000000221a188981 */ /* 0x000128000c1e1100 */
[----:B------:R1:W4:Y:S04]  /*54190*/  @!P1 LDG.E.U8 R25, desc[UR34][R28.64] ;  /* 0x000000221c199981 */ /* 0x000328000c1e1100 */
[----:B------:R-:W4:Y:S01]  /*541a0*/  LDL R7, [R1+0x4ac8] ;  /* 0x004ac80001077983 */ /* 0x000f220000100800 */
[----:B0-----:R-:W-:-:S02]  /*541b0*/  PRMT R26, RZ, 0x7610, R26 ;  /* 0x00007610ff1a7816 */ /* 0x001fc4000000001a */
[----:B------:R-:W-:Y:S01]  /*541c0*/  PRMT R27, RZ, 0x7610, R27 ;  /* 0x00007610ff1b7816 */ /* 0x000fe2000000001b */
[----:B------:R-:W4:Y:S01]  /*541d0*/  LDL R6, [R1+0x4b00] ;  /* 0x004b000001067983 */ /* 0x000f220000100800 */
[----:B-1----:R-:W-:Y:S02]  /*541e0*/  @!P0 IMAD.MOV.U32 R28, RZ, RZ, R8 ;  /* 0x000000ffff1c8224 */ /* 0x002fe400078e0008 */
[----:B------:R-:W-:Y:S01]  /*541f0*/  @!P0 IMAD.MOV.U32 R29, RZ, RZ, R9 ;  /* 0x000000ffff1d8224 */ /* 0x000fe200078e0009 */
[----:B------:R-:W4:Y:S04]  /*54200*/  LDL R8, [R1+0x4aec] ;  /* 0x004aec0001087983 */ /* 0x000f280000100800 */
[----:B------:R-:W4:Y:S04]  /*54210*/  LDL R9, [R1+0x4ac4] ;  /* 0x004ac40001097983 */ /* 0x000f280000100800 */
[----:B------:R0:W4:Y:S04]  /*54220*/  @!P0 LDG.E.U8 R26, desc[UR34][R28.64] ;  /* 0x000000221c1a8981 */ /* 0x000128000c1e1100 */
[----:B------:R2:W4:Y:S01]  /*54230*/  @!P1 LDG.E.U8 R27, desc[UR34][R30.64] ;  /* 0x000000221e1b9981 */ /* 0x000522000c1e1100 */
[----:B0-----:R-:W-:-:S02]  /*54240*/  PRMT R28, RZ, 0x7610, R28 ;  /* 0x00007610ff1c7816 */ /* 0x001fc4000000001c */
[----:B------:R-:W-:Y:S01]  /*54250*/  PRMT R29, RZ, 0x7610, R29 ;  /* 0x00007610ff1d7816 */ /* 0x000fe2000000001d */
[----:B--2---:R-:W-:Y:S01]  /*54260*/  @!P0 IMAD.MOV.U32 R31, RZ, RZ, R13 ;  /* 0x000000ffff1f8224 */ /* 0x004fe200078e000d */
[----:B------:R-:W-:Y:S01]  /*54270*/  PRMT R33, RZ, 0x7610, R33 ;  /* 0x00007610ff217816 */ /* 0x000fe20000000021 */
[----:B------:R-:W2:Y:S01]  /*54280*/  LDL R13, [R1+0x4af4] ;  /* 0x004af400010d7983 */ /* 0x000ea20000100800 */
[----:B---3--:R-:W-:-:S03]  /*54290*/  @!P0 IMAD.MOV.U32 R30, RZ, RZ, R12 ;  /* 0x000000ffff1e8224 */ /* 0x008fc600078e000c */
[----:B------:R-:W3:Y:S04]  /*542a0*/  LDL R12, [R1+0x4b1c] ;  /* 0x004b1c00010c7983 */ /* 0x000ee80000100800 */
[----:B------:R0:W2:Y:S02]  /*542b0*/  @!P0 LDG.E.U8 R28, desc[UR34][R30.64] ;  /* 0x000000221e1c8981 */ /* 0x0000a4000c1e1100 */
[----:B0-----:R-:W-:Y:S02]  /*542c0*/  @!P1 IMAD.MOV.U32 R30, RZ, RZ, R4 ;  /* 0x000000ffff1e9224 */ /* 0x001fe400078e0004 */
[----:B------:R-:W-:Y:S01]  /*542d0*/  @!P1 IMAD.MOV.U32 R31, RZ, RZ, R5 ;  /* 0x000000ffff1f9224 */ /* 0x000fe200078e0005 */
[----:B------:R-:W2:Y:S04]  /*542e0*/  LDL R4, [R1+0x4afc] ;  /* 0x004afc0001047983 */ /* 0x000ea80000100800 */
[----:B------:R-:W3:Y:S04]  /*542f0*/  LDL R5, [R1+0x4ad4] ;  /* 0x004ad40001057983 */ /* 0x000ee80000100800 */
[----:B------:R0:W3:Y:S02]  /*54300*/  @!P1 LDG.E.U8 R29, desc[UR34][R30.64] ;  /* 0x000000221e1d9981 */ /* 0x0000e4000c1e1100 */
[----:B0-----:R-:W-:-:S02]  /*54310*/  @!P0 IMAD.MOV.U32 R30, RZ, RZ, R2 ;  /* 0x000000ffff1e8224 */ /* 0x001fc400078e0002 */
[----:B------:R-:W-:Y:S01]  /*54320*/  @!P0 IMAD.MOV.U32 R31, RZ, RZ, R3 ;  /* 0x000000ffff1f8224 */ /* 0x000fe200078e0003 */
[----:B------:R-:W3:Y:S04]  /*54330*/  LDL R2, [R1+0x4b10] ;  /* 0x004b100001027983 */ /* 0x000ee80000100800 */
[----:B------:R-:W3:Y:S01]  /*54340*/  LDL R3, [R1+0x4ad8] ;  /* 0x004ad80001037983 */ /* 0x000ee20000100800 */
[----:B------:R-:W-:-:S03]  /*54350*/  PRMT R35, RZ, 0x7610, R35 ;  /* 0x00007610ff237816 */ /* 0x000fc60000000023 */
[----:B------:R4:W3:Y:S01]  /*54360*/  @!P0 LDG.E.U8 R33, desc[UR34][R30.64] ;  /* 0x000000221e218981 */ /* 0x0008e2000c1e1100 */
[----:B------:R-:W-:Y:S01]  /*54370*/  PRMT R37, RZ, 0x7610, R37 ;  /* 0x00007610ff257816 */ /* 0x000fe20000000025 */
[----:B----4-:R-:W-:Y:S02]  /*54380*/  @!P1 IMAD.MOV.U32 R30, RZ, RZ, R10 ;  /* 0x000000ffff1e9224 */ /* 0x010fe400078e000a */
[----:B------:R-:W-:Y:S01]  /*54390*/  @!P1 IMAD.MOV.U32 R31, RZ, RZ, R11 ;  /* 0x000000ffff1f9224 */ /* 0x000fe200078e000b */
[----:B------:R-:W4:Y:S04]  /*543a0*/  LDL R10, [R1+0x4b30] ;  /* 0x004b3000010a7983 */ /* 0x000f280000100800 */
[----:B------:R-:W4:Y:S04]  /*543b0*/  LDL R11, [R1+0x4af8] ;  /* 0x004af800010b7983 */ /* 0x000f280000100800 */
[----:B------:R0:W4:Y:S01]  /*543c0*/  @!P1 LDG.E.U8 R35, desc[UR34][R30.64] ;  /* 0x000000221e239981 */ /* 0x000122000c1e1100 */
[----:B------:R-:W-:Y:S01]  /*543d0*/  PRMT R39, RZ, 0x7610, R39 ;  /* 0x00007610ff277816 */ /* 0x000fe20000000027 */
[----:B0-----:R-:W-:-:S02]  /*543e0*/  @!P0 IMAD.MOV.U32 R30, RZ, RZ, R8 ;  /* 0x000000ffff1e8224 */ /* 0x001fc400078e0008 */
        /* <DEDUP_REMOVED lines=9> */
[----:B------:R2:W4:Y:S02]  /*54480*/  @!P1 LDG.E.U8 R39, desc[UR34][R30.64] ;  /* 0x000000221e279981 */ /* 0x000524000c1e1100 */
[----:B--2---:R-:W-:-:S02]  /*54490*/  @!P0 IMAD.MOV.U32 R30, RZ, RZ, R4 ;  /* 0x000000ffff1e8224 */ /* 0x004fc400078e0004 */
[----:B------:R-:W2:Y:S01]  /*544a0*/  LDL R4, [R1+0x4b34] ;  /* 0x004b340001047983 */ /* 0x000ea20000100800 */
[----:B---3--:R-:W-:-:S03]  /*544b0*/  @!P0 IMAD.MOV.U32 R31, RZ, RZ, R5 ;  /* 0x000000ffff1f8224 */ /* 0x008fc600078e0005 */
[----:B------:R-:W3:Y:S04]  /*544c0*/  LDL R5, [R1+0x4b14] ;  /* 0x004b140001057983 */ /* 0x000ee80000100800 */
[----:B------:R0:W3:Y:S02]  /*544d0*/  @!P0 LDG.E.U8 R41, desc[UR34][R30.64] ;  /* 0x000000221e298981 */ /* 0x0000e4000c1e1100 */
[----:B0-----:R-:W-:Y:S02]  /*544e0*/  @!P1 IMAD.MOV.U32 R30, RZ, RZ, R2 ;  /* 0x000000ffff1e9224 */ /* 0x001fe400078e0002 */
[----:B------:R-:W3:Y:S01]  /*544f0*/  LDL R2, [R1+0x4b40] ;  /* 0x004b400001027983 */ /* 0x000ee20000100800 */
[----:B------:R-:W-:-:S03]  /*54500*/  @!P1 IMAD.MOV.U32 R31, RZ, RZ, R3 ;  /* 0x000000ffff1f9224 */ /* 0x000fc600078e0003 */
[----:B------:R-:W3:Y:S01]  /*54510*/  LDL R3, [R1+0x4b18] ;  /* 0x004b180001037983 */ /* 0x000ee20000100800 */
[----:B------:R-:W-:Y:S02]  /*54520*/  PRMT R43, RZ, 0x7610, R43 ;  /* 0x00007610ff2b7816 */ /* 0x000fe4000000002b */
[----:B------:R-:W-:-:S04]  /*54530*/  PRMT R45, RZ, 0x7610, R45 ;  /* 0x00007610ff2d7816 */ /* 0x000fc8000000002d */
[----:B------:R0:W3:Y:S01]  /*54540*/  @!P1 LDG.E.U8 R43, desc[UR34][R30.64] ;  /* 0x000000221e2b9981 */ /* 0x0000e2000c1e1100 */
[----:B------:R-:W-:Y:S01]  /*54550*/  PRMT R47, RZ, 0x7610, R47 ;  /* 0x00007610ff2f7816 */ /* 0x000fe2000000002f */
[----:B0-----:R-:W-:Y:S02]  /*54560*/  @!P0 IMAD.MOV.U32 R30, RZ, RZ, R32 ;  /* 0x000000ffff1e8224 */ /* 0x001fe400078e0020 */
[----:B------:R-:W-:-:S05]  /*54570*/  @!P0 IMAD.MOV.U32 R31, RZ, RZ, R34 ;  /* 0x000000ffff1f8224 */ /* 0x000fca00078e0022 */
        /* <DEDUP_REMOVED lines=10> */
[----:B----4-:R-:W-:Y:S02]  /*54620*/  @!P1 IMAD.MOV.U32 R30, RZ, RZ, R10 ;  /* 0x000000ffff1e9224 */ /* 0x010fe400078e000a */
[----:B------:R-:W-:-:S05]  /*54630*/  @!P1 IMAD.MOV.U32 R31, RZ, RZ, R11 ;  /* 0x000000ffff1f9224 */ /* 0x000fca00078e000b */
[----:B------:R0:W4:Y:S01]  /*54640*/  @!P1 LDG.E.U8 R51, desc[UR34][R30.64] ;  /* 0x000000221e339981 */ /* 0x000122000c1e1100 */
[----:B------:R-:W-:Y:S01]  /*54650*/  PRMT R55, RZ, 0x7610, R55 ;  /* 0x00007610ff377816 */ /* 0x000fe20000000037 */
[----:B0-----:R-:W-:Y:S02]  /*54660*/  @!P0 IMAD.MOV.U32 R30, RZ, RZ, R8 ;  /* 0x000000ffff1e8224 */ /* 0x001fe400078e0008 */
[----:B------:R-:W-:-:S05]  /*54670*/  @!P0 IMAD.MOV.U32 R31, RZ, RZ, R9 ;  /* 0x000000ffff1f8224 */ /* 0x000fca00078e0009 */
[----:B------:R0:W4:Y:S01]  /*54680*/  @!P0 LDG.E.U8 R53, desc[UR34][R30.64] ;  /* 0x000000221e358981 */ /* 0x000122000c1e1100 */
[----:B------:R-:W-:Y:S01]  /*54690*/  PRMT R56, RZ, 0x7610, R56 ;  /* 0x00007610ff387816 */ /* 0x000fe20000000038 */
[----:B0-----:R-:W-:Y:S02]  /*546a0*/  @!P1 IMAD.MOV.U32 R30, RZ, RZ, R6 ;  /* 0x000000ffff1e9224 */ /* 0x001fe400078e0006 */
[----:B------:R-:W-:-:S05]  /*546b0*/  @!P1 IMAD.MOV.U32 R31, RZ, RZ, R7 ;  /* 0x000000ffff1f9224 */ /* 0x000fca00078e0007 */
[----:B------:R2:W4:Y:S02]  /*546c0*/  @!P1 LDG.E.U8 R55, desc[UR34][R30.64] ;  /* 0x000000221e379981 */ /* 0x000524000c1e1100 */
[----:B--2---:R-:W-:Y:S02]  /*546d0*/  @!P0 IMAD.MOV.U32 R30, RZ, RZ, R4 ;  /* 0x000000ffff1e8224 */ /* 0x004fe400078e0004 */
[----:B------:R-:W-:Y:S01]  /*546e0*/  LDS.U8 R4, [R0+UR4+0x8] ;  /* 0x0000080400047984 */ /* 0x000fe20008000000 */
[----:B---3--:R-:W-:-:S05]  /*546f0*/  @!P0 IMAD.MOV.U32 R31, RZ, RZ, R5 ;  /* 0x000000ffff1f8224 */ /* 0x008fca00078e0005 */
[----:B------:R0:W2:Y:S02]  /*54700*/  @!P0 LDG.E.U8 R56, desc[UR34][R30.64] ;  /* 0x000000221e388981 */ /* 0x0000a4000c1e1100 */
[----:B0-----:R-:W-:Y:S02]  /*54710*/  @!P1 IMAD.MOV.U32 R30, RZ, RZ, R2 ;  /* 0x000000ffff1e9224 */ /* 0x001fe400078e0002 */
[----:B------:R-:W0:Y:S01]  /*54720*/  LDS.U8 R2, [R0+UR4+0x410] ;  /* 0x0004100400027984 */ /* 0x000e220008000000 */
[----:B------:R-:W-:-:S03]  /*54730*/  @!P1 IMAD.MOV.U32 R31, RZ, RZ, R3 ;  /* 0x000000ffff1f9224 */ /* 0x000fc600078e0003 */
[----:B------:R-:W1:Y:S04]  /*54740*/  LDS.U8 R3, [R0+UR4+0x618] ;  /* 0x0006180400037984 */ /* 0x000e680008000000 */
[----:B0-----:R-:W-:Y:S04]  /*54750*/  STL [R1+0x2130], R2 ;  /* 0x0021300201007387 */ /* 0x001fe80000100800 */
[----:B------:R-:W0:Y:S04]  /*54760*/  LDS.U8 R2, [R0+UR4+0x200] ;  /* 0x0002000400027984 */ /* 0x000e280008000000 */
[----:B-1----:R-:W-:Y:S04]  /*54770*/  STL [R1+0x212c], R3 ;  /* 0x00212c0301007387 */ /* 0x002fe80000100800 */
[----:B------:R-:W1:Y:S04]  /*54780*/  LDS.U8 R3, [R0+UR4+0x418] ;  /* 0x0004180400037984 */ /* 0x000e680008000000 */
[----:B------:R-:W-:Y:S04]  /*54790*/  STL [R1+0x11c], R4 ;  /* 0x00011c0401007387 */ /* 0x000fe80000100800 */
[----:B------:R-:W3:Y:S04]  /*547a0*/  LDS.U8 R4, [R0+UR4+0x610] ;  /* 0x0006100400047984 */ /* 0x000ee80008000000 */
[----:B0-----:R-:W-:Y:S04]  /*547b0*/  STL [R1+0x118], R2 ;  /* 0x0001180201007387 */ /* 0x001fe80000100800 */
[----:B------:R-:W0:Y:S04]  /*547c0*/  LDS.U8 R2, [R0+UR4+0x2000] ;  /* 0x0020000400027984 */ /* 0x000e280008000000 */
[----:B-1----:R-:W-:Y:S04]  /*547d0*/  STL [R1+0x2138], R3 ;  /* 0x0021380301007387 */ /* 0x002fe80000100800 */
[----:B------:R-:W1:Y:S04]  /*547e0*/  LDS.U8 R3, [R0+UR4+0x2208] ;  /* 0x0022080400037984 */ /* 0x000e680008000000 */
[----:B---3--:R-:W-:Y:S04]  /*547f0*/  STL [R1+0x2134], R4 ;  /* 0x0021340401007387 */ /* 0x008fe80000100800 */
        /* <DEDUP_REMOVED lines=487> */
[----:B0-----:R0:W-:Y:S04]  /*56670*/  STL [R1+0x5020], R2 ;  /* 0x0050200201007387 */ /* 0x0011e80000100800 */
[----:B-1----:R-:W-:Y:S04]  /*56680*/  STL [R1+0x4c2c], R3 ;  /* 0x004c2c0301007387 */ /* 0x002fe80000100800 */
[----:B------:R-:W1:Y:S01]  /*56690*/  LDS.U8 R3, [R0+UR4+0x6588] ;  /* 0x0065880400037984 */ /* 0x000e620008000000 */
[----:B0-----:R-:W-:-:S03]  /*566a0*/  LOP3.LUT R2, R0, 0x20, RZ, 0x3c, !PT ;  /* 0x0000002000027812 */ /* 0x001fc600078e3cff */
[----:B---3--:R-:W-:Y:S01]  /*566b0*/  STL [R1+0x4c28], R4 ;  /* 0x004c280401007387 */ /* 0x008fe20000100800 */
[----:B------:R-:W-:-:S03]  /*566c0*/  PRMT R57, RZ, 0x7610, R57 ;  /* 0x00007610ff397816 */ /* 0x000fc60000000039 */
[----:B------:R-:W-:Y:S04]  /*566d0*/  STL [R1+0x5100], R0 ;  /* 0x0051000001007387 */ /* 0x000fe80000100800 */
[----:B------:R-:W0:Y:S04]  /*566e0*/  LDS.U8 R4, [R0+UR4+0x6780] ;  /* 0x0067800400047984 */ /* 0x000e280008000000 */
[----:B------:R3:W2:Y:S01]  /*566f0*/  @!P1 LDG.E.U8 R57, desc[UR34][R30.64] ;  /* 0x000000221e399981 */ /* 0x0006a2000c1e1100 */
[----:B------:R-:W0:Y:S03]  /*56700*/  S2R R61, SR_TID.X ;  /* 0x00000000003d7919 */ /* 0x000e260000002100 */
[----:B------:R-:W-:Y:S04]  /*56710*/  LDS.U8 R5, [R2+UR4+0x6588] ;  /* 0x0065880402057984 */ /* 0x000fe80008000000 */
[----:B---3--:R-:W-:Y:S04]  /*56720*/  LDS.U8 R31, [R0+UR4] ;  /* 0x00000004001f7984 */ /* 0x008fe80008000000 */
[----:B------:R-:W-:Y:S04]  /*56730*/  LDS.U8 R30, [R0+UR4+0x208] ;  /* 0x00020804001e7984 */ /* 0x000fe80008000000 */
[----:B------:R-:W-:Y:S04]  /*56740*/  LDS.U8 R0, [R2+UR4+0x208] ;  /* 0x0002080402007984 */ /* 0x000fe80008000000 */
[----:B-1----:R-:W-:Y:S04]  /*56750*/  STL [R1+0x502c], R3 ;  /* 0x00502c0301007387 */ /* 0x002fe80000100800 */
[----:B------:R-:W1:Y:S04]  /*56760*/  LDS.U8 R3, [R2+UR4] ;  /* 0x0000000402037984 */ /* 0x000e680008000000 */
        /* <DEDUP_REMOVED lines=500> */
[----:B------:R-:W1:Y:S04]  /*586b0*/  LDS.U8 R3, [R2+UR4+0x6788] ;  /* 0x0067880402037984 */ /* 0x000e680008000000 */
[----:B---3--:R-:W-:Y:S04]  /*586c0*/  STL [R1+0x5064], R0 ;  /* 0x0050640001007387 */ /* 0x008fe80000100800 */
[----:B------:R-:W3:Y:S01]  /*586d0*/  LDS.U8 R0, [R2+UR4+0x6198] ;  /* 0x0061980402007984 */ /* 0x000ee20008000000 */
[----:B------:R-:W-:-:S02]  /*586e0*/  SHF.R.U32.HI R60, RZ, 0x2, R61 ;  /* 0x00000002ff3c7819 */ /* 0x000fc4000001163d */
[----:B------:R-:W-:Y:S02]  /*586f0*/  LOP3.LUT R61, R61, 0x3, RZ, 0xc0, !PT ;  /* 0x000000033d3d7812 */ /* 0x000fe400078ec0ff */
[----:B0-----:R-:W-:Y:S01]  /*58700*/  SGXT.U32 R4, R60, 0x3 ;  /* 0x000000033c04781a */ /* 0x001fe20000000000 */
[----:B-1----:R0:W-:Y:S02]  /*58710*/  STL [R1+0x5060], R3 ;  /* 0x0050600301007387 */ /* 0x0021e40000100800 */
[----:B0-----:R-:W-:Y:S02]  /*58720*/  IMAD R3, R61, 0x820, RZ ;  /* 0x000008203d037824 */ /* 0x001fe400078e02ff */
[----:B---3--:R-:W-:Y:S03]  /*58730*/  STL [R1+0x4c6c], R0 ;  /* 0x004c6c0001007387 */ /* 0x008fe60000100800 */
[----:B------:R-:W-:Y:S01]  /*58740*/  LOP3.LUT R3, R3, R4, RZ, 0xfc, !PT ;  /* 0x0000000403037212 */ /* 0x000fe200078efcff */
[----:B------:R-:W-:Y:S04]  /*58750*/  LDS.U8 R0, [R2+UR4+0x6780] ;  /* 0x0067800402007984 */ /* 0x000fe80008000000 */
[----:B------:R-:W0:Y:S01]  /*58760*/  LDS.U8 R4, [R2+UR4+0x6390] ;  /* 0x0063900402047984 */ /* 0x000e220008000000 */
[----:B------:R-:W-:-:S05]  /*58770*/  LOP3.LUT R3, R3, 0x40, RZ, 0x3c, !PT ;  /* 0x0000004003037812 */ /* 0x000fca00078e3cff */
[----:B------:R-:W-:Y:S04]  /*58780*/  LDS.U8 R2, [R3+UR4+0x208] ;  /* 0x0002080403027984 */ /* 0x000fe80008000000 */
[----:B0-----:R-:W-:Y:S04]  /*58790*/  STL [R1+0x4c68], R4 ;  /* 0x004c680401007387 */ /* 0x001fe80000100800 */
[----:B------:R-:W0:Y:S04]  /*587a0*/  LDS.U8 R4, [R3+UR4] ;  /* 0x0000000403047984 */ /* 0x000e280008000000 */
[----:B------:R-:W-:Y:S04]  /*587b0*/  STL [R1+0x506c], R5 ;  /* 0x00506c0501007387 */ /* 0x000fe80000100800 */
[----:B------:R-:W-:Y:S04]  /*587c0*/  STL [R1+0x5068], R0 ;  /* 0x0050680001007387 */ /* 0x000fe80000100800 */
[----:B------:R-:W1:Y:S04]  /*587d0*/  LDS.U8 R0, [R3+UR4+0x410] ;  /* 0x0004100403007984 */ /* 0x000e680008000000 */
[----:B------:R-:W-:Y:S04]  /*587e0*/  LDS.U8 R5, [R3+UR4+0x6390] ;  /* 0x0063900403057984 */ /* 0x000fe80008000000 */
[----:B0-----:R-:W-:Y:S04]  /*587f0*/  STL [R1+0x194], R4 ;  /* 0x0001940401007387 */ /* 0x001fe80000100800 */
[----:B------:R-:W0:Y:S04]  /*58800*/  LDS.U8 R4, [R3+UR4+0x618] ;  /* 0x0006180403047984 */ /* 0x000e280008000000 */
[----:B------:R-:W-:Y:S04]  /*58810*/  STL [R1+0x190], R2 ;  /* 0x0001900201007387 */ /* 0x000fe80000100800 */
[----:B------:R-:W3:Y:S04]  /*58820*/  LDS.U8 R2, [R3+UR4+0x8] ;  /* 0x0000080403027984 */ /* 0x000ee80008000000 */
[----:B-1----:R-:W-:Y:S04]  /*58830*/  STL [R1+0x21b0], R0 ;  /* 0x0021b00001007387 */ /* 0x002fe80000100800 */
[----:B------:R-:W1:Y:S04]  /*58840*/  LDS.U8 R0, [R3+UR4+0x200] ;  /* 0x0002000403007984 */ /* 0x000e680008000000 */
[----:B0-----:R-:W-:Y:S04]  /*58850*/  STL [R1+0x21ac], R4 ;  /* 0x0021ac0401007387 */ /* 0x001fe80000100800 */
[----:B------:R-:W0:Y:S04]  /*58860*/  LDS.U8 R4, [R3+UR4+0x418] ;  /* 0x0004180403047984 */ /* 0x000e280008000000 */
[----:B---3--:R-:W-:Y:S04]  /*58870*/  STL [R1+0x19c], R2 ;  /* 0x00019c0201007387 */ /* 0x008fe80000100800 */
        /* <DEDUP_REMOVED lines=491> */
[----:B---3--:R3:W-:Y:S04]  /*5a730*/  STL [R1+0x50a4], R2 ;  /* 0x0050a40201007387 */ /* 0x0087e80000100800 */
[----:B-1----:R1:W-:Y:S01]  /*5a740*/  STL [R1+0x50a0], R0 ;  /* 0x0050a00001007387 */ /* 0x0023e20000100800 */
[----:B---3--:R-:W-:Y:S01]  /*5a750*/  SGXT.U32 R2, R60, 0x3 ;  /* 0x000000033c02781a */ /* 0x008fe20000000000 */
[----:B-1----:R-:W-:-:S05]  /*5a760*/  IMAD R0, R61, 0x820, RZ ;  /* 0x000008203d007824 */ /* 0x002fca00078e02ff */
[----:B------:R-:W-:Y:S02]  /*5a770*/  LOP3.LUT R0, R0, R2, RZ, 0xfc, !PT ;  /* 0x0000000200007212 */ /* 0x000fe400078efcff */
[----:B------:R-:W1:Y:S02]  /*5a780*/  LDS.U8 R2, [R3+UR4+0x6588] ;  /* 0x0065880403027984 */ /* 0x000e640008000000 */
[----:B------:R-:W-:Y:S02]  /*5a790*/  LOP3.LUT R0, R0, 0x60, RZ, 0x3c, !PT ;  /* 0x0000006000007812 */ /* 0x000fe400078e3cff */
[----:B0-----:R-:W-:Y:S04]  /*5a7a0*/  STL [R1+0x4cac], R4 ;  /* 0x004cac0401007387 */ /* 0x001fe80000100800 */
[----:B------:R-:W0:Y:S04]  /*5a7b0*/  LDS.U8 R4, [R3+UR4+0x6780] ;  /* 0x0067800403047984 */ /* 0x000e280008000000 */
[----:B------:R-:W-:Y:S04]  /*5a7c0*/  STL [R1+0x4ca8], R5 ;  /* 0x004ca80501007387 */ /* 0x000fe80000100800 */
[----:B------:R-:W3:Y:S04]  /*5a7d0*/  LDS.U8 R3, [R0+UR4] ;  /* 0x0000000400037984 */ /* 0x000ee80008000000 */
        /* <DEDUP_REMOVED lines=465> */
[----:B------:R-:W2:Y:S04]  /*5c4f0*/  LDL.LU R52, [R1+0x108] ;  /* 0x0001080001347983 */ /* 0x000ea80000300800 */
[----:B---3--:R-:W-:Y:S04]  /*5c500*/  STL [R1+0x2518], R3 ;  /* 0x0025180301007387 */ /* 0x008fe80000100800 */
[----:B------:R-:W3:Y:S04]  /*5c510*/  LDL.LU R54, [R1+0x114] ;  /* 0x0001140001367983 */ /* 0x000ee80000300800 */
[----:B------:R-:W-:Y:S04]  /*5c520*/  LDS.U8 R4, [R0+UR4+0x2580] ;  /* 0x0025800400047984 */ /* 0x000fe80008000000 */
[----:B------:R-:W-:Y:S04]  /*5c530*/  LDS.U8 R3, [R0+UR4+0x2788] ;  /* 0x0027880400037984 */ /* 0x000fe80008000000 */
[----:B-1----:R-:W-:Y:S04]  /*5c540*/  STL [R1+0x2120], R2 ;  /* 0x0021200201007387 */ /* 0x002fe80000100800 */
[----:B------:R-:W0:Y:S04]  /*5c550*/  LDS.U8 R2, [R0+UR4+0x2398] ;  /* 0x0023980400027984 */ /* 0x000e280008000000 */
[----:B------:R-:W2:Y:S04]  /*5c560*/  LDL.LU R58, [R1+0x104] ;  /* 0x00010400013a7983 */ /* 0x000ea80000300800 */
[----:B------:R-:W2:Y:S04]  /*5c570*/  LDL.LU R59, [R1+0x100] ;  /* 0x00010000013b7983 */ /* 0x000ea80000300800 */
[----:B------:R-:W2:Y:S04]  /*5c580*/  LDL.LU R61, [R1+0xec] ;  /* 0x0000ec00013d7983 */ /* 0x000ea80000300800 */
[----:B0-----:R-:W-:Y:S04]  /*5c590*/  STL [R1+0x211c], R2 ;  /* 0x00211c0201007387 */ /* 0x001fe80000100800 */
[----:B------:R-:W0:Y:S04]  /*5c5a0*/  LDS.U8 R2, [R0+UR4+0x2198] ;  /* 0x0021980400027984 */ /* 0x000e280008000000 */
[----:B------:R-:W-:Y:S04]  /*5c5b0*/  STL [R1+0x2524], R4 ;  /* 0x0025240401007387 */ /* 0x000fe80000100800 */
[----:B------:R-:W1:Y:S04]  /*5c5c0*/  LDS.U8 R4, [R0+UR4+0x2390] ;  /* 0x0023900400047984 */ /* 0x000e680008000000 */
[----:B------:R-:W-:Y:S04]  /*5c5d0*/  STL [R1+0x2520], R3 ;  /* 0x0025200301007387 */ /* 0x000fe80000100800 */
[----:B------:R-:W4:Y:S04]  /*5c5e0*/  LDS.U8 R3, [R0+UR4+0x2588] ;  /* 0x0025880400037984 */ /* 0x000f280008000000 */
[----:B0-----:R-:W-:Y:S04]  /*5c5f0*/  STL [R1+0x2128], R2 ;  /* 0x0021280201007387 */ /* 0x001fe80000100800 */
[----:B------:R-:W0:Y:S04]  /*5c600*/  LDS.U8 R2, [R0+UR4+0x2780] ;  /* 0x0027800400027984 */ /* 0x000e280008000000 */
[----:B-1----:R-:W-:Y:S04]  /*5c610*/  STL [R1+0x2124], R4 ;  /* 0x0021240401007387 */ /* 0x002fe80000100800 */
[----:B------:R-:W1:Y:S04]  /*5c620*/  LDS.U8 R4, [R0+UR4+0x4190] ;  /* 0x0041900400047984 */ /* 0x000e680008000000 */
[----:B----4-:R-:W-:Y:S04]  /*5c630*/  STL [R1+0x252c], R3 ;  /* 0x00252c0301007387 */ /* 0x010fe80000100800 */
        /* <DEDUP_REMOVED lines=24> */
[----:B------:R-:W4:Y:S01]  /*5c7c0*/  LDS.U8 R3, [R0+UR4+0x6390] ;  /* 0x0063900400037984 */ /* 0x000f220008000000 */
[----:B------:R-:W1:Y:S03]  /*5c7d0*/  S2R R60, SR_TID.X ;  /* 0x00000000003c7919 */ /* 0x000e660000002100 */
[----:B0-----:R-:W-:Y:S04]  /*5c7e0*/  STL [R1+0x50e0], R2 ;  /* 0x0050e00201007387 */ /* 0x001fe80000100800 */
[----:B------:R-:W0:Y:S04]  /*5c7f0*/  LDS.U8 R2, [R0+UR4+0x6588] ;  /* 0x0065880400027984 */ /* 0x000e280008000000 */
[----:B------:R-:W0:Y:S01]  /*5c800*/  LDS.U8 R0, [R0+UR4+0x6780] ;  /* 0x0067800400007984 */ /* 0x000e220008000000 */
[----:B-1----:R-:W-:Y:S01]  /*5c810*/  LOP3.LUT R60, R60, 0x1f, RZ, 0xc0, !PT ;  /* 0x0000001f3c3c7812 */ /* 0x002fe200078ec0ff */
[----:B------:R-:W-:Y:S06]  /*5c820*/  BAR.SYNC.DEFER_BLOCKING 0x0 ;  /* 0x0000000000007b1d */ /* 0x000fec0000010000 */
[----:B------:R-:W-:Y:S04]  /*5c830*/  STL [R1+0x4cec], R4 ;  /* 0x004cec0401007387 */ /* 0x000fe80000100800 */
[----:B----4-:R-:W-:Y:S04]  /*5c840*/  STL [R1+0x4ce8], R3 ;  /* 0x004ce80301007387 */ /* 0x010fe80000100800 */
[----:B--2---:R-:W-:Y:S04]  /*5c850*/  STS.U8 [R60+UR4], R52 ;  /* 0x000000343c007988 */ /* 0x004fe80008000004 */
[----:B---3--:R-:W-:Y:S04]  /*5c860*/  STS.U8 [R60+UR4+0x20], R54 ;  /* 0x000020363c007988 */ /* 0x008fe80008000004 */
[----:B0-----:R-:W-:Y:S04]  /*5c870*/  STL [R1+0x50ec], R2 ;  /* 0x0050ec0201007387 */ /* 0x001fe80000100800 */
[----:B------:R-:W-:Y:S04]  /*5c880*/  STS.U8 [R60+UR4+0x40], R58 ;  /* 0x0000403a3c007988 */ /* 0x000fe80008000004 */
[----:B------:R-:W-:Y:S04]  /*5c890*/  STL [R1+0x5128], R0 ;  /* 0x0051280001007387 */ /* 0x000fe80000100800 */
[----:B------:R0:W-:Y:S04]  /*5c8a0*/  STS.U8 [R60+UR4+0x60], R59 ;  /* 0x0000603b3c007988 */ /* 0x0001e80008000004 */
        /* <DEDUP_REMOVED lines=28> */
[----:B------:R0:W-:Y:S04]  /*5ca70*/  STS.U8 [R60+UR4+0x120], R61 ;  /* 0x0001203d3c007988 */ /* 0x0001e80008000004 */
[----:B------:R-:W4:Y:S04]  /*5ca80*/  LDL.LU R0, [R1+0x8] ;  /* 0x0000080001007983 */ /* 0x000f280000300800 */
[----:B0-----:R-:W4:Y:S04]  /*5ca90*/  LDL.LU R61, [R1+0x4] ;  /* 0x00000400013d7983 */ /* 0x001f280000300800 */
[----:B--2---:R0:W-:Y:S04]  /*5caa0*/  STS.U8 [R60+UR4+0x100], R59 ;  /* 0x0001003b3c007988 */ /* 0x0041e80008000004 */
[----:B---3--:R1:W-:Y:S04]  /*5cab0*/  STS.U8 [R60+UR4+0x160], R15 ;  /* 0x0001600f3c007988 */ /* 0x0083e80008000004 */
[----:B----4-:R2:W-:Y:S04]  /*5cac0*/  STS.U8 [R60+UR4+0x140], R14 ;  /* 0x0001400e3c007988 */ /* 0x0105e80008000004 */
[----:B0-----:R-:W3:Y:S04]  /*5cad0*/  LDL.LU R59, [R1] ;  /* 0x00000000013b7983 */ /* 0x001ee80000300800 */
[----:B-1----:R-:W4:Y:S04]  /*5cae0*/  LDL.LU R15, [R1+0x6b44] ;  /* 0x006b4400010f7983 */ /* 0x002f280000300800 */
[----:B--2---:R-:W2:Y:S04]  /*5caf0*/  LDL.LU R14, [R1+0x6b40] ;  /* 0x006b4000010e7983 */ /* 0x004ea80000300800 */
[----:B------:R0:W-:Y:S04]  /*5cb00*/  STS.U8 [R60+UR4+0x200], R13 ;  /* 0x0002000d3c007988 */ /* 0x0001e80008000004 */
[----:B------:R1:W-:Y:S04]  /*5cb10*/  STS.U8 [R60+UR4+0x220], R12 ;  /* 0x0002200c3c007988 */ /* 0x0003e80008000004 */
[----:B------:R1:W-:Y:S04]  /*5cb20*/  STS.U8 [R60+UR4+0x240], R11 ;  /* 0x0002400b3c007988 */ /* 0x0003e80008000004 */
[----:B0-----:R-:W2:Y:S04]  /*5cb30*/  LDL.LU R13, [R1+0x6b3c] ;  /* 0x006b3c00010d7983 */ /* 0x001ea80000300800 */
[----:B-1----:R-:W2:Y:S04]  /*5cb40*/  LDL.LU R12, [R1+0x6b38] ;  /* 0x006b3800010c7983 */ /* 0x002ea80000300800 */
[----:B------:R-:W2:Y:S04]  /*5cb50*/  LDL.LU R11, [R1+0x6b34] ;  /* 0x006b3400010b7983 */ /* 0x000ea80000300800 */
        /* <DEDUP_REMOVED lines=43> */
[----:B------:R-:W-:Y:S04]  /*5ce10*/  STS.U8 [R60+UR4+0x820], R0 ;  /* 0x000820003c007988 */ /* 0x000fe80008000004 */
[----:B------:R1:W-:Y:S04]  /*5ce20*/  STS.U8 [R60+UR4+0x840], R61 ;  /* 0x0008403d3c007988 */ /* 0x0003e80008000004 */
[----:B0-----:R-:W4:Y:S04]  /*5ce30*/  LDL.LU R58, [R1+0x6adc] ;  /* 0x006adc00013a7983 */ /* 0x001f280000300800 */
[----:B-1----:R-:W4:Y:S04]  /*5ce40*/  LDL.LU R61, [R1+0xfc] ;  /* 0x0000fc00013d7983 */ /* 0x002f280000300800 */
[----:B---3--:R0:W-:Y:S04]  /*5ce50*/  STS.U8 [R60+UR4+0x860], R59 ;  /* 0x0008603b3c007988 */ /* 0x0081e80008000004 */
[----:B0-----:R-:W3:Y:S04]  /*5ce60*/  LDL.LU R59, [R1+0xf8] ;  /* 0x0000f800013b7983 */ /* 0x001ee80000300800 */
        /* <DEDUP_REMOVED lines=10> */
[----:B------:R-:W-:Y:S04]  /*5cf10*/  STS.U8 [R60+UR4+0xb60], R8 ;  /* 0x000b60083c007988 */ /* 0x000fe80008000004 */
[----:B------:R-:W-:Y:S04]  /*5cf20*/  STS.U8 [R60+UR4+0xb40], R9 ;  /* 0x000b40093c007988 */ /* 0x000fe80008000004 */
[----:B------:R-:W-:Y:S04]  /*5cf30*/  STS.U8 [R60+UR4+0xc00], R14 ;  /* 0x000c000e3c007988 */ /* 0x000fe80008000004 */
[----:B----4-:R-:W-:Y:S04]  /*5cf40*/  STS.U8 [R60+UR4+0xc20], R15 ;  /* 0x000c200f3c007988 */ /* 0x010fe80008000004 */
[----:B------:R-:W-:Y:S04]  /*5cf50*/  STS.U8 [R60+UR4+0xc40], R16 ;  /* 0x000c40103c007988 */ /* 0x000fe80008000004 */
[----:B------:R-:W-:Y:S04]  /*5cf60*/  STS.U8 [R60+UR4+0xc60], R17 ;  /* 0x000c60113c007988 */ /* 0x000fe80008000004 */
[----:B------:R-:W-:Y:S04]  /*5cf70*/  STS.U8 [R60+UR4+0xd20], R22 ;  /* 0x000d20163c007988 */ /* 0x000fe80008000004 */
[----:B------:R-:W-:Y:S04]  /*5cf80*/  STS.U8 [R60+UR4+0xd00], R23 ;  /* 0x000d00173c007988 */ /* 0x000fe80008000004 */
[----:B------:R-:W-:Y:S04]  /*5cf90*/  STS.U8 [R60+UR4+0xd60], R24 ;  /* 0x000d60183c007988 */ /* 0x000fe80008000004 */
[----:B------:R-:W-:Y:S01]  /*5cfa0*/  STS.U8 [R60+UR4+0xd40], R25 ;  /* 0x000d40193c007988 */ /* 0x000fe20008000004 */
[----:B0-----:R-:W-:-:S03]  /*5cfb0*/  LOP3.LUT R7, R60, 0x10, RZ, 0x3c, !PT ;  /* 0x000000103c077812 */ /* 0x001fc600078e3cff */
        /* <DEDUP_REMOVED lines=10> */
[----:B-1----:R-:W4:Y:S04]  /*5d060*/  LDL.LU R61, [R1+0xf0] ;  /* 0x0000f000013d7983 */ /* 0x002f280000300800 */
        /* <DEDUP_REMOVED lines=28> */
[----:B---3--:R0:W-:Y:S04]  /*5d230*/  STS.U8 [R7+UR4+0xa0], R59 ;  /* 0x0000a03b07007988 */ /* 0x0081e80008000004 */
[----:B0-----:R-:W3:Y:S04]  /*5d240*/  LDL.LU R59, [R1+0x6ad8] ;  /* 0x006ad800013b7983 */ /* 0x001ee80000300800 */
[----:B--2---:R0:W-:Y:S04]  /*5d250*/  STS.U8 [R7+UR4+0xc0], R60 ;  /* 0x0000c03c07007988 */ /* 0x0041e80008000004 */
[----:B----4-:R1:W-:Y:S04]  /*5d260*/  STS.U8 [R7+UR4+0xe0], R61 ;  /* 0x0000e03d07007988 */ /* 0x0103e80008000004 */
[----:B0-----:R-:W2:Y:S04]  /*5d270*/  LDL.LU R60, [R1+0x6ad4] ;  /* 0x006ad400013c7983 */ /* 0x001ea80000300800 */
[----:B-1----:R-:W4:Y:S04]  /*5d280*/  LDL.LU R61, [R1+0x6ad0] ;  /* 0x006ad000013d7983 */ /* 0x002f280000300800 */
        /* <DEDUP_REMOVED lines=19> */
[----:B0-----:R-:W3:Y:S04]  /*5d3c0*/  LDL.LU R8, [R1+0x110] ;  /* 0x0001100001087983 */ /* 0x001ee80000300800 */
[----:B-1----:R-:W3:Y:S04]  /*5d3d0*/  LDL.LU R6, [R1+0x10c] ;  /* 0x00010c0001067983 */ /* 0x002ee80000300800 */
[----:B------:R-:W-:Y:S04]  /*5d3e0*/  STS.U8 [R7+UR4+0x5c0], R32 ;  /* 0x0005c02007007988 */ /* 0x000fe80008000004 */
[----:B------:R-:W-:Y:S04]  /*5d3f0*/  STS.U8 [R7+UR4+0x680], R34 ;  /* 0x0006802207007988 */ /* 0x000fe80008000004 */
[----:B------:R-:W-:Y:S04]  /*5d400*/  STS.U8 [R7+UR4+0x6a0], R36 ;  /* 0x0006a02407007988 */ /* 0x000fe80008000004 */
[----:B------:R0:W-:Y:S04]  /*5d410*/  STS.U8 [R7+UR4+0x6c0], R38 ;  /* 0x0006c02607007988 */ /* 0x0001e80008000004 */
[----:B------:R-:W-:Y:S04]  /*5d420*/  STS.U8 [R7+UR4+0x6e0], R48 ;  /* 0x0006e03007007988 */ /* 0x000fe80008000004 */
[----:B------:R-:W-:Y:S04]  /*5d430*/  STS.U8 [R7+UR4+0x7a0], R50 ;  /* 0x0007a03207007988 */ /* 0x000fe80008000004 */
[----:B------:R-:W-:Y:S04]  /*5d440*/  STS.U8 [R7+UR4+0x780], R52 ;  /* 0x0007803407007988 */ /* 0x000fe80008000004 */
[----:B------:R-:W-:Y:S04]  /*5d450*/  STS.U8 [R7+UR4+0x7e0], R54 ;  /* 0x0007e03607007988 */ /* 0x000fe80008000004 */
[----:B------:R1:W-:Y:S04]  /*5d460*/  STS.U8 [R7+UR4+0x7c0], R0 ;  /* 0x0007c00007007988 */ /* 0x0003e80008000004 */
[----:B0-----:R-:W3:Y:S04]  /*5d470*/  LDL.LU R38, [R1+0x11c] ;  /* 0x00011c0001267983 */ /* 0x001ee80000300800 */
[----:B-1----:R-:W3:Y:S04]  /*5d480*/  LDL.LU R0, [R1+0x118] ;  /* 0x0001180001007983 */ /* 0x002ee80000300800 */
[----:B------:R-:W3:Y:S04]  /*5d490*/  LDL.LU R48, [R1+0x124] ;  /* 0x0001240001307983 */ /* 0x000ee80000300800 */
[----:B------:R-:W3:Y:S04]  /*5d4a0*/  LDL.LU R50, [R1+0x120] ;  /* 0x0001200001327983 */ /* 0x000ee80000300800 */
[----:B------:R-:W3:Y:S04]  /*5d4b0*/  LDL.LU R52, [R1+0x12c] ;  /* 0x00012c0001347983 */ /* 0x000ee80000300800 */
[----:B------:R-:W3:Y:S04]  /*5d4c0*/  LDL.LU R54, [R1+0x128] ;  /* 0x0001280001367983 */ /* 0x000ee80000300800 */
[----:B------:R-:W3:Y:S04]  /*5d4d0*/  LDL.LU.64 R32, [R1+0xf80] ;  /* 0x000f800001207983 */ /* 0x000ee80000300a00 */
[----:B------:R-:W3:Y:S01]  /*5d4e0*/  LDL.LU.64 R34, [R1+0xf88] ;  /* 0x000f880001227983 */ /* 0x000ee20000300a00 */
[----:B------:R-:W0:Y:S02]  /*5d4f0*/  S2R R36, SR_TID.X ;  /* 0x0000000000247919 */ /* 0x000e240000002100 */
[----:B0-----:R-:W-:-:S02]  /*5d500*/  IMAD.SHL.U32 R9, R36, 0x40, RZ ;  /* 0x0000004024097824 */ /* 0x001fc400078e00ff */
[----:B------:R-:W-:-:S03]  /*5d510*/  IMAD.SHL.U32 R14, R36, 0x8, RZ ;  /* 0x00000008240e7824 */ /* 0x000fc600078e00ff */
[----:B------:R-:W-:Y:S01]  /*5d520*/  LOP3.LUT R9, R9, 0x1c0, RZ, 0xc0, !PT ;  /* 0x000001c009097812 */ /* 0x000fe200078ec0ff */
[----:B------:R-:W-:-:S03]  /*5d530*/  IMAD.SHL.U32 R36, R36, 0x2, RZ ;  /* 0x0000000224247824 */ /* 0x000fc600078e00ff */
[----:B------:R-:W-:-:S04]  /*5d540*/  LOP3.LUT R17, R9, 0x30, R14, 0xf8, !PT ;  /* 0x0000003009117812 */ /* 0x000fc800078ef80e */
[----:B------:R-:W-:Y:S01]  /*5d550*/  LOP3.LUT R17, R17, 0x30, R36, 0x78, !PT ;  /* 0x0000003011117812 */ /* 0x000fe200078e7824 */
[----:B----4-:R-:W-:Y:S04]  /*5d560*/  STS.U8 [R7+UR4+0x880], R61 ;  /* 0x0008803d07007988 */ /* 0x010fe80008000004 */
[----:B--2---:R-:W-:Y:S04]  /*5d570*/  STS.U8 [R7+UR4+0x8a0], R60 ;  /* 0x0008a03c07007988 */ /* 0x004fe80008000004 */
[----:B---3--:R-:W-:Y:S04]  /*5d580*/  STS.U8 [R7+UR4+0x8c0], R59 ;  /* 0x0008c03b07007988 */ /* 0x008fe80008000004 */
        /* <DEDUP_REMOVED lines=29> */
[----:B0-----:R-:W2:Y:S01]  /*5d760*/  LDL.LU.64 R4, [R1+0xf90] ;  /* 0x000f900001047983 */ /* 0x001ea20000300a00 */
[----:B------:R-:W-:Y:S06]  /*5d770*/  BAR.SYNC.DEFER_BLOCKING 0x0 ;  /* 0x0000000000007b1d */ /* 0x000fec0000010000 */
[----:B-1----:R-:W2:Y:S04]  /*5d780*/  LDL.LU.64 R6, [R1+0xf98] ;  /* 0x000f980001067983 */ /* 0x002ea80000300a00 */
[----:B------:R-:W0:Y:S04]  /*5d790*/  LDSM.16.M88.4 R8, [R17+UR4] ;  /* 0x000000041108783b */ /* 0x000e280008000200 */
[----:B------:R-:W1:Y:S04]  /*5d7a0*/  LDSM.16.M88.4 R12, [R17+UR4+0x200] ;  /* 0x00020004110c783b */ /* 0x000e680008000200 */
[----:B------:R-:W3:Y:S01]  /*5d7b0*/  LDSM.16.M88.4 R20, [R17+UR4+0x400] ;  /* 0x000400041114783b */ /* 0x000ee20008000200 */
[----:B------:R-:W-:-:S02]  /*5d7c0*/  IMAD R29, R0, 0x100, R38 ;  /* 0x00000100001d7824 */ /* 0x000fc400078e0226 */
[----:B------:R-:W-:Y:S01]  /*5d7d0*/  IMAD R28, R30, 0x100, R31 ;  /* 0x000001001e1c7824 */ /* 0x000fe200078e021f */
[----:B------:R-:W-:Y:S04]  /*5d7e0*/  LDSM.16.M88.4 R40, [R17+UR4+0x800] ;  /* 0x000800041128783b */ /* 0x000fe80008000200 */
[----:B0-----:R0:W-:Y:S04]  /*5d7f0*/  STL.64 [R1+0xff0], R8 ;  /* 0x000ff00801007387 */ /* 0x0011e80000100a00 */
[----:B------:R-:W-:Y:S04]  /*5d800*/  STL.64 [R1+0xff8], R10 ;  /* 0x000ff80a01007387 */ /* 0x000fe80000100a00 */
[----:B-1----:R1:W-:Y:S04]  /*5d810*/  STL.64 [R1+0x1000], R12 ;  /* 0x0010000c01007387 */ /* 0x0023e80000100a00 */
[----:B------:R-:W-:Y:S04]  /*5d820*/  STL.64 [R1+0x1008], R14 ;  /* 0x0010080e01007387 */ /* 0x000fe80000100a00 */
[----:B---3--:R-:W-:Y:S04]  /*5d830*/  STL.64 [R1+0x1010], R20 ;  /* 0x0010101401007387 */ /* 0x008fe80000100a00 */
[----:B------:R-:W-:Y:S04]  /*5d840*/  STL.64 [R1+0x1018], R22 ;  /* 0x0010181601007387 */ /* 0x000fe80000100a00 */
[----:B------:R-:W3:Y:S04]  /*5d850*/  LDL.LU.64 R36, [R1+0xfb0] ;  /* 0x000fb00001247983 */ /* 0x000ee80000300a00 */
[----:B------:R-:W3:Y:S01]  /*5d860*/  LDL.LU.64 R38, [R1+0xfb8] ;  /* 0x000fb80001267983 */ /* 0x000ee20000300a00 */
[----:B------:R-:W-:-:S02]  /*5d870*/  IMAD.MOV.U32 R3, RZ, RZ, R8 ;  /* 0x000000ffff037224 */ /* 0x000fc400078e0008 */
[----:B0-----:R-:W-:Y:S02]  /*5d880*/  IMAD.MOV.U32 R8, RZ, RZ, R12 ;  /* 0x000000ffff087224 */ /* 0x001fe400078e000c */
[----:B------:R-:W-:Y:S02]  /*5d890*/  IMAD.MOV.U32 R0, RZ, RZ, R13 ;  /* 0x000000ffff007224 */ /* 0x000fe400078e000d */
[----:B-1----:R-:W-:Y:S02]  /*5d8a0*/  IMAD.MOV.U32 R13, RZ, RZ, R20 ;  /* 0x000000ffff0d7224 */ /* 0x002fe400078e0014 */
[----:B------:R-:W-:Y:S02]  /*5d8b0*/  IMAD.MOV.U32 R12, RZ, RZ, R21 ;  /* 0x000000ffff0c7224 */ /* 0x000fe400078e0015 */
[----:B------:R-:W0:Y:S01]  /*5d8c0*/  LDSM.16.M88.4 R20, [R17+UR4+0x600] ;  /* 0x000600041114783b */ /* 0x000e220008000200 */
[----:B------:R-:W-:Y:S02]  /*5d8d0*/  IMAD.MOV.U32 R2, RZ, RZ, R9 ;  /* 0x000000ffff027224 */ /* 0x000fe400078e0009 */
[----:B------:R-:W-:-:S02]  /*5d8e0*/  IMAD R30, R50, 0x100, R48 ;  /* 0x00000100321e7824 */ /* 0x000fc400078e0230 */
[----:B------:R-:W-:Y:S01]  /*5d8f0*/  IMAD R31, R54, 0x100, R52 ;  /* 0x00000100361f7824 */ /* 0x000fe200078e0234 */
[----:B------:R-:W-:Y:S02]  /*5d900*/  F2FP.F16.E4M3.UNPACK_B R28, R28 ;  /* 0x0000001cff1c723e */ /* 0x000fe400020006ff */
[----:B------:R-:W-:Y:S02]  /*5d910*/  F2FP.F16.E4M3.UNPACK_B R29, R29 ;  /* 0x0000001dff1d723e */ /* 0x000fe400020006ff */
[----:B------:R-:W-:Y:S02]  /*5d920*/  F2FP.F16.E4M3.UNPACK_B R30, R30 ;  /* 0x0000001eff1e723e */ /* 0x000fe400020006ff */
[----:B------:R-:W-:Y:S02]  /*5d930*/  F2FP.F16.E4M3.UNPACK_B R31, R31 ;  /* 0x0000001fff1f723e */ /* 0x000fe400020006ff */
[----:B------:R-:W-:Y:S02]  /*5d940*/  F2FP.F16.E4M3.UNPACK_B R24, R3 ;  /* 0x00000003ff18723e */ /* 0x000fe400020006ff */
[----:B------:R-:W-:-:S07]  /*5d950*/  F2FP.F16.E4M3.UNPACK_B R25, R2 ;  /* 0x00000002ff19723e */ /* 0x000fce00020006ff */
[----:B------:R-:W-:-:S15]  /*5d960*/  HMMA.16816.F32 R52, R28, R24, R32 ;  /* 0x000000181c34723c */ /* 0x000fde0000001820 */
[----:B------:R-:W-:-:S04]  /*5d970*/  NOP ;  /* 0x0000000000007918 */ /* 0x000fc80000000000 */
[----:B------:R-:W-:Y:S04]  /*5d980*/  STL.64 [R1+0x6950], R54 ;  /* 0x0069503601007387 */ /* 0x000fe80000100a00 */
[----:B------:R-:W-:Y:S04]  /*5d990*/  STL.64 [R1+0x6948], R52 ;  /* 0x0069483401007387 */ /* 0x000fe80000100a00 */
[----:B0-----:R-:W-:Y:S04]  /*5d9a0*/  STL.64 [R1+0x1020], R20 ;  /* 0x0010201401007387 */ /* 0x001fe80000100a00 */
[----:B------:R0:W-:Y:S02]  /*5d9b0*/  STL.64 [R1+0x1028], R22 ;  /* 0x0010281601007387 */ /* 0x0001e40000100a00 */
[----:B0-----:R-:W-:-:S02]  /*5d9c0*/  F2FP.F16.E4M3.UNPACK_B R22, R8 ;  /* 0x00000008ff16723e */ /* 0x001fc400020006ff */
[----:B------:R-:W-:Y:S01]  /*5d9d0*/  F2FP.F16.E4M3.UNPACK_B R23, R0 ;  /* 0x00000000ff17723e */ /* 0x000fe200020006ff */
[----:B------:R-:W-:Y:S01]  /*5d9e0*/  IMAD.MOV.U32 R3, RZ, RZ, R20 ;  /* 0x000000ffff037224 */ /* 0x000fe200078e0014 */
[----:B------:R-:W-:Y:S01]  /*5d9f0*/  F2FP.F16.E4M3.UNPACK_B R20, R13 ;  /* 0x0000000dff14723e */ /* 0x000fe200020006ff */
[----:B------:R-:W-:Y:S01]  /*5da00*/  IMAD.MOV.U32 R2, RZ, RZ, R21 ;  /* 0x000000ffff027224 */ /* 0x000fe200078e0015 */
[----:B------:R-:W-:-:S03]  /*5da10*/  F2FP.F16.E4M3.UNPACK_B R21, R12 ;  /* 0x0000000cff15723e */ /* 0x000fc600020006ff */
[----:B--2---:R-:W-:Y:S01]  /*5da20*/  HMMA.16816.F32 R8, R28, R22, R4 ;  /* 0x000000161c08723c */ /* 0x004fe20000001804 */
[----:B------:R-:W2:Y:S04]  /*5da30*/  LDL.LU.64 R4, [R1+0xfc0] ;  /* 0x000fc00001047983 */ /* 0x000ea80000300a00 */
[----:B------:R-:W2:Y:S04]  /*5da40*/  LDL.LU.64 R6, [R1+0xfc8] ;  /* 0x000fc80001067983 */ /* 0x000ea80000300a00 */
[----:B------:R-:W4:Y:S04]  /*5da50*/  LDL.LU.64 R32, [R1+0xfd0] ;  /* 0x000fd00001207983 */ /* 0x000f280000300a00 */
[----:B------:R-:W4:Y:S06]  /*5da60*/  LDL.LU.64 R34, [R1+0xfd8] ;  /* 0x000fd80001227983 */ /* 0x000f2c0000300a00 */
[----:B------:R-:W-:Y:S04]  /*5da70*/  STL [R1+0x6924], R8 ;  /* 0x0069240801007387 */ /* 0x000fe80000100800 */
[----:B------:R-:W-:Y:S04]  /*5da80*/  STL [R1+0x6920], R9 ;  /* 0x0069200901007387 */ /* 0x000fe80000100800 */
[----:B------:R-:W-:Y:S04]  /*5da90*/  STL [R1+0x691c], R10 ;  /* 0x00691c0a01007387 */ /* 0x000fe80000100800 */
[----:B------:R-:W-:Y:S04]  /*5daa0*/  STL [R1+0x6918], R11 ;  /* 0x0069180b01007387 */ /* 0x000fe80000100800 */
[----:B------:R-:W0:Y:S04]  /*5dab0*/  LDSM.16.M88.4 R8, [R17+UR4+0xa00] ;  /* 0x000a00041108783b */ /* 0x000e280008000200 */
[----:B------:R-:W-:Y:S04]  /*5dac0*/  STL.64 [R1+0x1030], R40 ;  /* 0x0010302801007387 */ /* 0x000fe80000100a00 */
[----:B------:R-:W-:Y:S04]  /*5dad0*/  STL.64 [R1+0x1038], R42 ;  /* 0x0010382a01007387 */ /* 0x000fe80000100a00 */
[----:B0-----:R-:W-:Y:S01]  /*5dae0*/  STL.64 [R1+0x1040], R8 ;  /* 0x0010400801007387 */ /* 0x001fe20000100a00 */
[----:B------:R-:W-:-:S02]  /*5daf0*/  IMAD.MOV.U32 R14, RZ, RZ, R8 ;  /* 0x000000ffff0e7224 */ /* 0x000fc400078e0008 */
[----:B------:R-:W-:Y:S01]  /*5db00*/  IMAD.MOV.U32 R15, RZ, RZ, R9 ;  /* 0x000000ffff0f7224 */ /* 0x000fe200078e0009 */
[----:B------:R-:W-:Y:S04]  /*5db10*/  STL.64 [R1+0x1048], R10 ;  /* 0x0010480a01007387 */ /* 0x000fe80000100a00 */
[----:B------:R-:W0:Y:S01]  /*5db20*/  LDSM.16.M88.4 R8, [R17+UR4+0xc00] ;  /* 0x000c00041108783b */ /* 0x000e220008000200 */
[----:B---3--:R-:W-:Y:S03]  /*5db30*/  HMMA.16816.F32 R48, R28, R20, R36 ;  /* 0x000000141c30723c */ /* 0x008fe60000001824 */
[----:B------:R-:W1:-:S15]  /*5db40*/  LDSM.16.M88.4 R36, [R17+UR4+0xe00] ;  /* 0x000e00041124783b */ /* 0x000e5e0008000200 */
[----:B------:R-:W-:Y:S01]  /*5db50*/  NOP ;  /* 0x0000000000007918 */ /* 0x000fe20000000000 */
[----:B------:R-:W-:Y:S04]  /*5db60*/  STL [R1+0x6934], R48 ;  /* 0x0069343001007387 */ /* 0x000fe80000100800 */
[----:B------:R-:W-:Y:S04]  /*5db70*/  STL [R1+0x6930], R49 ;  /* 0x0069303101007387 */ /* 0x000fe80000100800 */
[----:B------:R-:W-:Y:S04]  /*5db80*/  STL [R1+0x692c], R50 ;  /* 0x00692c3201007387 */ /* 0x000fe80000100800 */
[----:B------:R-:W-:Y:S04]  /*5db90*/  STL [R1+0x6928], R51 ;  /* 0x0069283301007387 */ /* 0x000fe80000100800 */
[----:B0-----:R0:W-:Y:S01]  /*5dba0*/  STL.64 [R1+0x1050], R8 ;  /* 0x0010500801007387 */ /* 0x0011e20000100a00 */
[----:B------:R-:W-:-:S02]  /*5dbb0*/  IMAD.MOV.U32 R12, RZ, RZ, R8 ;  /* 0x000000ffff0c7224 */ /* 0x000fc400078e0008 */
[----:B------:R-:W-:Y:S01]  /*5dbc0*/  IMAD.MOV.U32 R13, RZ, RZ, R9 ;  /* 0x000000ffff0d7224 */ /* 0x000fe200078e0009 */
[----:B------:R3:W-:Y:S04]  /*5dbd0*/  STL.64 [R1+0x1058], R10 ;  /* 0x0010580a01007387 */ /* 0x0007e80000100a00 */
[----:B0-----:R-:W4:Y:S04]  /*5dbe0*/  LDL.LU.64 R8, [R1+0x240] ;  /* 0x0002400001087983 */ /* 0x001f280000300a00 */
[----:B---3--:R-:W3:Y:S01]  /*5dbf0*/  LDL.LU.64 R10, [R1+0x248] ;  /* 0x00024800010a7983 */ /* 0x008ee20000300a00 */
[----:B------:R-:W-:-:S02]  /*5dc00*/  F2FP.F16.E4M3.UNPACK_B R18, R3 ;  /* 0x00000003ff12723e */ /* 0x000fc400020006ff */
[----:B------:R-:W-:Y:S01]  /*5dc10*/  F2FP.F16.E4M3.UNPACK_B R19, R2 ;  /* 0x00000002ff13723e */ /* 0x000fe200020006ff */
[----:B------:R-:W-:Y:S02]  /*5dc20*/  IMAD.MOV.U32 R16, RZ, RZ, R40 ;  /* 0x000000ffff107224 */ /* 0x000fe400078e0028 */
[----:B------:R-:W-:Y:S01]  /*5dc30*/  IMAD.MOV.U32 R0, RZ, RZ, R41 ;  /* 0x000000ffff007224 */ /* 0x000fe200078e0029 */
[----:B-1----:R-:W-:Y:S02]  /*5dc40*/  STL.64 [R1+0x1060], R36 ;  /* 0x0010602401007387 */ /* 0x002fe40000100a00 */
[----:B------:R-:W-:Y:S02]  /*5dc50*/  F2FP.F16.E4M3.UNPACK_B R16, R16 ;  /* 0x00000010ff10723e */ /* 0x000fe400020006ff */
[----:B------:R-:W-:Y:S01]  /*5dc60*/  F2FP.F16.E4M3.UNPACK_B R17, R0 ;  /* 0x00000000ff11723e */ /* 0x000fe200020006ff */
[----:B------:R-:W-:Y:S01]  /*5dc70*/  STL.64 [R1+0x1068], R38 ;  /* 0x0010682601007387 */ /* 0x000fe20000100a00 */
[----:B------:R-:W-:Y:S01]  /*5dc80*/  IMAD.MOV.U32 R3, RZ, RZ, R37 ;  /* 0x000000ffff037224 */ /* 0x000fe200078e0025 */
[----:B------:R-:W-:Y:S01]  /*5dc90*/  F2FP.F16.E4M3.UNPACK_B R14, R14 ;  /* 0x0000000eff0e723e */ /* 0x000fe200020006ff */
[----:B------:R-:W-:Y:S01]  /*5dca0*/  IMAD.MOV.U32 R2, RZ, RZ, R36 ;  /* 0x000000ffff027224 */ /* 0x000fe200078e0024 */
[----:B------:R-:W-:Y:S01]  /*5dcb0*/  F2FP.F16.E4M3.UNPACK_B R15, R15 ;  /* 0x0000000fff0f723e */ /* 0x000fe200020006ff */
[----:B--2---:R-:W-:-:S15]  /*5dcc0*/  HMMA.16816.F32 R4, R28, R18, R4 ;  /* 0x000000121c04723c */ /* 0x004fde0000001804 */
[----:B------:R-:W-:-:S04]  /*5dcd0*/  NOP ;  /* 0x0000000000007918 */ /* 0x000fc80000000000 */
[----:B------:R-:W-:Y:S04]  /*5dce0*/  STL [R1+0x6944], R4 ;  /* 0x0069440401007387 */ /* 0x000fe80000100800 */
[----:B------:R-:W-:Y:S04]  /*5dcf0*/  STL [R1+0x6940], R5 ;  /* 0x0069400501007387 */ /* 0x000fe80000100800 */
[----:B------:R-:W-:Y:S04]  /*5dd00*/  STL [R1+0x693c], R6 ;  /* 0x00693c0601007387 */ /* 0x000fe80000100800 */
[----:B------:R4:W-:Y:S02]  /*5dd10*/  STL [R1+0x6938], R7 ;  /* 0x0069380701007387 */ /* 0x0009e40000100800 */
[----:B----4-:R-:W-:-:S15]  /*5dd20*/  HMMA.16816.F32 R4, R28, R16, R32 ;  /* 0x000000101c04723c */ /* 0x010fde0000001820 */
[----:B------:R-:W-:-:S04]  /*5dd30*/  NOP ;  /* 0x0000000000007918 */ /* 0x000fc80000000000 */
[----:B------:R-:W-:Y:S02]  /*5dd40*/  IMAD.MOV.U32 R48, RZ, RZ, R4 ;  /* 0x000000ffff307224 */ /* 0x000fe400078e0004 */
[----:B------:R-:W-:Y:S02]  /*5dd50*/  IMAD.MOV.U32 R49, RZ, RZ, R5 ;  /* 0x000000ffff317224 */ /* 0x000fe400078e0005 */
[----:B------:R-:W-:Y:S01]  /*5dd60*/  IMAD.MOV.U32 R50, RZ, RZ, R6 ;  /* 0x000000ffff327224 */ /* 0x000fe200078e0006 */
[----:B------:R-:W2:Y:S01]  /*5dd70*/  LDL.LU.64 R4, [R1+0xf70] ;  /* 0x000f700001047983 */ /* 0x000ea20000300a00 */
[----:B------:R-:W-:-:S03]  /*5dd80*/  IMAD.MOV.U32 R51, RZ, RZ, R7 ;  /* 0x000000ffff337224 */ /* 0x000fc600078e0007 */
[----:B------:R-:W2:Y:S04]  /*5dd90*/  LDL.LU.64 R6, [R1+0xf78] ;  /* 0x000f780001067983 */ /* 0x000ea80000300a00 */
        /* <DEDUP_REMOVED lines=8> */
[----:B------:R-:W-:Y:S04]  /*5de20*/  STL.64 [R1+0x6960], R50 ;  /* 0x0069603201007387 */ /* 0x000fe80000100a00 */
[----:B------:R-:W-:Y:S04]  /*5de30*/  STL.64 [R1+0x6958], R48 ;  /* 0x0069583001007387 */ /* 0x000fe80000100a00 */
[----:B------:R-:W4:Y:S04]  /*5de40*/  LDL.LU.64 R40, [R1+0x1070] ;  /* 0x0010700001287983 */ /* 0x000f280000300a00 */
[----:B------:R-:W4:Y:S01]  /*5de50*/  LDL.LU.64 R42, [R1+0x1078] ;  /* 0x00107800012a7983 */ /* 0x000f220000300a00 */
[----:B---3--:R-:W-:-:S15]  /*5de60*/  HMMA.16816.F32 R32, R28, R14, R8 ;  /* 0x0000000e1c20723c */ /* 0x008fde0000001808 */
[----:B------:R-:W-:-:S04]  /*5de70*/  NOP ;  /* 0x0000000000007918 */ /* 0x000fc80000000000 */
[----:B------:R-:W-:Y:S02]  /*5de80*/  IMAD.MOV.U32 R8, RZ, RZ, R32 ;  /* 0x000000ffff087224 */ /* 0x000fe400078e0020 */
[----:B------:R-:W-:Y:S02]  /*5de90*/  IMAD.MOV.U32 R9, RZ, RZ, R33 ;  /* 0x000000ffff097224 */ /* 0x000fe400078e0021 */
[----:B------:R-:W-:Y:S01]  /*5dea0*/  IMAD.MOV.U32 R10, RZ, RZ, R34 ;  /* 0x000000ffff0a7224 */ /* 0x000fe200078e0022 */
[----:B------:R-:W3:Y:S01]  /*5deb0*/  LDL.LU.64 R32, [R1+0x1290] ;  /* 0x0012900001207983 */ /* 0x000ee20000300a00 */
[----:B------:R-:W-:-:S03]  /*5dec0*/  IMAD.MOV.U32 R11, RZ, RZ, R35 ;  /* 0x000000ffff0b7224 */ /* 0x000fc600078e0023 */
[----:B------:R-:W3:Y:S01]  /*5ded0*/  LDL.LU.64 R34, [R1+0x1298] ;  /* 0x0012980001227983 */ /* 0x000ee20000300a00 */
[----:B------:R-:W-:Y:S02]  /*5dee0*/  F2FP.F16.E4M3.UNPACK_B R12, R12 ;  /* 0x0000000cff0c723e */ /* 0x000fe400020006ff */
[----:B------:R-:W-:Y:S01]  /*5def0*/  F2FP.F16.E4M3.UNPACK_B R13, R13 ;  /* 0x0000000dff0d723e */ /* 0x000fe200020006ff */
[----:B------:R-:W-:Y:S04]  /*5df00*/  STL.64 [R1+0x6970], R10 ;  /* 0x0069700a01007387 */ /* 0x000fe80000100a00 */
[----:B------:R2:W-:Y:S01]  /*5df10*/  STL.64 [R1+0x6968], R8 ;  /* 0x0069680801007387 */ /* 0x0005e20000100a00 */
[----:B------:R-:W-:Y:S02]  /*5df20*/  F2FP.F16.E4M3.UNPACK_B R2, R2 ;  /* 0x00000002ff02723e */ /* 0x000fe400020006ff */
[----:B------:R-:W-:Y:S01]  /*5df30*/  F2FP.F16.E4M3.UNPACK_B R3, R3 ;  /* 0x00000003ff03723e */ /* 0x000fe200020006ff */
[----:B--2---:R-:W-:-:S15]  /*5df40*/  HMMA.16816.F32 R8, R28, R12, R4 ;  /* 0x0000000c1c08723c */ /* 0x004fde0000001804 */
[----:B------:R-:W-:-:S04]  /*5df50*/  NOP ;  /* 0x0000000000007918 */ /* 0x000fc80000000000 */
[----:B------:R-:W-:Y:S02]  /*5df60*/  IMAD.MOV.U32 R6, RZ, RZ, R10 ;  /* 0x000000ffff067224 */ /* 0x000fe400078e000a */
[----:B------:R-:W-:Y:S02]  /*5df70*/  IMAD.MOV.U32 R7, RZ, RZ, R11 ;  /* 0x000000ffff077224 */ /* 0x000fe400078e000b */
[----:B------:R-:W-:Y:S02]  /*5df80*/  IMAD.MOV.U32 R4, RZ, RZ, R8 ;  /* 0x000000ffff047224 */ /* 0x000fe400078e0008 */
[----:B------:R-:W-:Y:S01]  /*5df90*/  IMAD.MOV.U32 R5, RZ, RZ, R9 ;  /* 0x000000ffff057224 */ /* 0x000fe200078e0009 */
[----:B------:R-:W-:Y:S04]  /*5dfa0*/  STL.64 [R1+0x6980], R6 ;  /* 0x0069800601007387 */ /* 0x000fe80000100a00 */
[----:B------:R4:W-:Y:S02]  /*5dfb0*/  STL.64 [R1+0x6978], R4 ;  /* 0x0069780401007387 */ /* 0x0009e40000100a00 */
[----:B----4-:R-:W-:Y:S01]  /*5dfc0*/  HMMA.16816.F32 R4, R28, R2, R40 ;  /* 0x000000021c04723c */ /* 0x010fe20000001828 */
[----:B------:R-:W-:-:S02]  /*5dfd0*/  IMAD R28, R60, 0x100, R59 ;  /* 0x000001003c1c7824 */ /* 0x000fc400078e023b */
[----:B------:R-:W-:Y:S02]  /*5dfe0*/  IMAD R29, R39, 0x100, R61 ;  /* 0x00000100271d7824 */ /* 0x000fe400078e023d */
[----:B------:R-:W-:Y:S02]  /*5dff0*/  IMAD R30, R36, 0x100, R37 ;  /* 0x00000100241e7824 */ /* 0x000fe400078e0225 */
[----:B------:R-:W-:Y:S01]  /*5e000*/  IMAD R31, R0, 0x100, R38 ;  /* 0x00000100001f7824 */ /* 0x000fe200078e0226 */
[----:B------:R-:W-:Y:S02]  /*5e010*/  F2FP.F16.E4M3.UNPACK_B R28, R28 ;  /* 0x0000001cff1c723e */ /* 0x000fe400020006ff */
[----:B------:R-:W-:Y:S02]  /*5e020*/  F2FP.F16.E4M3.UNPACK_B R29, R29 ;  /* 0x0000001dff1d723e */ /* 0x000fe400020006ff */
[----:B------:R-:W-:Y:S02]  /*5e030*/  F2FP.F16.E4M3.UNPACK_B R30, R30 ;  /* 0x0000001eff1e723e */ /* 0x000fe400020006ff */
[----:B------:R-:W-:-:S05]  /*5e040*/  F2FP.F16.E4M3.UNPACK_B R31, R31 ;  /* 0x0000001fff1f723e */ /* 0x000fca00020006ff */
[----:B------:R-:W-:Y:S04]  /*5e050*/  STL.64 [R1+0x200], R4 ;  /* 0x0002000401007387 */ /* 0x000fe80000100a00 */
[----:B------:R3:W-:Y:S04]  /*5e060*/  STL.64 [R1+0x208], R6 ;  /* 0x0002080601007387 */ /* 0x0007e80000100a00 */
[----:B------:R-:W2:Y:S04]  /*5e070*/  LDL.LU R58, [R1+0x154] ;  /* 0x00015400013a7983 */ /* 0x000ea80000300800 */
[----:B------:R-:W2:Y:S04]  /*5e080*/  LDL.LU R59, [R1+0x150] ;  /* 0x00015000013b7983 */ /* 0x000ea80000300800 */
[----:B------:R-:W4:Y:S04]  /*5e090*/  LDL.LU.64 R52, [R1+0x1270] ;  /* 0x0012700001347983 */ /* 0x000f280000300a00 */
[----:B------:R-:W4:Y:S01]  /*5e0a0*/  LDL.LU.64 R54, [R1+0x1278] ;  /* 0x0012780001367983 */ /* 0x000f220000300a00 */
[----:B---3--:R-:W-:-:S15]  /*5e0b0*/  HMMA.16816.F32 R4, R28, R24, R32 ;  /* 0x000000181c04723c */ /* 0x008fde0000001820 */
[----:B------:R-:W-:-:S04]  /*5e0c0*/  NOP ;  /* 0x0000000000007918 */ /* 0x000fc80000000000 */
[----:B------:R0:W-:Y:S04]  /*5e0d0*/  STL.64 [R1+0xf40], R4 ;  /* 0x000f400401007387 */ /* 0x0001e80000100a00 */
[----:B------:R1:W-:Y:S04]  /*5e0e0*/  STL.64 [R1+0xf48], R6 ;  /* 0x000f480601007387 */ /* 0x0003e80000100a00 */
[----:B------:R-:W3:Y:S04]  /*5e0f0*/  LDL.LU.64 R48, [R1+0x1260] ;  /* 0x0012600001307983 */ /* 0x000ee80000300a00 */
[----:B------:R-:W3:Y:S04]  /*5e100*/  LDL.LU.64 R50, [R1+0x1268] ;  /* 0x0012680001327983 */ /* 0x000ee80000300a00 */
[----:B------:R-:W2:Y:S04]  /*5e110*/  LDL.LU.64 R44, [R1+0x1250] ;  /* 0x00125000012c7983 */ /* 0x000ea80000300a00 */
[----:B------:R-:W2:Y:S04]  /*5e120*/  LDL.LU.64 R46, [R1+0x1258] ;  /* 0x00125800012e7983 */ /* 0x000ea80000300a00 */
[----:B------:R-:W2:Y:S04]  /*5e130*/  LDL.LU.64 R40, [R1+0x1240] ;  /* 0x0012400001287983 */ /* 0x000ea80000300a00 */
[----:B------:R-:W2:Y:S04]  /*5e140*/  LDL.LU.64 R42, [R1+0x1248] ;  /* 0x00124800012a7983 */ /* 0x000ea80000300a00 */
[----:B------:R-:W2:Y:S04]  /*5e150*/  LDL.LU.64 R8, [R1+0x1230] ;  /* 0x0012300001087983 */ /* 0x000ea80000300a00 */
[----:B------:R-:W2:Y:S04]  /*5e160*/  LDL.LU.64 R10, [R1+0x1238] ;  /* 0x00123800010a7983 */ /* 0x000ea80000300a00 */
[----:B0-----:R-:W2:Y:S04]  /*5e170*/  LDL.LU.64 R4, [R1+0xfe0] ;  /* 0x000fe00001047983 */ /* 0x001ea80000300a00 */
[----:B-1----:R-:W2:Y:S04]  /*5e180*/  LDL.LU.64 R6, [R1+0xfe8] ;  /* 0x000fe80001067983 */ /* 0x002ea80000300a00 */
        /* <DEDUP_REMOVED lines=10> */
[----:B--2---:R-:W-:Y:S04]  /*5e230*/  STL.64 [R1+0x6ac8], R34 ;  /* 0x006ac82201007387 */ /* 0x004fe80000100a00 */
[----:B------:R0:W-:Y:S04]  /*5e240*/  STL.64 [R1+0x6ac0], R32 ;  /* 0x006ac02001007387 */ /* 0x0001e80000100a00 */
[----:B0-----:R-:W2:Y:S04]  /*5e250*/  LDL.LU.64 R32, [R1+0x1280] ;  /* 0x0012800001207983 */ /* 0x001ea80000300a00 */
[----:B------:R-:W2:Y:S04]  /*5e260*/  LDL.LU.64 R34, [R1+0x1288] ;  /* 0x0012880001227983 */ /* 0x000ea80000300a00 */
[----:B------:R-:W4:Y:S04]  /*5e270*/  LDL.LU R36, [R1+0x180] ;  /* 0x0001800001247983 */ /* 0x000f280000300800 */
[----:B------:R-:W4:Y:S04]  /*5e280*/  LDL.LU R38, [R1+0x18c] ;  /* 0x00018c0001267983 */ /* 0x000f280000300800 */
[----:B------:R-:W4:Y:S01]  /*5e290*/  LDL.LU R0, [R1+0x188] ;  /* 0x0001880001007983 */ /* 0x000f220000300800 */
[C---:B---3--:R-:W-:Y:S08]  /*5e2a0*/  HMMA.16816.F32 R48, R28.reuse, R18, R48 ;  /* 0x000000121c30723c */ /* 0x048ff00000001830 */
[C---:B------:R-:W-:Y:S08]  /*5e2b0*/  HMMA.16816.F32 R44, R28.reuse, R16, R44 ;  /* 0x000000101c2c723c */ /* 0x040ff0000000182c */
[C---:B------:R-:W-:Y:S08]  /*5e2c0*/  HMMA.16816.F32 R8, R28.reuse, R12, R8 ;  /* 0x0000000c1c08723c */ /* 0x040ff00000001808 */
[C---:B------:R-:W-:Y:S08]  /*5e2d0*/  HMMA.16816.F32 R4, R28.reuse, R2, R4 ;  /* 0x000000021c04723c */ /* 0x040ff00000001804 */
[----:B--2---:R-:W-:-:S15]  /*5e2e0*/  HMMA.16816.F32 R32, R28, R22, R32 ;  /* 0x000000161c20723c */ /* 0x004fde0000001820 */
[----:B------:R-:W-:-:S04]  /*5e2f0*/  NOP ;  /* 0x0000000000007918 */ /* 0x000fc80000000000 */
[----:B------:R-:W-:Y:S04]  /*5e300*/  STL.64 [R1+0xf30], R32 ;  /* 0x000f302001007387 */ /* 0x000fe80000100a00 */
[----:B------:R4:W-:Y:S02]  /*5e310*/  STL.64 [R1+0xf38], R34 ;  /* 0x000f382201007387 */ /* 0x0009e40000100a00 */
[----:B----4-:R-:W-:-:S15]  /*5e320*/  HMMA.16816.F32 R32, R28, R20, R52 ;  /* 0x000000141c20723c */ /* 0x010fde0000001834 */
[----:B------:R-:W-:-:S04]  /*5e330*/  NOP ;  /* 0x0000000000007918 */ /* 0x000fc80000000000 */
[----:B------:R-:W-:Y:S04]  /*5e340*/  STL.64 [R1+0xf20], R32 ;  /* 0x000f202001007387 */ /* 0x000fe80000100a00 */
[----:B------:R0:W-:Y:S02]  /*5e350*/  STL.64 [R1+0xf28], R34 ;  /* 0x000f282201007387 */ /* 0x0001e40000100a00 */
[----:B0-----:R-:W-:Y:S02]  /*5e360*/  HMMA.16816.F32 R32, R28, R14, R40 ;  /* 0x0000000e1c20723c */ /* 0x001fe40000001828 */
[----:B------:R-:W-:Y:S04]  /*5e370*/  STL.64 [R1+0xf10], R48 ;  /* 0x000f103001007387 */ /* 0x000fe80000100a00 */
[----:B------:R-:W-:Y:S04]  /*5e380*/  STL.64 [R1+0xf18], R50 ;  /* 0x000f183201007387 */ /* 0x000fe80000100a00 */
[----:B------:R-:W-:Y:S04]  /*5e390*/  STL.64 [R1+0xf00], R44 ;  /* 0x000f002c01007387 */ /* 0x000fe80000100a00 */
[----:B------:R-:W-:Y:S05]  /*5e3a0*/  STL.64 [R1+0xf08], R46 ;  /* 0x000f082e01007387 */ /* 0x000fea0000100a00 */
[----:B------:R0:W-:Y:S04]  /*5e3b0*/  STL.64 [R1+0xef0], R32 ;  /* 0x000ef02001007387 */ /* 0x0001e80000100a00 */
[----:B------:R1:W-:Y:S04]  /*5e3c0*/  STL.64 [R1+0xef8], R34 ;  /* 0x000ef82201007387 */ /* 0x0003e80000100a00 */
[----:B------:R-:W2:Y:S04]  /*5e3d0*/  LDL.LU R31, [R1+0x15c] ;  /* 0x00015c00011f7983 */ /* 0x000ea80000300800 */
[----:B------:R-:W-:Y:S04]  /*5e3e0*/  STL.64 [R1+0xee0], R8 ;  /* 0x000ee00801007387 */ /* 0x000fe80000100a00 */
[----:B------:R-:W-:Y:S04]  /*5e3f0*/  STL.64 [R1+0xee8], R10 ;  /* 0x000ee80a01007387 */ /* 0x000fe80000100a00 */
[----:B------:R3:W-:Y:S04]  /*5e400*/  STL.64 [R1+0x1f0], R4 ;  /* 0x0001f00401007387 */ /* 0x0007e80000100a00 */
[----:B------:R4:W-:Y:S04]  /*5e410*/  STL.64 [R1+0x1f8], R6 ;  /* 0x0001f80601007387 */ /* 0x0009e80000100a00 */
[----:B0-----:R-:W2:Y:S04]  /*5e420*/  LDL.LU.64 R32, [R1+0x1220] ;  /* 0x0012200001207983 */ /* 0x001ea80000300a00 */
[----:B-1----:R-:W2:Y:S04]  /*5e430*/  LDL.LU.64 R34, [R1+0x1228] ;  /* 0x0012280001227983 */ /* 0x002ea80000300a00 */
[----:B---3--:R-:W3:Y:S04]  /*5e440*/  LDL.LU.64 R4, [R1+0x1210] ;  /* 0x0012100001047983 */ /* 0x008ee80000300a00 */
[----:B----4-:R-:W3:Y:S01]  /*5e450*/  LDL.LU.64 R6, [R1+0x1218] ;  /* 0x0012180001067983 */ /* 0x010ee20000300a00 */
[----:B------:R-:W-:-:S02]  /*5e460*/  IMAD R28, R59, 0x100, R58 ;  /* 0x000001003b1c7824 */ /* 0x000fc400078e023a */
[----:B------:R-:W-:Y:S01]  /*5e470*/  IMAD R30, R60, 0x100, R26 ;  /* 0x000001003c1e7824 */ /* 0x000fe200078e021a */
[----:B------:R-:W4:Y:S02]  /*5e480*/  LDL.LU.64 R56, [R1+0x1200] ;  /* 0x0012000001387983 */ /* 0x000f240000300a00 */
[----:B------:R-:W-:Y:S02]  /*5e490*/  F2FP.F16.E4M3.UNPACK_B R28, R28 ;  /* 0x0000001cff1c723e */ /* 0x000fe400020006ff */
[----:B------:R-:W-:Y:S01]  /*5e4a0*/  F2FP.F16.E4M3.UNPACK_B R30, R30 ;  /* 0x0000001eff1e723e */ /* 0x000fe200020006ff */
[----:B------:R-:W4:Y:S04]  /*5e4b0*/  LDL.LU.64 R58, [R1+0x1208] ;  /* 0x00120800013a7983 */ /* 0x000f280000300a00 */
        /* <DEDUP_REMOVED lines=9> */
[----:B------:R-:W4:Y:S01]  /*5e550*/  LDL.LU.64 R10, [R1+0xf68] ;  /* 0x000f6800010a7983 */ /* 0x000f220000300a00 */
[----:B--2---:R-:W-:-:S02]  /*5e560*/  IMAD R29, R27, 0x100, R31 ;  /* 0x000001001b1d7824 */ /* 0x004fc400078e021f */
[----:B------:R-:W-:-:S03]  /*5e570*/  IMAD R31, R39, 0x100, R61 ;  /* 0x00000100271f7824 */ /* 0x000fc600078e023d */
[----:B------:R-:W-:Y:S02]  /*5e580*/  F2FP.F16.E4M3.UNPACK_B R29, R29 ;  /* 0x0000001dff1d723e */ /* 0x000fe400020006ff */
[----:B------:R-:W-:-:S07]  /*5e590*/  F2FP.F16.E4M3.UNPACK_B R31, R31 ;  /* 0x0000001fff1f723e */ /* 0x000fce00020006ff */
[C---:B------:R-:W-:Y:S08]  /*5e5a0*/  HMMA.16816.F32 R32, R28.reuse, R24, R32 ;  /* 0x000000181c20723c */ /* 0x040ff00000001820 */
[C---:B---3--:R-:W-:Y:S11]  /*5e5b0*/  HMMA.16816.F32 R4, R28.reuse, R22, R4 ;  /* 0x000000161c04723c */ /* 0x048ff60000001804 */
[----:B------:R-:W-:Y:S04]  /*5e5c0*/  STL.64 [R1+0xed0], R32 ;  /* 0x000ed02001007387 */ /* 0x000fe80000100a00 */
[----:B------:R0:W-:Y:S04]  /*5e5d0*/  STL.64 [R1+0xed8], R34 ;  /* 0x000ed82201007387 */ /* 0x0001e80000100a00 */
[----:B0-----:R-:W2:Y:S04]  /*5e5e0*/  LDL.LU.64 R34, [R1+0x6ac8] ;  /* 0x006ac80001227983 */ /* 0x001ea80000300a00 */
[----:B------:R-:W3:Y:S04]  /*5e5f0*/  LDL.LU.64 R32, [R1+0x6ac0] ;  /* 0x006ac00001207983 */ /* 0x000ee80000300a00 */
[----:B------:R0:W-:Y:S04]  /*5e600*/  STL.64 [R1+0xec0], R4 ;  /* 0x000ec00401007387 */ /* 0x0001e80000100a00 */
[----:B------:R1:W-:Y:S04]  /*5e610*/  STL.64 [R1+0xec8], R6 ;  /* 0x000ec80601007387 */ /* 0x0003e80000100a00 */
[----:B0-----:R-:W3:Y:S04]  /*5e620*/  LDL.LU.64 R4, [R1+0x11b0] ;  /* 0x0011b00001047983 */ /* 0x001ee80000300a00 */
[----:B-1----:R-:W3:Y:S01]  /*5e630*/  LDL.LU.64 R6, [R1+0x11b8] ;  /* 0x0011b80001067983 */ /* 0x002ee20000300a00 */
[C---:B----4-:R-:W-:Y:S08]  /*5e640*/  HMMA.16816.F32 R56, R28.reuse, R20, R56 ;  /* 0x000000141c38723c */ /* 0x050ff00000001838 */
[C---:B------:R-:W-:Y:S08]  /*5e650*/  HMMA.16816.F32 R52, R28.reuse, R18, R52 ;  /* 0x000000121c34723c */ /* 0x040ff00000001834 */
[C---:B------:R-:W-:Y:S08]  /*5e660*/  HMMA.16816.F32 R48, R28.reuse, R16, R48 ;  /* 0x000000101c30723c */ /* 0x040ff00000001830 */
[C---:B------:R-:W-:Y:S08]  /*5e670*/  HMMA.16816.F32 R44, R28.reuse, R14, R44 ;  /* 0x0000000e1c2c723c */ /* 0x040ff0000000182c */
[C---:B------:R-:W-:Y:S08]  /*5e680*/  HMMA.16816.F32 R40, R28.reuse, R12, R40 ;  /* 0x0000000c1c28723c */ /* 0x040ff00000001828 */
[----:B------:R-:W-:Y:S01]  /*5e690*/  HMMA.16816.F32 R8, R28, R2, R8 ;  /* 0x000000021c08723c */ /* 0x000fe20000001808 */
[----:B------:R-:W-:-:S05]  /*5e6a0*/  IMAD R31, R0, 0x100, R38 ;  /* 0x00000100001f7824 */ /* 0x000fca00078e0226 */
[----:B------:R-:W-:Y:S01]  /*5e6b0*/  F2FP.F16.E4M3.UNPACK_B R31, R31 ;  /* 0x0000001fff1f723e */ /* 0x000fe200020006ff */
[----:B------:R-:W-:Y:S04]  /*5e6c0*/  STL.64 [R1+0xeb0], R56 ;  /* 0x000eb03801007387 */ /* 0x000fe80000100a00 */
[----:B------:R0:W-:Y:S04]  /*5e6d0*/  STL.64 [R1+0xeb8], R58 ;  /* 0x000eb83a01007387 */ /* 0x0001e80000100a00 */
        /* <DEDUP_REMOVED lines=10> */
[----:B0-----:R-:W3:Y:S04]  /*5e780*/  LDL.LU R58, [R1+0x194] ;  /* 0x00019400013a7983 */ /* 0x001ee80000300800 */
[----:B------:R-:W3:Y:S04]  /*5e790*/  LDL.LU R59, [R1+0x190] ;  /* 0x00019000013b7983 */ /* 0x000ee80000300800 */
[----:B-1----:R-:W3:Y:S04]  /*5e7a0*/  LDL.LU.64 R52, [R1+0x1190] ;  /* 0x0011900001347983 */ /* 0x002ee80000300a00 */
[----:B----4-:R-:W4:Y:S01]  /*5e7b0*/  LDL.LU.64 R54, [R1+0x1198] ;  /* 0x0011980001367983 */ /* 0x010f220000300a00 */
[----:B--2---:R-:W-:-:S02]  /*5e7c0*/  IMAD R28, R35, 0x100, R37 ;  /* 0x00000100231c7824 */ /* 0x004fc400078e0225 */
[----:B------:R-:W-:Y:S02]  /*5e7d0*/  IMAD R30, R36, 0x100, R34 ;  /* 0x00000100241e7824 */ /* 0x000fe400078e0222 */
[----:B---3--:R-:W-:Y:S01]  /*5e7e0*/  IMAD R29, R32, 0x100, R33 ;  /* 0x00000100201d7824 */ /* 0x008fe200078e0221 */
[----:B------:R-:W-:Y:S02]  /*5e7f0*/  F2FP.F16.E4M3.UNPACK_B R28, R28 ;  /* 0x0000001cff1c723e */ /* 0x000fe400020006ff */
[----:B------:R-:W-:Y:S02]  /*5e800*/  F2FP.F16.E4M3.UNPACK_B R30, R30 ;  /* 0x0000001eff1e723e */ /* 0x000fe400020006ff */
[----:B------:R-:W-:-:S07]  /*5e810*/  F2FP.F16.E4M3.UNPACK_B R29, R29 ;  /* 0x0000001dff1d723e */ /* 0x000fce00020006ff */
[----:B------:R-:W-:-:S15]  /*5e820*/  HMMA.16816.F32 R4, R28, R24, R4 ;  /* 0x000000181c04723c */ /* 0x000fde0000001804 */
[----:B------:R-:W-:-:S04]  /*5e830*/  NOP ;  /* 0x0000000000007918 */ /* 0x000fc80000000000 */
[----:B------:R0:W-:Y:S04]  /*5e840*/  STL.64 [R1+0xe60], R4 ;  /* 0x000e600401007387 */ /* 0x0001e80000100a00 */
[----:B------:R1:W-:Y:S04]  /*5e850*/  STL.64 [R1+0xe68], R6 ;  /* 0x000e680601007387 */ /* 0x0003e80000100a00 */
[----:B------:R-:W2:Y:S04]  /*5e860*/  LDL.LU.64 R48, [R1+0x1180] ;  /* 0x0011800001307983 */ /* 0x000ea80000300a00 */
[----:B------:R-:W2:Y:S04]  /*5e870*/  LDL.LU.64 R50, [R1+0x1188] ;  /* 0x0011880001327983 */ /* 0x000ea80000300a00 */
[----:B------:R-:W3:Y:S04]  /*5e880*/  LDL.LU.64 R44, [R1+0x1170] ;  /* 0x00117000012c7983 */ /* 0x000ee80000300a00 */
[----:B------:R-:W3:Y:S04]  /*5e890*/  LDL.LU.64 R46, [R1+0x1178] ;  /* 0x00117800012e7983 */ /* 0x000ee80000300a00 */
        /* <DEDUP_REMOVED lines=23> */
[C---:B------:R-:W-:Y:S08]  /*5ea10*/  HMMA.16816.F32 R48, R28.reuse, R18, R48 ;  /* 0x000000121c30723c */ /* 0x040ff00000001830 */
[C---:B---3--:R-:W-:Y:S08]  /*5ea20*/  HMMA.16816.F32 R44, R28.reuse, R16, R44 ;  /* 0x000000101c2c723c */ /* 0x048ff0000000182c */
        /* <DEDUP_REMOVED lines=732> */
[----:B------:R3:W-:Y:S04]  /*617f0*/  STL.64 [R1+0x8c0], R8 ;  /* 0x0008c00801007387 */ /* 0x0007e80000100a00 */
[----:B------:R4:W-:Y:S04]  /*61800*/  STL.64 [R1+0x8c8], R10 ;  /* 0x0008c80a01007387 */ /* 0x0009e80000100a00 */
[----:B------:R1:W-:Y:S04]  /*61810*/  STL.64 [R1+0x110], R4 ;  /* 0x0001100401007387 */ /* 0x0003e80000100a00 */
[----:B------:R3:W-:Y:S04]  /*61820*/  STL.64 [R1+0x118], R6 ;  /* 0x0001180601007387 */ /* 0x0007e80000100a00 */
[----:B0-----:R-:W2:Y:S04]  /*61830*/  LDL.LU.64 R32, [R1+0x14d0] ;  /* 0x0014d00001207983 */ /* 0x001ea80000300a00 */
[----:B-1----:R-:W2:Y:S01]  /*61840*/  LDL.LU.64 R34, [R1+0x14d8] ;  /* 0x0014d80001227983 */ /* 0x002ea20000300a00 */
[----:B------:R-:W-:-:S03]  /*61850*/  IMAD R28, R59, 0x100, R58 ;  /* 0x000001003b1c7824 */ /* 0x000fc600078e023a */
[----:B------:R-:W2:Y:S04]  /*61860*/  LDL.LU.64 R56, [R1+0x14c0] ;  /* 0x0014c00001387983 */ /* 0x000ea80000300a00 */
        /* <DEDUP_REMOVED lines=9> */
[----:B---3--:R-:W3:Y:S04]  /*61900*/  LDL.LU.64 R8, [R1+0x1470] ;  /* 0x0014700001087983 */ /* 0x008ee80000300a00 */
[----:B----4-:R-:W3:Y:S04]  /*61910*/  LDL.LU.64 R10, [R1+0x1478] ;  /* 0x00147800010a7983 */ /* 0x010ee80000300a00 */
[----:B------:R-:W4:Y:S04]  /*61920*/  LDL.LU.64 R4, [R1+0x12c0] ;  /* 0x0012c00001047983 */ /* 0x000f280000300a00 */
[----:B------:R-:W4:Y:S01]  /*61930*/  LDL.LU.64 R6, [R1+0x12c8] ;  /* 0x0012c80001067983 */ /* 0x000f220000300a00 */
[----:B------:R-:W-:Y:S01]  /*61940*/  IMAD R30, R60, 0x100, R26 ;  /* 0x000001003c1e7824 */ /* 0x000fe200078e021a */
[----:B------:R-:W-:-:S04]  /*61950*/  F2FP.F16.E4M3.UNPACK_B R28, R28 ;  /* 0x0000001cff1c723e */ /* 0x000fc800020006ff */
[----:B------:R-:W-:Y:S01]  /*61960*/  F2FP.F16.E4M3.UNPACK_B R30, R30 ;  /* 0x0000001eff1e723e */ /* 0x000fe200020006ff */
[----:B--2---:R-:W-:Y:S02]  /*61970*/  IMAD R29, R27, 0x100, R31 ;  /* 0x000001001b1d7824 */ /* 0x004fe400078e021f */
[----:B------:R-:W-:-:S03]  /*61980*/  IMAD R31, R39, 0x100, R61 ;  /* 0x00000100271f7824 */ /* 0x000fc600078e023d */
[----:B------:R-:W-:Y:S02]  /*61990*/  F2FP.F16.E4M3.UNPACK_B R29, R29 ;  /* 0x0000001dff1d723e */ /* 0x000fe400020006ff */
[----:B------:R-:W-:-:S07]  /*619a0*/  F2FP.F16.E4M3.UNPACK_B R31, R31 ;  /* 0x0000001fff1f723e */ /* 0x000fce00020006ff */
[----:B------:R-:W-:-:S15]  /*619b0*/  HMMA.16816.F32 R32, R28, R24, R32 ;  /* 0x000000181c20723c */ /* 0x000fde0000001820 */
[----:B------:R-:W-:-:S04]  /*619c0*/  NOP ;  /* 0x0000000000007918 */ /* 0x000fc80000000000 */
[----:B------:R-:W-:Y:S04]  /*619d0*/  STL.64 [R1+0x8b0], R32 ;  /* 0x0008b02001007387 */ /* 0x000fe80000100a00 */
[----:B------:R0:W-:Y:S04]  /*619e0*/  STL.64 [R1+0x8b8], R34 ;  /* 0x0008b82201007387 */ /* 0x0001e80000100a00 */
[----:B0-----:R-:W2:Y:S04]  /*619f0*/  LDL.LU.64 R34, [R1+0x6a58] ;  /* 0x006a580001227983 */ /* 0x001ea80000300a00 */
[----:B------:R-:W2:Y:S01]  /*61a00*/  LDL.LU.64 R32, [R1+0x6a50] ;  /* 0x006a500001207983 */ /* 0x000ea20000300a00 */
[C---:B------:R-:W-:Y:S03]  /*61a10*/  HMMA.16816.F32 R56, R28.reuse, R22, R56 ;  /* 0x000000161c38723c */ /* 0x040fe60000001838 */
[----:B------:R-:W-:Y:S05]  /*61a20*/  STL.64 [R1+0x6a48], R22 ;  /* 0x006a481601007387 */ /* 0x000fea0000100a00 */
[C---:B------:R-:W-:Y:S08]  /*61a30*/  HMMA.16816.F32 R52, R28.reuse, R20, R52 ;  /* 0x000000141c34723c */ /* 0x040ff00000001834 */
[C---:B------:R-:W-:Y:S03]  /*61a40*/  HMMA.16816.F32 R48, R28.reuse, R18, R48 ;  /* 0x000000121c30723c */ /* 0x040fe60000001830 */
[----:B------:R-:W-:Y:S04]  /*61a50*/  STL.64 [R1+0x8a0], R56 ;  /* 0x0008a03801007387 */ /* 0x000fe80000100a00 */
[----:B------:R-:W-:Y:S01]  /*61a60*/  STL.64 [R1+0x8a8], R58 ;  /* 0x0008a83a01007387 */ /* 0x000fe20000100a00 */
[C---:B------:R-:W-:Y:S03]  /*61a70*/  HMMA.16816.F32 R44, R28.reuse, R16, R44 ;  /* 0x000000101c2c723c */ /* 0x040fe6000000182c */
[----:B------:R0:W-:Y:S05]  /*61a80*/  STL.64 [R1+0x6a40], R20 ;  /* 0x006a401401007387 */ /* 0x0001ea0000100a00 */
[C---:B---3--:R-:W-:Y:S08]  /*61a90*/  HMMA.16816.F32 R8, R28.reuse, R12, R8 ;  /* 0x0000000c1c08723c */ /* 0x048ff00000001808 */
[C---:B0-----:R-:W-:Y:S08]  /*61aa0*/  HMMA.16816.F32 R20, R28.reuse, R14, R40 ;  /* 0x0000000e1c14723c */ /* 0x041ff00000001828 */
[----:B----4-:R-:W-:Y:S01]  /*61ab0*/  HMMA.16816.F32 R4, R28, R2, R4 ;  /* 0x000000021c04723c */ /* 0x010fe20000001804 */
[----:B------:R-:W-:Y:S04]  /*61ac0*/  STL.64 [R1+0x890], R52 ;  /* 0x0008903401007387 */ /* 0x000fe80000100a00 */
[----:B------:R-:W-:Y:S04]  /*61ad0*/  STL.64 [R1+0x898], R54 ;  /* 0x0008983601007387 */ /* 0x000fe80000100a00 */
[----:B------:R-:W-:Y:S04]  /*61ae0*/  STL.64 [R1+0x880], R48 ;  /* 0x0008803001007387 */ /* 0x000fe80000100a00 */
[----:B------:R-:W-:Y:S04]  /*61af0*/  STL.64 [R1+0x888], R50 ;  /* 0x0008883201007387 */ /* 0x000fe80000100a00 */
[----:B------:R-:W-:Y:S04]  /*61b00*/  STL.64 [R1+0x870], R44 ;  /* 0x0008702c01007387 */ /* 0x000fe80000100a00 */
[----:B------:R-:W-:Y:S04]  /*61b10*/  STL.64 [R1+0x878], R46 ;  /* 0x0008782e01007387 */ /* 0x000fe80000100a00 */
[----:B------:R0:W-:Y:S04]  /*61b20*/  STL.64 [R1+0x860], R20 ;  /* 0x0008601401007387 */ /* 0x0001e80000100a00 */
[----:B------:R1:W-:Y:S04]  /*61b30*/  STL.64 [R1+0x868], R22 ;  /* 0x0008681601007387 */ /* 0x0003e80000100a00 */
[----:B------:R3:W-:Y:S04]  /*61b40*/  STL.64 [R1+0x850], R8 ;  /* 0x0008500801007387 */ /* 0x0007e80000100a00 */
[----:B------:R4:W-:Y:S04]  /*61b50*/  STL.64 [R1+0x858], R10 ;  /* 0x0008580a01007387 */ /* 0x0009e80000100a00 */
[----:B------:R0:W-:Y:S04]  /*61b60*/  STL.64 [R1+0x100], R4 ;  /* 0x0001000401007387 */ /* 0x0001e80000100a00 */
[----:B------:R0:W-:Y:S04]  /*61b70*/  STL.64 [R1+0x108], R6 ;  /* 0x0001080601007387 */ /* 0x0001e80000100a00 */
[----:B------:R-:W2:Y:S04]  /*61b80*/  LDL.LU R58, [R1+0x3e4] ;  /* 0x0003e400013a7983 */ /* 0x000ea80000300800 */
[----:B------:R-:W2:Y:S04]  /*61b90*/  LDL.LU R59, [R1+0x3e0] ;  /* 0x0003e000013b7983 */ /* 0x000ea80000300800 */
[----:B0-----:R-:W2:Y:S04]  /*61ba0*/  LDL.LU.64 R20, [R1+0x1460] ;  /* 0x0014600001147983 */ /* 0x001ea80000300a00 */
[----:B-1----:R-:W2:Y:S04]  /*61bb0*/  LDL.LU.64 R22, [R1+0x1468] ;  /* 0x0014680001167983 */ /* 0x002ea80000300a00 */
        /* <DEDUP_REMOVED lines=11> */
[----:B------:R-:W4:Y:S04]  /*61c70*/  LDL.LU.64 R6, [R1+0x12b8] ;  /* 0x0012b80001067983 */ /* 0x000f280000300a00 */
[----:B------:R-:W3:Y:S04]  /*61c80*/  LDL.LU R27, [R1+0x3e8] ;  /* 0x0003e800011b7983 */ /* 0x000ee80000300800 */
[----:B------:R-:W3:Y:S04]  /*61c90*/  LDL.LU R26, [R1+0x3f4] ;  /* 0x0003f400011a7983 */ /* 0x000ee80000300800 */
[----:B------:R-:W3:Y:S04]  /*61ca0*/  LDL.LU R60, [R1+0x3f0] ;  /* 0x0003f000013c7983 */ /* 0x000ee80000300800 */
[----:B------:R-:W3:Y:S04]  /*61cb0*/  LDL.LU R61, [R1+0x3fc] ;  /* 0x0003fc00013d7983 */ /* 0x000ee80000300800 */
[----:B------:R-:W3:Y:S01]  /*61cc0*/  LDL.LU R39, [R1+0x3f8] ;  /* 0x0003f80001277983 */ /* 0x000ee20000300800 */
[----:B--2---:R-:W-:-:S03]  /*61cd0*/  IMAD R28, R35, 0x100, R37 ;  /* 0x00000100231c7824 */ /* 0x004fc600078e0225 */
[----:B------:R-:W2:Y:S01]  /*61ce0*/  LDL.LU R37, [R1+0x404] ;  /* 0x0004040001257983 */ /* 0x000ea20000300800 */
[----:B------:R-:W-:-:S03]  /*61cf0*/  IMAD R29, R32, 0x100, R33 ;  /* 0x00000100201d7824 */ /* 0x000fc600078e0221 */
[----:B------:R-:W2:Y:S01]  /*61d00*/  LDL.LU R35, [R1+0x400] ;  /* 0x0004000001237983 */ /* 0x000ea20000300800 */
[----:B------:R-:W-:-:S03]  /*61d10*/  IMAD R30, R36, 0x100, R34 ;  /* 0x00000100241e7824 */ /* 0x000fc600078e0222 */
[----:B------:R-:W2:Y:S04]  /*61d20*/  LDL.LU R33, [R1+0x40c] ;  /* 0x00040c0001217983 */ /* 0x000ea80000300800 */
[----:B------:R-:W2:Y:S04]  /*61d30*/  LDL.LU R32, [R1+0x408] ;  /* 0x0004080001207983 */ /* 0x000ea80000300800 */
[----:B------:R-:W2:Y:S01]  /*61d40*/  LDL.LU R34, [R1+0x414] ;  /* 0x0004140001227983 */ /* 0x000ea20000300800 */
[----:B------:R-:W-:Y:S01]  /*61d50*/  IMAD R31, R0, 0x100, R38 ;  /* 0x00000100001f7824 */ /* 0x000fe200078e0226 */
[----:B------:R-:W-:-:S02]  /*61d60*/  F2FP.F16.E4M3.UNPACK_B R28, R28 ;  /* 0x0000001cff1c723e */ /* 0x000fc400020006ff */
[----:B------:R-:W-:Y:S02]  /*61d70*/  F2FP.F16.E4M3.UNPACK_B R29, R29 ;  /* 0x0000001dff1d723e */ /* 0x000fe400020006ff */
[----:B------:R-:W-:Y:S02]  /*61d80*/  F2FP.F16.E4M3.UNPACK_B R30, R30 ;  /* 0x0000001eff1e723e */ /* 0x000fe400020006ff */
[----:B------:R-:W-:-:S07]  /*61d90*/  F2FP.F16.E4M3.UNPACK_B R31, R31 ;  /* 0x0000001fff1f723e */ /* 0x000fce00020006ff */
[C---:B------:R-:W-:Y:S01]  /*61da0*/  HMMA.16816.F32 R20, R28.reuse, R24, R20 ;  /* 0x000000181c14723c */ /* 0x040fe20000001814 */
[----:B--2---:R-:W-:Y:S04]  /*61db0*/  STL.64 [R1+0x6a38], R34 ;  /* 0x006a382201007387 */ /* 0x004fe80000100a00 */
[----:B------:R0:W-:Y:S04]  /*61dc0*/  STL.64 [R1+0x6a30], R32 ;  /* 0x006a302001007387 */ /* 0x0001e80000100a00 */
[----:B0-----:R-:W2:Y:S04]  /*61dd0*/  LDL.LU.64 R32, [R1+0x1450] ;  /* 0x0014500001207983 */ /* 0x001ea80000300a00 */
[----:B------:R-:W2:Y:S04]  /*61de0*/  LDL.LU.64 R34, [R1+0x1458] ;  /* 0x0014580001227983 */ /* 0x000ea80000300a00 */
[----:B------:R-:W2:Y:S04]  /*61df0*/  LDL.LU R36, [R1+0x410] ;  /* 0x0004100001247983 */ /* 0x000ea80000300800 */
[----:B------:R-:W2:Y:S04]  /*61e00*/  LDL.LU R38, [R1+0x41c] ;  /* 0x00041c0001267983 */ /* 0x000ea80000300800 */
[----:B------:R-:W2:Y:S04]  /*61e10*/  LDL.LU R0, [R1+0x418] ;  /* 0x0004180001007983 */ /* 0x000ea80000300800 */
[----:B------:R-:W-:Y:S04]  /*61e20*/  STL.64 [R1+0x840], R20 ;  /* 0x0008401401007387 */ /* 0x000fe80000100a00 */
[----:B------:R0:W-:Y:S04]  /*61e30*/  STL.64 [R1+0x848], R22 ;  /* 0x0008481601007387 */ /* 0x0001e80000100a00 */
[----:B0-----:R-:W2:Y:S04]  /*61e40*/  LDL.LU.64 R22, [R1+0x6a48] ;  /* 0x006a480001167983 */ /* 0x001ea80000300a00 */
[----:B------:R-:W2:Y:S01]  /*61e50*/  LDL.LU.64 R20, [R1+0x6a40] ;  /* 0x006a400001147983 */ /* 0x000ea20000300a00 */
[C---:B------:R-:W-:Y:S08]  /*61e60*/  HMMA.16816.F32 R48, R28.reuse, R18, R48 ;  /* 0x000000121c30723c */ /* 0x040ff00000001830 */
[C---:B------:R-:W-:Y:S08]  /*61e70*/  HMMA.16816.F32 R44, R28.reuse, R16, R44 ;  /* 0x000000101c2c723c */ /* 0x040ff0000000182c */
[C---:B---3--:R-:W-:Y:S08]  /*61e80*/  HMMA.16816.F32 R8, R28.reuse, R12, R8 ;  /* 0x0000000c1c08723c */ /* 0x048ff00000001808 */
[C---:B----4-:R-:W-:Y:S08]  /*61e90*/  HMMA.16816.F32 R4, R28.reuse, R2, R4 ;  /* 0x000000021c04723c */ /* 0x050ff00000001804 */
[----:B--2---:R-:W-:-:S15]  /*61ea0*/  HMMA.16816.F32 R32, R28, R22, R32 ;  /* 0x000000161c20723c */ /* 0x004fde0000001820 */
[----:B------:R-:W-:-:S04]  /*61eb0*/  NOP ;  /* 0x0000000000007918 */ /* 0x000fc80000000000 */
[----:B------:R-:W-:Y:S04]  /*61ec0*/  STL.64 [R1+0x830], R32 ;  /* 0x0008302001007387 */ /* 0x000fe80000100a00 */
[----:B------:R0:W-:Y:S02]  /*61ed0*/  STL.64 [R1+0x838], R34 ;  /* 0x0008382201007387 */ /* 0x0001e40000100a00 */
[----:B0-----:R-:W-:-:S15]  /*61ee0*/  HMMA.16816.F32 R32, R28, R20, R52 ;  /* 0x000000141c20723c */ /* 0x001fde0000001834 */
        /* <DEDUP_REMOVED lines=15> */
[----:B0-----:R-:W2:Y:S01]  /*61fe0*/  LDL.LU.64 R32, [R1+0x13f0] ;  /* 0x0013f00001207983 */ /* 0x001ea20000300a00 */
[----:B------:R-:W-:-:S03]  /*61ff0*/  IMAD R28, R59, 0x100, R58 ;  /* 0x000001003b1c7824 */ /* 0x000fc600078e023a */
[----:B-1----:R-:W2:Y:S04]  /*62000*/  LDL.LU.64 R34, [R1+0x13f8] ;  /* 0x0013f80001227983 */ /* 0x002ea80000300a00 */
[----:B------:R-:W2:Y:S04]  /*62010*/  LDL.LU.64 R56, [R1+0x13e0] ;  /* 0x0013e00001387983 */ /* 0x000ea80000300a00 */
[----:B------:R-:W2:Y:S04]  /*62020*/  LDL.LU.64 R58, [R1+0x13e8] ;  /* 0x0013e800013a7983 */ /* 0x000ea80000300a00 */
[----:B------:R-:W2:Y:S04]  /*62030*/  LDL.LU.64 R52, [R1+0x13d0] ;  /* 0x0013d00001347983 */ /* 0x000ea80000300a00 */
[----:B------:R-:W2:Y:S04]  /*62040*/  LDL.LU.64 R54, [R1+0x13d8] ;  /* 0x0013d80001367983 */ /* 0x000ea80000300a00 */
[----:B---3--:R-:W3:Y:S04]  /*62050*/  LDL.LU.64 R4, [R1+0x13c0] ;  /* 0x0013c00001047983 */ /* 0x008ee80000300a00 */
[----:B----4-:R-:W3:Y:S01]  /*62060*/  LDL.LU.64 R6, [R1+0x13c8] ;  /* 0x0013c80001067983 */ /* 0x010ee20000300a00 */
[----:B------:R-:W-:Y:S01]  /*62070*/  IMAD R30, R60, 0x100, R26 ;  /* 0x000001003c1e7824 */ /* 0x000fe200078e021a */
[----:B------:R-:W-:-:S02]  /*62080*/  F2FP.F16.E4M3.UNPACK_B R28, R28 ;  /* 0x0000001cff1c723e */ /* 0x000fc400020006ff */
[----:B------:R-:W4:Y:S02]  /*62090*/  LDL.LU.64 R48, [R1+0x13b0] ;  /* 0x0013b00001307983 */ /* 0x000f240000300a00 */
[----:B------:R-:W-:Y:S02]  /*620a0*/  F2FP.F16.E4M3.UNPACK_B R30, R30 ;  /* 0x0000001eff1e723e */ /* 0x000fe400020006ff */
[----:B------:R-:W4:Y:S04]  /*620b0*/  LDL.LU.64 R50, [R1+0x13b8] ;  /* 0x0013b80001327983 */ /* 0x000f280000300a00 */
[----:B------:R-:W3:Y:S04]  /*620c0*/  LDL.LU.64 R44, [R1+0x1a40] ;  /* 0x001a4000012c7983 */ /* 0x000ee80000300a00 */
[----:B------:R-:W3:Y:S04]  /*620d0*/  LDL.LU.64 R46, [R1+0x1a48] ;  /* 0x001a4800012e7983 */ /* 0x000ee80000300a00 */
[----:B------:R-:W3:Y:S04]  /*620e0*/  LDL.LU.64 R40, [R1+0x1a30] ;  /* 0x001a300001287983 */ /* 0x000ee80000300a00 */
[----:B------:R-:W3:Y:S04]  /*620f0*/  LDL.LU.64 R42, [R1+0x1a38] ;  /* 0x001a3800012a7983 */ /* 0x000ee80000300a00 */
[----:B------:R-:W3:Y:S04]  /*62100*/  LDL.LU.64 R8, [R1+0x13a0] ;  /* 0x0013a00001087983 */ /* 0x000ee80000300a00 */
[----:B------:R-:W3:Y:S01]  /*62110*/  LDL.LU.64 R10, [R1+0x13a8] ;  /* 0x0013a800010a7983 */ /* 0x000ee20000300a00 */
[----:B--2---:R-:W-:-:S02]  /*62120*/  IMAD R29, R27, 0x100, R31 ;  /* 0x000001001b1d7824 */ /* 0x004fc400078e021f */
[----:B------:R-:W-:-:S03]  /*62130*/  IMAD R31, R39, 0x100, R61 ;  /* 0x00000100271f7824 */ /* 0x000fc600078e023d */
[----:B------:R-:W-:Y:S02]  /*62140*/  F2FP.F16.E4M3.UNPACK_B R29, R29 ;  /* 0x0000001dff1d723e */ /* 0x000fe400020006ff */
[----:B------:R-:W-:-:S07]  /*62150*/  F2FP.F16.E4M3.UNPACK_B R31, R31 ;  /* 0x0000001fff1f723e */ /* 0x000fce00020006ff */
[C---:B------:R-:W-:Y:S08]  /*62160*/  HMMA.16816.F32 R32, R28.reuse, R24, R32 ;  /* 0x000000181c20723c */ /* 0x040ff00000001820 */
[C---:B------:R-:W-:Y:S11]  /*62170*/  HMMA.16816.F32 R56, R28.reuse, R22, R56 ;  /* 0x000000161c38723c */ /* 0x040ff60000001838 */
[----:B------:R-:W-:Y:S04]  /*62180*/  STL.64 [R1+0x7d0], R32 ;  /* 0x0007d02001007387 */ /* 0x000fe80000100a00 */
[----:B------:R0:W-:Y:S04]  /*62190*/  STL.64 [R1+0x7d8], R34 ;  /* 0x0007d82201007387 */ /* 0x0001e80000100a00 */
[----:B0-----:R-:W2:Y:S04]  /*621a0*/  LDL.LU.64 R34, [R1+0x6a38] ;  /* 0x006a380001227983 */ /* 0x001ea80000300a00 */
[----:B------:R-:W2:Y:S04]  /*621b0*/  LDL.LU.64 R32, [R1+0x6a30] ;  /* 0x006a300001207983 */ /* 0x000ea80000300a00 */
[----:B------:R-:W-:Y:S04]  /*621c0*/  STL.64 [R1+0x7c0], R56 ;  /* 0x0007c03801007387 */ /* 0x000fe80000100a00 */
[----:B------:R0:W-:Y:S02]  /*621d0*/  STL.64 [R1+0x7c8], R58 ;  /* 0x0007c83a01007387 */ /* 0x0001e40000100a00 */
[C---:B0-----:R-:W-:Y:S08]  /*621e0*/  HMMA.16816.F32 R56, R28.reuse, R20, R52 ;  /* 0x000000141c38723c */ /* 0x041ff00000001834 */
[C---:B---3--:R-:W-:Y:S01]  /*621f0*/  HMMA.16816.F32 R52, R28.reuse, R18, R4 ;  /* 0x000000121c34723c */ /* 0x048fe20000001804 */
[----:B------:R-:W3:Y:S10]  /*62200*/  LDL.LU.64 R4, [R1+0x1a20] ;  /* 0x001a200001047983 */ /* 0x000ef40000300a00 */
[----:B------:R-:W-:Y:S04]  /*62210*/  STL.64 [R1+0x7b0], R56 ;  /* 0x0007b03801007387 */ /* 0x000fe80000100a00 */
[----:B------:R-:W-:Y:S04]  /*62220*/  STL.64 [R1+0x7b8], R58 ;  /* 0x0007b83a01007387 */ /* 0x000fe80000100a00 */
[----:B------:R-:W3:Y:S01]  /*62230*/  LDL.LU.64 R6, [R1+0x1a28] ;  /* 0x001a280001067983 */ /* 0x000ee20000300a00 */
[C---:B----4-:R-:W-:Y:S08]  /*62240*/  HMMA.16816.F32 R48, R28.reuse, R16, R48 ;  /* 0x000000101c30723c */ /* 0x050ff00000001830 */
[C---:B------:R-:W-:Y:S08]  /*62250*/  HMMA.16816.F32 R44, R28.reuse, R14, R44 ;  /* 0x0000000e1c2c723c */ /* 0x040ff0000000182c */
[C---:B------:R-:W-:Y:S08]  /*62260*/  HMMA.16816.F32 R40, R28.reuse, R12, R40 ;  /* 0x0000000c1c28723c */ /* 0x040ff00000001828 */
[----:B------:R-:W-:Y:S01]  /*62270*/  HMMA.16816.F32 R8, R28, R2, R8 ;  /* 0x000000021c08723c */ /* 0x000fe20000001808 */
[----:B------:R-:W-:-:S05]  /*62280*/  IMAD R31, R0, 0x100, R38 ;  /* 0x00000100001f7824 */ /* 0x000fca00078e0226 */
[----:B------:R-:W-:Y:S01]  /*62290*/  F2FP.F16.E4M3.UNPACK_B R31, R31 ;  /* 0x0000001fff1f723e */ /* 0x000fe200020006ff */
        /* <DEDUP_REMOVED lines=10> */
[----:B0-----:R-:W3:Y:S04]  /*62340*/  LDL.LU.64 R44, [R1+0x1a10] ;  /* 0x001a1000012c7983 */ /* 0x001ee80000300a00 */
[----:B-1----:R-:W3:Y:S04]  /*62350*/  LDL.LU.64 R46, [R1+0x1a18] ;  /* 0x001a1800012e7983 */ /* 0x002ee80000300a00 */
[----:B----4-:R-:W4:Y:S04]  /*62360*/  LDL.LU.64 R40, [R1+0x1a00] ;  /* 0x001a000001287983 */ /* 0x010f280000300a00 */
[----:B------:R-:W4:Y:S01]  /*62370*/  LDL.LU.64 R42, [R1+0x1a08] ;  /* 0x001a0800012a7983 */ /* 0x000f220000300a00 */
[----:B--2---:R-:W-:-:S02]  /*62380*/  IMAD R28, R35, 0x100, R37 ;  /* 0x00000100231c7824 */ /* 0x004fc400078e0225 */
[----:B------:R-:W-:Y:S02]  /*62390*/  IMAD R30, R36, 0x100, R34 ;  /* 0x00000100241e7824 */ /* 0x000fe400078e0222 */
[----:B------:R-:W-:Y:S01]  /*623a0*/  IMAD R29, R32, 0x100, R33 ;  /* 0x00000100201d7824 */ /* 0x000fe200078e0221 */
[----:B------:R-:W-:Y:S01]  /*623b0*/  F2FP.F16.E4M3.UNPACK_B R28, R28 ;  /* 0x0000001cff1c723e */ /* 0x000fe200020006ff */
[----:B------:R-:W2:Y:S01]  /*623c0*/  LDL.LU.64 R36, [R1+0x19f0] ;  /* 0x0019f00001247983 */ /* 0x000ea20000300a00 */
[----:B------:R-:W-:Y:S02]  /*623d0*/  F2FP.F16.E4M3.UNPACK_B R30, R30 ;  /* 0x0000001eff1e723e */ /* 0x000fe400020006ff */
[----:B------:R-:W-:Y:S01]  /*623e0*/  F2FP.F16.E4M3.UNPACK_B R29, R29 ;  /* 0x0000001dff1d723e */ /* 0x000fe200020006ff */
[----:B------:R-:W2:Y:S06]  /*623f0*/  LDL.LU.64 R38, [R1+0x19f8] ;  /* 0x0019f80001267983 */ /* 0x000eac0000300a00 */
        /* <DEDUP_REMOVED lines=8> */
[----:B0-----:R-:W2:Y:S04]  /*62480*/  LDL.LU.64 R4, [R1+0x19c0] ;  /* 0x0019c00001047983 */ /* 0x001ea80000300a00 */
[----:B-1----:R-:W2:Y:S04]  /*62490*/  LDL.LU.64 R6, [R1+0x19c8] ;  /* 0x0019c80001067983 */ /* 0x002ea80000300a00 */
[----:B------:R-:W-:Y:S04]  /*624a0*/  STL [R1+0x6a18], R24 ;  /* 0x006a181801007387 */ /* 0x000fe80000100800 */
[----:B------:R0:W-:Y:S04]  /*624b0*/  STL [R1+0x6a14], R25 ;  /* 0x006a141901007387 */ /* 0x0001e80000100800 */
[----:B------:R-:W2:Y:S01]  /*624c0*/  LDL.LU R59, [R1+0x444] ;  /* 0x00044400013b7983 */ /* 0x000ea20000300800 */
[----:B0-----:R-:W-:Y:S03]  /*624d0*/  HMMA.16816.F32 R24, R28, R22, R44 ;  /* 0x000000161c18723c */ /* 0x001fe6000000182c */
[----:B--2---:R-:W-:-:S15]  /*624e0*/  STL [R1+0x6a10], R59 ;  /* 0x006a103b01007387 */ /* 0x004fde0000100800 */
[----:B------:R-:W-:Y:S01]  /*624f0*/  NOP ;  /* 0x0000000000007918 */ /* 0x000fe20000000000 */
[----:B------:R-:W-:Y:S04]  /*62500*/  STL.64 [R1+0x750], R24 ;  /* 0x0007501801007387 */ /* 0x000fe80000100a00 */
[----:B------:R4:W-:Y:S04]  /*62510*/  STL.64 [R1+0x758], R26 ;  /* 0x0007581a01007387 */ /* 0x0009e80000100a00 */
[----:B------:R-:W2:Y:S04]  /*62520*/  LDL.LU R60, [R1+0x440] ;  /* 0x00044000013c7983 */ /* 0x000ea80000300800 */
[----:B------:R-:W-:Y:S01]  /*62530*/  STL.64 [R1+0x6a28], R22 ;  /* 0x006a281601007387 */ /* 0x000fe20000100a00 */
[C---:B----4-:R-:W-:Y:S03]  /*62540*/  HMMA.16816.F32 R24, R28.reuse, R20, R40 ;  /* 0x000000141c18723c */ /* 0x050fe60000001828 */
[----:B------:R0:W-:Y:S05]  /*62550*/  STL.64 [R1+0x6a20], R20 ;  /* 0x006a201401007387 */ /* 0x0001ea0000100a00 */
[C---:B0-----:R-:W-:Y:S11]  /*62560*/  HMMA.16816.F32 R20, R28.reuse, R18, R36 ;  /* 0x000000121c14723c */ /* 0x041ff60000001824 */
[----:B------:R-:W-:Y:S04]  /*62570*/  STL.64 [R1+0x740], R24 ;  /* 0x0007401801007387 */ /* 0x000fe80000100a00 */
[----:B------:R0:W-:Y:S01]  /*62580*/  STL.64 [R1+0x748], R26 ;  /* 0x0007481a01007387 */ /* 0x0001e20000100a00 */
[C---:B------:R-:W-:Y:S03]  /*62590*/  HMMA.16816.F32 R8, R28.reuse, R14, R8 ;  /* 0x0000000e1c08723c */ /* 0x040fe60000001808 */
[----:B0-----:R-:W4:Y:S04]  /*625a0*/  LDL.LU R27, [R1+0x43c] ;  /* 0x00043c00011b7983 */ /* 0x001f280000300800 */
[----:B------:R-:W4:Y:S04]  /*625b0*/  LDL.LU R26, [R1+0x438] ;  /* 0x00043800011a7983 */ /* 0x000f280000300800 */
[----:B------:R-:W2:Y:S04]  /*625c0*/  LDL.LU R24, [R1+0x424] ;  /* 0x0004240001187983 */ /* 0x000ea80000300800 */
[----:B------:R-:W2:Y:S04]  /*625d0*/  LDL.LU R25, [R1+0x42c] ;  /* 0x00042c0001197983 */ /* 0x000ea80000300800 */
[----:B------:R-:W-:Y:S04]  /*625e0*/  STL.64 [R1+0x730], R20 ;  /* 0x0007301401007387 */ /* 0x000fe80000100a00 */
[----:B------:R3:W-:Y:S02]  /*625f0*/  STL.64 [R1+0x738], R22 ;  /* 0x0007381601007387 */ /* 0x0007e40000100a00 */
[----:B---3--:R-:W-:-:S15]  /*62600*/  HMMA.16816.F32 R20, R28, R16, R32 ;  /* 0x000000101c14723c */ /* 0x008fde0000001820 */
[----:B------:R-:W-:-:S04]  /*62610*/  NOP ;  /* 0x0000000000007918 */ /* 0x000fc80000000000 */
[----:B------:R0:W-:Y:S04]  /*62620*/  STL.64 [R1+0x720], R20 ;  /* 0x0007201401007387 */ /* 0x0001e80000100a00 */
[----:B------:R1:W-:Y:S04]  /*62630*/  STL.64 [R1+0x728], R22 ;  /* 0x0007281601007387 */ /* 0x0003e80000100a00 */
[----:B0-----:R-:W3:Y:S04]  /*62640*/  LDL.LU.64 R20, [R1+0x1390] ;  /* 0x0013900001147983 */ /* 0x001ee80000300a00 */
[----:B------:R0:W-:Y:S04]  /*62650*/  STL.64 [R1+0x710], R8 ;  /* 0x0007100801007387 */ /* 0x0001e80000100a00 */
[----:B------:R0:W-:Y:S04]  /*62660*/  STL.64 [R1+0x718], R10 ;  /* 0x0007180a01007387 */ /* 0x0001e80000100a00 */
[----:B-1----:R-:W3:Y:S01]  /*62670*/  LDL.LU.64 R22, [R1+0x1398] ;  /* 0x0013980001167983 */ /* 0x002ee20000300a00 */
[----:B------:R-:W-:-:S15]  /*62680*/  HMMA.16816.F32 R4, R28, R12, R4 ;  /* 0x0000000c1c04723c */ /* 0x000fde0000001804 */
[----:B------:R-:W-:-:S04]  /*62690*/  NOP ;  /* 0x0000000000007918 */ /* 0x000fc80000000000 */
[----:B------:R1:W-:Y:S04]  /*626a0*/  STL.64 [R1+0x700], R4 ;  /* 0x0007000401007387 */ /* 0x0003e80000100a00 */
[----:B------:R0:W-:Y:S04]  /*626b0*/  STL.64 [R1+0x708], R6 ;  /* 0x0007080601007387 */ /* 0x0001e80000100a00 */
        /* <DEDUP_REMOVED lines=12> */
[----:B0-----:R-:W2:Y:S04]  /*62780*/  LDL.LU.64 R8, [R1+0x1b30] ;  /* 0x001b300001087983 */ /* 0x001ea80000300a00 */
[----:B------:R-:W2:Y:S04]  /*62790*/  LDL.LU.64 R10, [R1+0x1b38] ;  /* 0x001b3800010a7983 */ /* 0x000ea80000300a00 */
[----:B-1----:R-:W2:Y:S04]  /*627a0*/  LDL.LU.64 R4, [R1+0x1970] ;  /* 0x0019700001047983 */ /* 0x002ea80000300a00 */
[----:B------:R-:W2:Y:S04]  /*627b0*/  LDL.LU.64 R6, [R1+0x1978] ;  /* 0x0019780001067983 */ /* 0x000ea80000300a00 */
[----:B------:R-:W2:Y:S04]  /*627c0*/  LDL.LU R61, [R1+0x44c] ;  /* 0x00044c00013d7983 */ /* 0x000ea80000300800 */
[----:B------:R-:W2:Y:S04]  /*627d0*/  LDL.LU R35, [R1+0x448] ;  /* 0x0004480001237983 */ /* 0x000ea80000300800 */
[----:B------:R-:W2:Y:S04]  /*627e0*/  LDL.LU R33, [R1+0x454] ;  /* 0x0004540001217983 */ /* 0x000ea80000300800 */
[----:B------:R-:W2:Y:S04]  /*627f0*/  LDL.LU R32, [R1+0x450] ;  /* 0x0004500001207983 */ /* 0x000ea80000300800 */
[----:B------:R-:W2:Y:S04]  /*62800*/  LDL.LU R34, [R1+0x45c] ;  /* 0x00045c0001227983 */ /* 0x000ea80000300800 */
[----:B------:R-:W2:Y:S01]  /*62810*/  LDL.LU R0, [R1+0x458] ;  /* 0x0004580001007983 */ /* 0x000ea20000300800 */
[----:B---3--:R-:W-:Y:S03]  /*62820*/  HMMA.16816.F32 R28, R28, R2, R20 ;  /* 0x000000021c1c723c */ /* 0x008fe60000001814 */
[----:B------:R-:W3:Y:S04]  /*62830*/  LDL.LU.64 R22, [R1+0x6a28] ;  /* 0x006a280001167983 */ /* 0x000ee80000300a00 */
[----:B------:R-:W2:-:S12]  /*62840*/  LDL.LU.64 R20, [R1+0x6a20] ;  /* 0x006a200001147983 */ /* 0x000e980000300a00 */
[----:B------:R0:W-:Y:S04]  /*62850*/  STL.64 [R1+0xd0], R28 ;  /* 0x0000d01c01007387 */ /* 0x0001e80000100a00 */
[----:B------:R1:W-:Y:S04]  /*62860*/  STL.64 [R1+0xd8], R30 ;  /* 0x0000d81e01007387 */ /* 0x0003e80000100a00 */
[----:B0-----:R-:W2:Y:S04]  /*62870*/  LDL.LU R28, [R1+0x420] ;  /* 0x00042000011c7983 */ /* 0x001ea80000300800 */
[----:B------:R-:W3:Y:S04]  /*62880*/  LDL.LU R29, [R1+0x428] ;  /* 0x00042800011d7983 */ /* 0x000ee80000300800 */
[----:B-1----:R-:W4:Y:S04]  /*62890*/  LDL.LU R30, [R1+0x434] ;  /* 0x00043400011e7983 */ /* 0x002f280000300800 */
[----:B------:R-:W4:Y:S01]  /*628a0*/  LDL.LU R31, [R1+0x430] ;  /* 0x00043000011f7983 */ /* 0x000f220000300800 */
[----:B--2---:R-:W-:-:S03]  /*628b0*/  IMAD R28, R28, 0x100, R24 ;  /* 0x000001001c1c7824 */ /* 0x004fc600078e0218 */
[----:B------:R-:W2:Y:S01]  /*628c0*/  LDL.LU R24, [R1+0x6a18] ;  /* 0x006a180001187983 */ /* 0x000ea20000300800 */
[----:B---3--:R-:W-:-:S03]  /*628d0*/  IMAD R29, R29, 0x100, R25 ;  /* 0x000001001d1d7824 */ /* 0x008fc600078e0219 */
[----:B------:R-:W2:Y:S01]  /*628e0*/  LDL.LU R25, [R1+0x6a14] ;  /* 0x006a140001197983 */ /* 0x000ea20000300800 */
[----:B----4-:R-:W-:Y:S02]  /*628f0*/  IMAD R30, R31, 0x100, R30 ;  /* 0x000001001f1e7824 */ /* 0x010fe400078e021e */
[----:B------:R-:W-:Y:S01]  /*62900*/  IMAD R31, R26, 0x100, R27 ;  /* 0x000001001a1f7824 */ /* 0x000fe200078e021b */
[----:B------:R-:W-:Y:S02]  /*62910*/  F2FP.F16.E4M3.UNPACK_B R28, R28 ;  /* 0x0000001cff1c723e */ /* 0x000fe400020006ff */
[----:B------:R-:W-:Y:S02]  /*62920*/  F2FP.F16.E4M3.UNPACK_B R29, R29 ;  /* 0x0000001dff1d723e */ /* 0x000fe400020006ff */
[----:B------:R-:W-:Y:S02]  /*62930*/  F2FP.F16.E4M3.UNPACK_B R30, R30 ;  /* 0x0000001eff1e723e */ /* 0x000fe400020006ff */
[----:B------:R-:W-:-:S07]  /*62940*/  F2FP.F16.E4M3.UNPACK_B R31, R31 ;  /* 0x0000001fff1f723e */ /* 0x000fce00020006ff */
[C---:B------:R-:W-:Y:S08]  /*62950*/  HMMA.16816.F32 R52, R28.reuse, R22, R52 ;  /* 0x000000161c34723c */ /* 0x040ff00000001834 */
[C---:B------:R-:W-:Y:S08]  /*62960*/  HMMA.16816.F32 R48, R28.reuse, R20, R48 ;  /* 0x000000141c30723c */ /* 0x040ff00000001830 */
[C---:B------:R-:W-:Y:S08]  /*62970*/  HMMA.16816.F32 R44, R28.reuse, R18, R44 ;  /* 0x000000121c2c723c */ /* 0x040ff0000000182c */
[C---:B------:R-:W-:Y:S08]  /*62980*/  HMMA.16816.F32 R40, R28.reuse, R16, R40 ;  /* 0x000000101c28723c */ /* 0x040ff00000001828 */
[C---:B------:R-:W-:Y:S08]  /*62990*/  HMMA.16816.F32 R36, R28.reuse, R14, R36 ;  /* 0x0000000e1c24723c */ /* 0x040ff00000001824 */
[C---:B------:R-:W-:Y:S08]  /*629a0*/  HMMA.16816.F32 R8, R28.reuse, R12, R8 ;  /* 0x0000000c1c08723c */ /* 0x040ff00000001808 */
[C---:B------:R-:W-:Y:S08]  /*629b0*/  HMMA.16816.F32 R4, R28.reuse, R2, R4 ;  /* 0x000000021c04723c */ /* 0x040ff00000001804 */
[----:B--2---:R-:W-:-:S15]  /*629c0*/  HMMA.16816.F32 R56, R28, R24, R56 ;  /* 0x000000181c38723c */ /* 0x004fde0000001838 */
[----:B------:R-:W-:-:S04]  /*629d0*/  NOP ;  /* 0x0000000000007918 */ /* 0x000fc80000000000 */
[----:B------:R-:W-:Y:S04]  /*629e0*/  STL.64 [R1+0x6f0], R56 ;  /* 0x0006f03801007387 */ /* 0x000fe80000100a00 */
[----:B------:R0:W-:Y:S04]  /*629f0*/  STL.64 [R1+0x6f8], R58 ;  /* 0x0006f83a01007387 */ /* 0x0001e80000100a00 */
[----:B0-----:R-:W2:Y:S04]  /*62a00*/  LDL.LU R59, [R1+0x6a10] ;  /* 0x006a1000013b7983 */ /* 0x001ea80000300800 */
[----:B------:R-:W-:Y:S04]  /*62a10*/  STL.64 [R1+0x6e0], R52 ;  /* 0x0006e03401007387 */ /* 0x000fe80000100a00 */
[----:B------:R-:W-:Y:S04]  /*62a20*/  STL.64 [R1+0x6e8], R54 ;  /* 0x0006e83601007387 */ /* 0x000fe80000100a00 */
        /* <DEDUP_REMOVED lines=8> */
[----:B0-----:R-:W3:Y:S04]  /*62ab0*/  LDL.LU.64 R36, [R1+0x1b20] ;  /* 0x001b200001247983 */ /* 0x001ee80000300a00 */
[----:B------:R0:W-:Y:S04]  /*62ac0*/  STL.64 [R1+0x690], R8 ;  /* 0x0006900801007387 */ /* 0x0001e80000100a00 */
[----:B------:R4:W-:Y:S04]  /*62ad0*/  STL.64 [R1+0x698], R10 ;  /* 0x0006980a01007387 */ /* 0x0009e80000100a00 */
[----:B-1----:R-:W3:Y:S04]  /*62ae0*/  LDL.LU.64 R38, [R1+0x1b28] ;  /* 0x001b280001267983 */ /* 0x002ee80000300a00 */
[----:B------:R1:W-:Y:S04]  /*62af0*/  STL.64 [R1+0xc0], R4 ;  /* 0x0000c00401007387 */ /* 0x0003e80000100a00 */
[----:B------:R1:W-:Y:S04]  /*62b00*/  STL.64 [R1+0xc8], R6 ;  /* 0x0000c80601007387 */ /* 0x0003e80000100a00 */
[----:B0-----:R-:W3:Y:S04]  /*62b10*/  LDL.LU.64 R8, [R1+0x1b10] ;  /* 0x001b100001087983 */ /* 0x001ee80000300a00 */
[----:B----4-:R-:W4:Y:S04]  /*62b20*/  LDL.LU.64 R10, [R1+0x1b18] ;  /* 0x001b1800010a7983 */ /* 0x010f280000300a00 */
[----:B-1----:R-:W4:Y:S04]  /*62b30*/  LDL.LU.64 R4, [R1+0x1b00] ;  /* 0x001b000001047983 */ /* 0x002f280000300a00 */
[----:B------:R-:W4:Y:S01]  /*62b40*/  LDL.LU.64 R6, [R1+0x1b08] ;  /* 0x001b080001067983 */ /* 0x000f220000300a00 */
[----:B------:R-:W-:-:S02]  /*62b50*/  IMAD R29, R35, 0x100, R61 ;  /* 0x00000100231d7824 */ /* 0x000fc400078e023d */
[----:B------:R-:W-:Y:S01]  /*62b60*/  IMAD R30, R32, 0x100, R33 ;  /* 0x00000100201e7824 */ /* 0x000fe200078e0221 */
[----:B------:R-:W4:Y:S01]  /*62b70*/  LDL.LU R44, [R1+0x464] ;  /* 0x00046400012c7983 */ /* 0x000f220000300800 */
[----:B------:R-:W-:Y:S01]  /*62b80*/  IMAD R31, R0, 0x100, R34 ;  /* 0x00000100001f7824 */ /* 0x000fe200078e0222 */
[----:B------:R-:W-:Y:S02]  /*62b90*/  F2FP.F16.E4M3.UNPACK_B R29, R29 ;  /* 0x0000001dff1d723e */ /* 0x000fe400020006ff */
[----:B------:R-:W-:Y:S01]  /*62ba0*/  F2FP.F16.E4M3.UNPACK_B R30, R30 ;  /* 0x0000001eff1e723e */ /* 0x000fe200020006ff */
[----:B------:R-:W4:Y:S01]  /*62bb0*/  LDL.LU R46, [R1+0x460] ;  /* 0x00046000012e7983 */ /* 0x000f220000300800 */
[----:B------:R-:W-:-:S03]  /*62bc0*/  F2FP.F16.E4M3.UNPACK_B R31, R31 ;  /* 0x0000001fff1f723e */ /* 0x000fc600020006ff */
[----:B------:R-:W4:Y:S01]  /*62bd0*/  LDL.LU R58, [R1+0x46c] ;  /* 0x00046c00013a7983 */ /* 0x000f220000300800 */
[----:B--2---:R-:W-:-:S03]  /*62be0*/  IMAD R28, R60, 0x100, R59 ;  /* 0x000001003c1c7824 */ /* 0x004fc600078e023b */
[----:B------:R-:W2:Y:S02]  /*62bf0*/  LDL.LU R59, [R1+0x468] ;  /* 0x00046800013b7983 */ /* 0x000ea40000300800 */
[----:B------:R-:W-:Y:S02]  /*62c00*/  F2FP.F16.E4M3.UNPACK_B R28, R28 ;  /* 0x0000001cff1c723e */ /* 0x000fe400020006ff */
[----:B------:R-:W2:Y:S04]  /*62c10*/  LDL.LU.64 R32, [R1+0x1af0] ;  /* 0x001af00001207983 */ /* 0x000ea80000300a00 */
[----:B------:R-:W2:Y:S04]  /*62c20*/  LDL.LU.64 R34, [R1+0x1af8] ;  /* 0x001af80001227983 */ /* 0x000ea80000300a00 */
[----:B------:R-:W2:Y:S01]  /*62c30*/  LDL.LU.64 R52, [R1+0x1ae0] ;  /* 0x001ae00001347983 */ /* 0x000ea20000300a00 */
[C---:B---3--:R-:W-:Y:S08]  /*62c40*/  HMMA.16816.F32 R36, R28.reuse, R24, R36 ;  /* 0x000000181c24723c */ /* 0x048ff00000001824 */
[C---:B----4-:R-:W-:Y:S11]  /*62c50*/  HMMA.16816.F32 R8, R28.reuse, R22, R8 ;  /* 0x000000161c08723c */ /* 0x050ff60000001808 */
[----:B------:R-:W-:Y:S04]  /*62c60*/  STL.64 [R1+0x680], R36 ;  /* 0x0006802401007387 */ /* 0x000fe80000100a00 */
[----:B------:R-:W-:Y:S01]  /*62c70*/  STL.64 [R1+0x688], R38 ;  /* 0x0006882601007387 */ /* 0x000fe20000100a00 */
[C---:B------:R-:W-:Y:S03]  /*62c80*/  HMMA.16816.F32 R4, R28.reuse, R20, R4 ;  /* 0x000000141c04723c */ /* 0x040fe60000001804 */
[----:B------:R-:W3:Y:S04]  /*62c90*/  LDL.LU.64 R54, [R1+0x1ae8] ;  /* 0x001ae80001367983 */ /* 0x000ee80000300a00 */
[----:B------:R0:W-:Y:S04]  /*62ca0*/  STL.64 [R1+0x670], R8 ;  /* 0x0006700801007387 */ /* 0x0001e80000100a00 */
[----:B------:R1:W-:Y:S04]  /*62cb0*/  STL.64 [R1+0x678], R10 ;  /* 0x0006780a01007387 */ /* 0x0003e80000100a00 */
[----:B------:R-:W4:Y:S04]  /*62cc0*/  LDL.LU R42, [R1+0x474] ;  /* 0x00047400012a7983 */ /* 0x000f280000300800 */
[----:B------:R-:W4:Y:S04]  /*62cd0*/  LDL.LU R60, [R1+0x470] ;  /* 0x00047000013c7983 */ /* 0x000f280000300800 */
[----:B------:R-:W4:Y:S04]  /*62ce0*/  LDL.LU.64 R48, [R1+0x1ad0] ;  /* 0x001ad00001307983 */ /* 0x000f280000300a00 */
[----:B------:R-:W4:Y:S04]  /*62cf0*/  LDL.LU.64 R50, [R1+0x1ad8] ;  /* 0x001ad80001327983 */ /* 0x000f280000300a00 */
[----:B------:R1:W-:Y:S04]  /*62d00*/  STL.64 [R1+0x660], R4 ;  /* 0x0006600401007387 */ /* 0x0003e80000100a00 */
[----:B------:R1:W-:Y:S04]  /*62d10*/  STL.64 [R1+0x668], R6 ;  /* 0x0006680601007387 */ /* 0x0003e80000100a00 */
[----:B0-----:R-:W4:Y:S04]  /*62d20*/  LDL.LU.64 R8, [R1+0x1ac0] ;  /* 0x001ac00001087983 */ /* 0x001f280000300a00 */
[----:B-1----:R-:W4:Y:S04]  /*62d30*/  LDL.LU.64 R10, [R1+0x1ac8] ;  /* 0x001ac800010a7983 */ /* 0x002f280000300a00 */
[----:B------:R-:W4:Y:S04]  /*62d40*/  LDL.LU.64 R4, [R1+0x1960] ;  /* 0x0019600001047983 */ /* 0x000f280000300a00 */
[----:B------:R-:W4:Y:S04]  /*62d50*/  LDL.LU.64 R6, [R1+0x1968] ;  /* 0x0019680001067983 */ /* 0x000f280000300a00 */
[----:B------:R-:W-:Y:S04]  /*62d60*/  STL.64 [R1+0x6a08], R22 ;  /* 0x006a081601007387 */ /* 0x000fe80000100a00 */
[----:B------:R2:W-:Y:S04]  /*62d70*/  STL.64 [R1+0x6a00], R20 ;  /* 0x006a001401007387 */ /* 0x0005e80000100a00 */
[----:B------:R-:W4:Y:S04]  /*62d80*/  LDL.LU R61, [R1+0x47c] ;  /* 0x00047c00013d7983 */ /* 0x000f280000300800 */
[----:B------:R-:W4:Y:S01]  /*62d90*/  LDL.LU R39, [R1+0x478] ;  /* 0x0004780001277983 */ /* 0x000f220000300800 */
[----:B--2---:R-:W-:-:S15]  /*62da0*/  HMMA.16816.F32 R20, R28, R18, R32 ;  /* 0x000000121c14723c */ /* 0x004fde0000001820 */
[----:B------:R-:W-:-:S04]  /*62db0*/  NOP ;  /* 0x0000000000007918 */ /* 0x000fc80000000000 */
[----:B------:R-:W-:Y:S04]  /*62dc0*/  STL.64 [R1+0x650], R20 ;  /* 0x0006501401007387 */ /* 0x000fe80000100a00 */
[----:B------:R3:W-:Y:S04]  /*62dd0*/  STL.64 [R1+0x658], R22 ;  /* 0x0006581601007387 */ /* 0x0007e80000100a00 */
[----:B------:R-:W2:Y:S04]  /*62de0*/  LDL.LU R37, [R1+0x484] ;  /* 0x0004840001257983 */ /* 0x000ea80000300800 */
[----:B------:R-:W2:Y:S04]  /*62df0*/  LDL.LU R35, [R1+0x480] ;  /* 0x0004800001237983 */ /* 0x000ea80000300800 */
[----:B------:R-:W2:Y:S04]  /*62e00*/  LDL.LU R33, [R1+0x48c] ;  /* 0x00048c0001217983 */ /* 0x000ea80000300800 */
[----:B------:R-:W2:Y:S01]  /*62e10*/  LDL.LU R32, [R1+0x488] ;  /* 0x0004880001207983 */ /* 0x000ea20000300800 */
[----:B---3--:R-:W-:-:S15]  /*62e20*/  HMMA.16816.F32 R20, R28, R16, R52 ;  /* 0x000000101c14723c */ /* 0x008fde0000001834 */
[----:B------:R-:W-:-:S04]  /*62e30*/  NOP ;  /* 0x0000000000007918 */ /* 0x000fc80000000000 */
[----:B------:R-:W-:Y:S04]  /*62e40*/  STL.64 [R1+0x640], R20 ;  /* 0x0006401401007387 */ /* 0x000fe80000100a00 */
[----:B------:R4:W-:Y:S04]  /*62e50*/  STL.64 [R1+0x648], R22 ;  /* 0x0006481601007387 */ /* 0x0009e80000100a00 */
[----:B------:R-:W3:Y:S04]  /*62e60*/  LDL.LU R34, [R1+0x494] ;  /* 0x0004940001227983 */ /* 0x000ee80000300800 */
[----:B------:R-:W3:Y:S01]  /*62e70*/  LDL.LU R36, [R1+0x490] ;  /* 0x0004900001247983 */ /* 0x000ee20000300800 */
[C---:B----4-:R-:W-:Y:S03]  /*62e80*/  HMMA.16816.F32 R20, R28.reuse, R14, R48 ;  /* 0x0000000e1c14723c */ /* 0x050fe60000001830 */
[----:B------:R-:W4:Y:S04]  /*62e90*/  LDL.LU R38, [R1+0x49c] ;  /* 0x00049c0001267983 */ /* 0x000f280000300800 */
[----:B------:R-:W4:Y:S01]  /*62ea0*/  LDL.LU R0, [R1+0x498] ;  /* 0x0004980001007983 */ /* 0x000f220000300800 */
[C---:B------:R-:W-:Y:S08]  /*62eb0*/  HMMA.16816.F32 R8, R28.reuse, R12, R8 ;  /* 0x0000000c1c08723c */ /* 0x040ff00000001808 */
[----:B------:R-:W-:Y:S03]  /*62ec0*/  HMMA.16816.F32 R4, R28, R2, R4 ;  /* 0x000000021c04723c */ /* 0x000fe60000001804 */
[----:B------:R0:W-:Y:S04]  /*62ed0*/  STL.64 [R1+0x630], R20 ;  /* 0x0006301401007387 */ /* 0x0001e80000100a00 */
[----:B------:R1:W-:Y:S04]  /*62ee0*/  STL.64 [R1+0x638], R22 ;  /* 0x0006381601007387 */ /* 0x0003e80000100a00 */
[----:B------:R-:W-:Y:S04]  /*62ef0*/  STL.64 [R1+0x620], R8 ;  /* 0x0006200801007387 */ /* 0x000fe80000100a00 */
[----:B------:R-:W-:Y:S04]  /*62f00*/  STL.64 [R1+0x628], R10 ;  /* 0x0006280a01007387 */ /* 0x000fe80000100a00 */
[----:B------:R1:W-:Y:S04]  /*62f10*/  STL.64 [R1+0xb0], R4 ;  /* 0x0000b00401007387 */ /* 0x0003e80000100a00 */
[----:B------:R1:W-:Y:S04]  /*62f20*/  STL.64 [R1+0xb8], R6 ;  /* 0x0000b80601007387 */ /* 0x0003e80000100a00 */
[----:B0-----:R-:W2:Y:S04]  /*62f30*/  LDL.LU.64 R20, [R1+0x1ab0] ;  /* 0x001ab00001147983 */ /* 0x001ea80000300a00 */
[----:B-1----:R-:W2:Y:S01]  /*62f40*/  LDL.LU.64 R22, [R1+0x1ab8] ;  /* 0x001ab80001167983 */ /* 0x002ea20000300a00 */
[----:B------:R-:W-:-:S02]  /*62f50*/  IMAD R28, R46, 0x100, R44 ;  /* 0x000001002e1c7824 */ /* 0x000fc400078e022c */
[----:B------:R-:W-:Y:S01]  /*62f60*/  IMAD R29, R59, 0x100, R58 ;  /* 0x000001003b1d7824 */ /* 0x000fe200078e023a */
[----:B------:R-:W3:Y:S01]  /*62f70*/  LDL.LU.64 R56, [R1+0x1aa0] ;  /* 0x001aa00001387983 */ /* 0x000ee20000300a00 */
[----:B------:R-:W-:Y:S02]  /*62f80*/  IMAD R30, R60, 0x100, R42 ;  /* 0x000001003c1e7824 */ /* 0x000fe400078e022a */
[----:B------:R-:W-:Y:S01]  /*62f90*/  IMAD R31, R39, 0x100, R61 ;  /* 0x00000100271f7824 */ /* 0x000fe200078e023d */
[----:B------:R-:W-:Y:S01]  /*62fa0*/  F2FP.F16.E4M3.UNPACK_B R28, R28 ;  /* 0x0000001cff1c723e */ /* 0x000fe200020006ff */
[----:B------:R-:W3:Y:S01]  /*62fb0*/  LDL.LU.64 R58, [R1+0x1aa8] ;  /* 0x001aa800013a7983 */ /* 0x000ee20000300a00 */
[----:B------:R-:W-:Y:S02]  /*62fc0*/  F2FP.F16.E4M3.UNPACK_B R29, R29 ;  /* 0x0000001dff1d723e */ /* 0x000fe400020006ff */
[----:B------:R-:W-:Y:S01]  /*62fd0*/  F2FP.F16.E4M3.UNPACK_B R30, R30 ;  /* 0x0000001eff1e723e */ /* 0x000fe200020006ff */
[----:B------:R-:W3:Y:S01]  /*62fe0*/  LDL.LU.64 R52, [R1+0x1a90] ;  /* 0x001a900001347983 */ /* 0x000ee20000300a00 */
[----:B------:R-:W-:-:S03]  /*62ff0*/  F2FP.F16.E4M3.UNPACK_B R31, R31 ;  /* 0x0000001fff1f723e */ /* 0x000fc600020006ff */
[----:B------:R-:W3:Y:S04]  /*63000*/  LDL.LU.64 R54, [R1+0x1a98] ;  /* 0x001a980001367983 */ /* 0x000ee80000300a00 */
[----:B------:R-:W3:Y:S04]  /*63010*/  LDL.LU.64 R48, [R1+0x1a80] ;  /* 0x001a800001307983 */ /* 0x000ee80000300a00 */
[----:B------:R-:W3:Y:S04]  /*63020*/  LDL.LU.64 R50, [R1+0x1a88] ;  /* 0x001a880001327983 */ /* 0x000ee80000300a00 */
[----:B------:R-:W3:Y:S04]  /*63030*/  LDL.LU.64 R44, [R1+0x1c50] ;  /* 0x001c5000012c7983 */ /* 0x000ee80000300a00 */
[----:B------:R-:W3:Y:S04]  /*63040*/  LDL.LU.64 R46, [R1+0x1c58] ;  /* 0x001c5800012e7983 */ /* 0x000ee80000300a00 */
[----:B------:R-:W3:Y:S04]  /*63050*/  LDL.LU.64 R4, [R1+0x1c40] ;  /* 0x001c400001047983 */ /* 0x000ee80000300a00 */
[----:B------:R-:W4:Y:S04]  /*63060*/  LDL.LU.64 R6, [R1+0x1c48] ;  /* 0x001c480001067983 */ /* 0x000f280000300a00 */
[----:B------:R-:W4:Y:S04]  /*63070*/  LDL.LU.64 R40, [R1+0x1c30] ;  /* 0x001c300001287983 */ /* 0x000f280000300a00 */
[----:B------:R-:W4:Y:S04]  /*63080*/  LDL.LU.64 R42, [R1+0x1c38] ;  /* 0x001c3800012a7983 */ /* 0x000f280000300a00 */
[----:B------:R-:W4:Y:S04]  /*63090*/  LDL.LU.64 R8, [R1+0x1a70] ;  /* 0x001a700001087983 */ /* 0x000f280000300a00 */
[----:B------:R-:W4:Y:S01]  /*630a0*/  LDL.LU.64 R10, [R1+0x1a78] ;  /* 0x001a7800010a7983 */ /* 0x000f220000300a00 */
[----:B--2---:R-:W-:-:S15]  /*630b0*/  HMMA.16816.F32 R20, R28, R24, R20 ;  /* 0x000000181c14723c */ /* 0x004fde0000001814 */
[----:B------:R-:W-:-:S04]  /*630c0*/  NOP ;  /* 0x0000000000007918 */ /* 0x000fc80000000000 */
[----:B------:R-:W-:Y:S04]  /*630d0*/  STL.64 [R1+0x610], R20 ;  /* 0x0006101401007387 */ /* 0x000fe80000100a00 */
[----:B------:R0:W-:Y:S04]  /*630e0*/  STL.64 [R1+0x618], R22 ;  /* 0x0006181601007387 */ /* 0x0001e80000100a00 */
[----:B0-----:R-:W2:Y:S04]  /*630f0*/  LDL.LU.64 R22, [R1+0x6a08] ;  /* 0x006a080001167983 */ /* 0x001ea80000300a00 */
[----:B------:R-:W2:Y:S01]  /*63100*/  LDL.LU.64 R20, [R1+0x6a00] ;  /* 0x006a000001147983 */ /* 0x000ea20000300a00 */
[C---:B---3--:R-:W-:Y:S08]  /*63110*/  HMMA.16816.F32 R48, R28.reuse, R18, R48 ;  /* 0x000000121c30723c */ /* 0x048ff00000001830 */
[C---:B------:R-:W-:Y:S08]  /*63120*/  HMMA.16816.F32 R44, R28.reuse, R16, R44 ;  /* 0x000000101c2c723c */ /* 0x040ff0000000182c */
[C---:B----4-:R-:W-:Y:S08]  /*63130*/  HMMA.16816.F32 R8, R28.reuse, R2, R8 ;  /* 0x000000021c08723c */ /* 0x050ff00000001808 */
[C---:B--2---:R-:W-:Y:S08]  /*63140*/  HMMA.16816.F32 R56, R28.reuse, R22, R56 ;  /* 0x000000161c38723c */ /* 0x044ff00000001838 */
[C---:B------:R-:W-:Y:S11]  /*63150*/  HMMA.16816.F32 R52, R28.reuse, R20, R52 ;  /* 0x000000141c34723c */ /* 0x040ff60000001834 */
[----:B------:R-:W-:Y:S04]  /*63160*/  STL.64 [R1+0x600], R56 ;  /* 0x0006003801007387 */ /* 0x000fe80000100a00 */
[----:B------:R-:W-:Y:S04]  /*63170*/  STL.64 [R1+0x608], R58 ;  /* 0x0006083a01007387 */ /* 0x000fe80000100a00 */
[----:B------:R-:W-:Y:S04]  /*63180*/  STL.64 [R1+0x5f0], R52 ;  /* 0x0005f03401007387 */ /* 0x000fe80000100a00 */
[----:B------:R-:W-:Y:S04]  /*63190*/  STL.64 [R1+0x5f8], R54 ;  /* 0x0005f83601007387 */ /* 0x000fe80000100a00 */
[----:B------:R-:W-:Y:S04]  /*631a0*/  STL.64 [R1+0x69f8], R18 ;  /* 0x0069f81201007387 */ /* 0x000fe80000100a00 */
[----:B------:R-:W-:Y:S04]  /*631b0*/  STL.64 [R1+0x5e0], R48 ;  /* 0x0005e03001007387 */ /* 0x000fe80000100a00 */
[----:B------:R-:W-:Y:S04]  /*631c0*/  STL.64 [R1+0x5e8], R50 ;  /* 0x0005e83201007387 */ /* 0x000fe80000100a00 */
[----:B------:R0:W-:Y:S02]  /*631d0*/  STL.64 [R1+0x69f0], R16 ;  /* 0x0069f01001007387 */ /* 0x0001e40000100a00 */
[C---:B0-----:R-:W-:Y:S02]  /*631e0*/  HMMA.16816.F32 R16, R28.reuse, R14, R4 ;  /* 0x0000000e1c10723c */ /* 0x041fe40000001804 */
[----:B------:R-:W-:Y:S04]  /*631f0*/  STL.64 [R1+0x5d0], R44 ;  /* 0x0005d02c01007387 */ /* 0x000fe80000100a00 */
[----:B------:R-:W-:Y:S04]  /*63200*/  STL.64 [R1+0x5d8], R46 ;  /* 0x0005d82e01007387 */ /* 0x000fe80000100a00 */
[----:B------:R-:W2:Y:S04]  /*63210*/  LDL.LU.64 R4, [R1+0x1c20] ;  /* 0x001c200001047983 */ /* 0x000ea80000300a00 */
[----:B------:R-:W2:Y:S05]  /*63220*/  LDL.LU.64 R6, [R1+0x1c28] ;  /* 0x001c280001067983 */ /* 0x000eaa0000300a00 */
[----:B------:R-:W-:Y:S04]  /*63230*/  STL.64 [R1+0x5c0], R16 ;  /* 0x0005c01001007387 */ /* 0x000fe80000100a00 */
[----:B------:R0:W-:Y:S02]  /*63240*/  STL.64 [R1+0x5c8], R18 ;  /* 0x0005c81201007387 */ /* 0x0001e40000100a00 */
[----:B0-----:R-:W-:Y:S01]  /*63250*/  HMMA.16816.F32 R16, R28, R12, R40 ;  /* 0x0000000c1c10723c */ /* 0x001fe20000001828 */
[----:B------:R-:W-:-:S02]  /*63260*/  IMAD R29, R32, 0x100, R33 ;  /* 0x00000100201d7824 */ /* 0x000fc400078e0221 */
[----:B------:R-:W-:Y:S02]  /*63270*/  IMAD R28, R35, 0x100, R37 ;  /* 0x00000100231c7824 */ /* 0x000fe400078e0225 */
[----:B------:R-:W-:-:S14]  /*63280*/  IMAD R30, R36, 0x100, R34 ;  /* 0x00000100241e7824 */ /* 0x000fdc00078e0222 */
[----:B------:R0:W-:Y:S04]  /*63290*/  STL.64 [R1+0x5b0], R16 ;  /* 0x0005b01001007387 */ /* 0x0001e80000100a00 */
[----:B------:R1:W-:Y:S04]  /*632a0*/  STL.64 [R1+0x5b8], R18 ;  /* 0x0005b81201007387 */ /* 0x0003e80000100a00 */
[----:B------:R-:W3:Y:S04]  /*632b0*/  LDL.LU R42, [R1+0x4a4] ;  /* 0x0004a400012a7983 */ /* 0x000ee80000300800 */
[----:B------:R4:W-:Y:S04]  /*632c0*/  STL.64 [R1+0xa0], R8 ;  /* 0x0000a00801007387 */ /* 0x0009e80000100a00 */
[----:B------:R0:W-:Y:S04]  /*632d0*/  STL.64 [R1+0xa8], R10 ;  /* 0x0000a80a01007387 */ /* 0x0001e80000100a00 */
[----:B------:R-:W3:Y:S04]  /*632e0*/  LDL.LU R44, [R1+0x4a0] ;  /* 0x0004a000012c7983 */ /* 0x000ee80000300800 */
[----:B------:R-:W3:Y:S04]  /*632f0*/  LDL.LU R58, [R1+0x4ac] ;  /* 0x0004ac00013a7983 */ /* 0x000ee80000300800 */
[----:B------:R-:W3:Y:S04]  /*63300*/  LDL.LU R59, [R1+0x4a8] ;  /* 0x0004a800013b7983 */ /* 0x000ee80000300800 */
[----:B------:R-:W3:Y:S04]  /*63310*/  LDL.LU.64 R32, [R1+0x1c10] ;  /* 0x001c100001207983 */ /* 0x000ee80000300a00 */
[----:B------:R-:W3:Y:S01]  /*63320*/  LDL.LU.64 R34, [R1+0x1c18] ;  /* 0x001c180001227983 */ /* 0x000ee20000300a00 */
[----:B------:R-:W-:Y:S01]  /*63330*/  IMAD R31, R0, 0x100, R38 ;  /* 0x00000100001f7824 */ /* 0x000fe200078e0226 */
[----:B------:R-:W-:-:S02]  /*63340*/  F2FP.F16.E4M3.UNPACK_B R28, R28 ;  /* 0x0000001cff1c723e */ /* 0x000fc400020006ff */
[----:B------:R-:W-:Y:S01]  /*63350*/  F2FP.F16.E4M3.UNPACK_B R29, R29 ;  /* 0x0000001dff1d723e */ /* 0x000fe200020006ff */
[----:B0-----:R-:W3:Y:S01]  /*63360*/  LDL.LU.64 R16, [R1+0x1c00] ;  /* 0x001c000001107983 */ /* 0x001ee20000300a00 */
[----:B------:R-:W-:Y:S02]  /*63370*/  F2FP.F16.E4M3.UNPACK_B R30, R30 ;  /* 0x0000001eff1e723e */ /* 0x000fe400020006ff */
[----:B------:R-:W-:Y:S01]  /*63380*/  F2FP.F16.E4M3.UNPACK_B R31, R31 ;  /* 0x0000001fff1f723e */ /* 0x000fe200020006ff */
[----:B-1----:R-:W3:Y:S06]  /*63390*/  LDL.LU.64 R18, [R1+0x1c08] ;  /* 0x001c080001127983 */ /* 0x002eec0000300a00 */
[----:B--2---:R-:W-:-:S15]  /*633a0*/  HMMA.16816.F32 R4, R28, R24, R4 ;  /* 0x000000181c04723c */ /* 0x004fde0000001804 */
[----:B------:R-:W-:-:S04]  /*633b0*/  NOP ;  /* 0x0000000000007918 */ /* 0x000fc80000000000 */
[----:B------:R0:W-:Y:S04]  /*633c0*/  STL.64 [R1+0x5a0], R4 ;  /* 0x0005a00401007387 */ /* 0x0001e80000100a00 */
[----:B------:R1:W-:Y:S04]  /*633d0*/  STL.64 [R1+0x5a8], R6 ;  /* 0x0005a80601007387 */ /* 0x0003e80000100a00 */
[----:B------:R-:W2:Y:S04]  /*633e0*/  LDL.LU.64 R52, [R1+0x1be0] ;  /* 0x001be00001347983 */ /* 0x000ea80000300a00 */
[----:B------:R-:W2:Y:S04]  /*633f0*/  LDL.LU.64 R54, [R1+0x1be8] ;  /* 0x001be80001367983 */ /* 0x000ea80000300a00 */
[----:B------:R-:W2:Y:S04]  /*63400*/  LDL.LU.64 R48, [R1+0x1bd0] ;  /* 0x001bd00001307983 */ /* 0x000ea80000300a00 */
[----:B------:R-:W2:Y:S04]  /*63410*/  LDL.LU.64 R50, [R1+0x1bd8] ;  /* 0x001bd80001327983 */ /* 0x000ea80000300a00 */
[----:B----4-:R-:W4:Y:S04]  /*63420*/  LDL.LU.64 R8, [R1+0x1bc0] ;  /* 0x001bc00001087983 */ /* 0x010f280000300a00 */
[----:B------:R-:W4:Y:S04]  /*63430*/  LDL.LU.64 R10, [R1+0x1bc8] ;  /* 0x001bc800010a7983 */ /* 0x000f280000300a00 */
[----:B0-----:R-:W2:Y:S04]  /*63440*/  LDL.LU.64 R4, [R1+0x1a60] ;  /* 0x001a600001047983 */ /* 0x001ea80000300a00 */
[----:B-1----:R-:W2:Y:S04]  /*63450*/  LDL.LU.64 R6, [R1+0x1a68] ;  /* 0x001a680001067983 */ /* 0x002ea80000300a00 */
[----:B------:R-:W2:Y:S04]  /*63460*/  LDL.LU R46, [R1+0x4b4] ;  /* 0x0004b400012e7983 */ /* 0x000ea80000300800 */
[----:B------:R-:W2:Y:S04]  /*63470*/  LDL.LU R60, [R1+0x4b0] ;  /* 0x0004b000013c7983 */ /* 0x000ea80000300800 */
[----:B------:R-:W2:Y:S04]  /*63480*/  LDL.LU R38, [R1+0x4bc] ;  /* 0x0004bc0001267983 */ /* 0x000ea80000300800 */
[----:B------:R-:W2:Y:S04]  /*63490*/  LDL.LU R0, [R1+0x4b8] ;  /* 0x0004b80001007983 */ /* 0x000ea80000300800 */
[----:B------:R-:W2:Y:S01]  /*634a0*/  LDL.LU R61, [R1+0x4c4] ;  /* 0x0004c400013d7983 */ /* 0x000ea20000300800 */
[----:B---3--:R-:W-:Y:S03]  /*634b0*/  HMMA.16816.F32 R32, R28, R22, R32 ;  /* 0x000000161c20723c */ /* 0x008fe60000001820 */
[----:B------:R-:W3:-:S15]  /*634c0*/  LDL.LU R39, [R1+0x4c0] ;  /* 0x0004c00001277983 */ /* 0x000ede0000300800 */
[----:B------:R-:W-:Y:S01]  /*634d0*/  NOP ;  /* 0x0000000000007918 */ /* 0x000fe20000000000 */
[----:B------:R-:W-:Y:S04]  /*634e0*/  STL.64 [R1+0x590], R32 ;  /* 0x0005902001007387 */ /* 0x000fe80000100a00 */
[----:B------:R0:W-:Y:S04]  /*634f0*/  STL.64 [R1+0x598], R34 ;  /* 0x0005982201007387 */ /* 0x0001e80000100a00 */
[----:B------:R-:W2:Y:S04]  /*63500*/  LDL.LU R37, [R1+0x4cc] ;  /* 0x0004cc0001257983 */ /* 0x000ea80000300800 */
[----:B0-----:R-:W2:Y:S04]  /*63510*/  LDL.LU R35, [R1+0x4c8] ;  /* 0x0004c80001237983 */ /* 0x001ea80000300800 */
[----:B------:R-:W2:Y:S04]  /*63520*/  LDL.LU R33, [R1+0x1fe0] ;  /* 0x001fe00001217983 */ /* 0x000ea80000300800 */
[----:B------:R-:W2:Y:S04]  /*63530*/  LDL.LU R32, [R1+0x1fdc] ;  /* 0x001fdc0001207983 */ /* 0x000ea80000300800 */
[----:B------:R-:W2:Y:S01]  /*63540*/  LDL.LU R34, [R1+0x1fe8] ;  /* 0x001fe80001227983 */ /* 0x000ea20000300800 */
[C---:B------:R-:W-:Y:S03]  /*63550*/  HMMA.16816.F32 R16, R28.reuse, R20, R16 ;  /* 0x000000141c10723c */ /* 0x040fe60000001810 */
[----:B--2---:R-:W-:Y:S04]  /*63560*/  STL.64 [R1+0x69e8], R34 ;  /* 0x0069e82201007387 */ /* 0x004fe80000100a00 */
[----:B------:R0:W-:Y:S04]  /*63570*/  STL.64 [R1+0x69e0], R32 ;  /* 0x0069e02001007387 */ /* 0x0001e80000100a00 */
[----:B0-----:R-:W2:Y:S04]  /*63580*/  LDL.LU.64 R32, [R1+0x1bf0] ;  /* 0x001bf00001207983 */ /* 0x001ea80000300a00 */
[----:B------:R-:W2:Y:S04]  /*63590*/  LDL.LU.64 R34, [R1+0x1bf8] ;  /* 0x001bf80001227983 */ /* 0x000ea80000300a00 */
[----:B------:R-:W2:Y:S04]  /*635a0*/  LDL.LU R36, [R1+0x1fe4] ;  /* 0x001fe40001247983 */ /* 0x000ea80000300800 */
[----:B------:R-:W-:Y:S04]  /*635b0*/  STL.64 [R1+0x580], R16 ;  /* 0x0005801001007387 */ /* 0x000fe80000100a00 */
[----:B------:R0:W-:Y:S04]  /*635c0*/  STL.64 [R1+0x588], R18 ;  /* 0x0005881201007387 */ /* 0x0001e80000100a00 */
[----:B0-----:R-:W2:Y:S04]  /*635d0*/  LDL.LU.64 R18, [R1+0x69f8] ;  /* 0x0069f80001127983 */ /* 0x001ea80000300a00 */
[----:B------:R-:W3:Y:S01]  /*635e0*/  LDL.LU.64 R16, [R1+0x69f0] ;  /* 0x0069f00001107983 */ /* 0x000ee20000300a00 */
[C---:B----4-:R-:W-:Y:S08]  /*635f0*/  HMMA.16816.F32 R8, R28.reuse, R12, R8 ;  /* 0x0000000c1c08723c */ /* 0x050ff00000001808 */
[C---:B------:R-:W-:Y:S08]  /*63600*/  HMMA.16816.F32 R4, R28.reuse, R2, R4 ;  /* 0x000000021c04723c */ /* 0x040ff00000001804 */
[C---:B--2---:R-:W-:Y:S08]  /*63610*/  HMMA.16816.F32 R32, R28.reuse, R18, R32 ;  /* 0x000000121c20723c */ /* 0x044ff00000001820 */
[C---:B---3--:R-:W-:Y:S11]  /*63620*/  HMMA.16816.F32 R52, R28.reuse, R16, R52 ;  /* 0x000000101c34723c */ /* 0x048ff60000001834 */
[----:B------:R-:W-:Y:S04]  /*63630*/  STL.64 [R1+0x570], R32 ;  /* 0x0005702001007387 */ /* 0x000fe80000100a00 */
[----:B------:R0:W-:Y:S02]  /*63640*/  STL.64 [R1+0x578], R34 ;  /* 0x0005782201007387 */ /* 0x0001e40000100a00 */
[----:B0-----:R-:W-:Y:S02]  /*63650*/  HMMA.16816.F32 R32, R28, R14, R48 ;  /* 0x0000000e1c20723c */ /* 0x001fe40000001830 */
[----:B------:R-:W-:Y:S04]  /*63660*/  STL.64 [R1+0x560], R52 ;  /* 0x0005603401007387 */ /* 0x000fe80000100a00 */
[----:B------:R-:W-:Y:S01]  /*63670*/  STL.64 [R1+0x568], R54 ;  /* 0x0005683601007387 */ /* 0x000fe20000100a00 */
[----:B------:R-:W-:-:S12]  /*63680*/  IMAD R29, R59, 0x100, R58 ;  /* 0x000001003b1d7824 */ /* 0x000fd800078e023a */
[----:B------:R0:W-:Y:S04]  /*63690*/  STL.64 [R1+0x550], R32 ;  /* 0x0005502001007387 */ /* 0x0001e80000100a00 */
[----:B------:R1:W-:Y:S04]  /*636a0*/  STL.64 [R1+0x558], R34 ;  /* 0x0005582201007387 */ /* 0x0003e80000100a00 */
[----:B------:R-:W-:Y:S04]  /*636b0*/  STL.64 [R1+0x540], R8 ;  /* 0x0005400801007387 */ /* 0x000fe80000100a00 */
[----:B------:R-:W-:Y:S04]  /*636c0*/  STL.64 [R1+0x548], R10 ;  /* 0x0005480a01007387 */ /* 0x000fe80000100a00 */
[----:B------:R2:W-:Y:S04]  /*636d0*/  STL.64 [R1+0x90], R4 ;  /* 0x0000900401007387 */ /* 0x0005e80000100a00 */
[----:B------:R3:W-:Y:S04]  /*636e0*/  STL.64 [R1+0x98], R6 ;  /* 0x0000980601007387 */ /* 0x0007e80000100a00 */
[----:B0-----:R-:W4:Y:S04]  /*636f0*/  LDL.LU.64 R32, [R1+0x1bb0] ;  /* 0x001bb00001207983 */ /* 0x001f280000300a00 */
[----:B-1----:R-:W4:Y:S04]  /*63700*/  LDL.LU.64 R34, [R1+0x1bb8] ;  /* 0x001bb80001227983 */ /* 0x002f280000300a00 */
[----:B------:R-:W4:Y:S04]  /*63710*/  LDL.LU.64 R56, [R1+0x1ba0] ;  /* 0x001ba00001387983 */ /* 0x000f280000300a00 */
[----:B------:R-:W4:Y:S04]  /*63720*/  LDL.LU.64 R58, [R1+0x1ba8] ;  /* 0x001ba800013a7983 */ /* 0x000f280000300a00 */
[----:B------:R-:W4:Y:S04]  /*63730*/  LDL.LU.64 R52, [R1+0x1b90] ;  /* 0x001b900001347983 */ /* 0x000f280000300a00 */
[----:B------:R-:W4:Y:S04]  /*63740*/  LDL.LU.64 R54, [R1+0x1b98] ;  /* 0x001b980001367983 */ /* 0x000f280000300a00 */
[----:B------:R-:W4:Y:S04]  /*63750*/  LDL.LU.64 R48, [R1+0x1d60] ;  /* 0x001d600001307983 */ /* 0x000f280000300a00 */
[----:B------:R-:W4:Y:S04]  /*63760*/  LDL.LU.64 R50, [R1+0x1d68] ;  /* 0x001d680001327983 */ /* 0x000f280000300a00 */
[----:B--2---:R-:W2:Y:S04]  /*63770*/  LDL.LU.64 R4, [R1+0x1d50] ;  /* 0x001d500001047983 */ /* 0x004ea80000300a00 */
[----:B---3--:R-:W2:Y:S01]  /*63780*/  LDL.LU.64 R6, [R1+0x1d58] ;  /* 0x001d580001067983 */ /* 0x008ea20000300a00 */
[----:B------:R-:W-:-:S02]  /*63790*/  IMAD R28, R44, 0x100, R42 ;  /* 0x000001002c1c7824 */ /* 0x000fc400078e022a */
        /* <DEDUP_REMOVED lines=8> */
[----:B------:R-:W2:Y:S04]  /*63820*/  LDL.LU.64 R40, [R1+0x1d30] ;  /* 0x001d300001287983 */ /* 0x000ea80000300a00 */
[----:B------:R-:W2:Y:S04]  /*63830*/  LDL.LU.64 R42, [R1+0x1d38] ;  /* 0x001d3800012a7983 */ /* 0x000ea80000300a00 */
[----:B------:R-:W2:Y:S04]  /*63840*/  LDL.LU.64 R8, [R1+0x1b80] ;  /* 0x001b800001087983 */ /* 0x000ea80000300a00 */
[----:B------:R-:W2:Y:S01]  /*63850*/  LDL.LU.64 R10, [R1+0x1b88] ;  /* 0x001b8800010a7983 */ /* 0x000ea20000300a00 */
[C---:B----4-:R-:W-:Y:S08]  /*63860*/  HMMA.16816.F32 R32, R28.reuse, R24, R32 ;  /* 0x000000181c20723c */ /* 0x050ff00000001820 */
[C---:B------:R-:W-:Y:S11]  /*63870*/  HMMA.16816.F32 R56, R28.reuse, R22, R56 ;  /* 0x000000161c38723c */ /* 0x040ff60000001838 */
[----:B------:R-:W-:Y:S04]  /*63880*/  STL.64 [R1+0x530], R32 ;  /* 0x0005302001007387 */ /* 0x000fe80000100a00 */
[----:B------:R0:W-:Y:S04]  /*63890*/  STL.64 [R1+0x538], R34 ;  /* 0x0005382201007387 */ /* 0x0001e80000100a00 */
[----:B0-----:R-:W4:Y:S04]  /*638a0*/  LDL.LU.64 R34, [R1+0x69e8] ;  /* 0x0069e80001227983 */ /* 0x001f280000300a00 */
[----:B------:R-:W4:Y:S04]  /*638b0*/  LDL.LU.64 R32, [R1+0x69e0] ;  /* 0x0069e00001207983 */ /* 0x000f280000300a00 */
[----:B------:R-:W-:Y:S04]  /*638c0*/  STL.64 [R1+0x520], R56 ;  /* 0x0005203801007387 */ /* 0x000fe80000100a00 */
[----:B------:R0:W-:Y:S02]  /*638d0*/  STL.64 [R1+0x528], R58 ;  /* 0x0005283a01007387 */ /* 0x0001e40000100a00 */
[C---:B0-----:R-:W-:Y:S08]  /*638e0*/  HMMA.16816.F32 R56, R28.reuse, R20, R52 ;  /* 0x000000141c38723c */ /* 0x041ff00000001834 */
[C---:B------:R-:W-:Y:S08]  /*638f0*/  HMMA.16816.F32 R52, R28.reuse, R18, R48 ;  /* 0x000000121c34723c */ /* 0x040ff00000001830 */
[C---:B--2---:R-:W-:Y:S03]  /*63900*/  HMMA.16816.F32 R48, R28.reuse, R16, R4 ;  /* 0x000000101c30723c */ /* 0x044fe60000001804 */
[----:B------:R-:W-:Y:S04]  /*63910*/  STL.64 [R1+0x510], R56 ;  /* 0x0005103801007387 */ /* 0x000fe80000100a00 */
[----:B------:R-:W-:Y:S04]  /*63920*/  STL.64 [R1+0x518], R58 ;  /* 0x0005183a01007387 */ /* 0x000fe80000100a00 */
[----:B------:R-:W2:Y:S04]  /*63930*/  LDL.LU.64 R4, [R1+0x1d20] ;  /* 0x001d200001047983 */ /* 0x000ea80000300a00 */
[----:B------:R0:W-:Y:S04]  /*63940*/  STL.64 [R1+0x500], R52 ;  /* 0x0005003401007387 */ /* 0x0001e80000100a00 */
[----:B------:R1:W-:Y:S04]  /*63950*/  STL.64 [R1+0x508], R54 ;  /* 0x0005083601007387 */ /* 0x0003e80000100a00 */
[----:B------:R-:W2:Y:S01]  /*63960*/  LDL.LU.64 R6, [R1+0x1d28] ;  /* 0x001d280001067983 */ /* 0x000ea20000300a00 */
[----:B---3--:R-:W-:Y:S01]  /*63970*/  HMMA.16816.F32 R44, R28, R14, R44 ;  /* 0x0000000e1c2c723c */ /* 0x008fe2000000182c */
[----:B------:R-:W-:-:S07]  /*63980*/  IMAD R26, R39, 0x100, R61 ;  /* 0x00000100271a7824 */ /* 0x000fce00078e023d */
[C---:B------:R-:W-:Y:S08]  /*63990*/  HMMA.16816.F32 R40, R28.reuse, R12, R40 ;  /* 0x0000000c1c28723c */ /* 0x040ff00000001828 */
[----:B------:R-:W-:Y:S01]  /*639a0*/  HMMA.16816.F32 R8, R28, R2, R8 ;  /* 0x000000021c08723c */ /* 0x000fe20000001808 */
[----:B------:R-:W-:Y:S01]  /*639b0*/  F2FP.F16.E4M3.UNPACK_B R28, R26 ;  /* 0x0000001aff1c723e */ /* 0x000fe200020006ff */
[----:B------:R3:W-:Y:S04]  /*639c0*/  STL.64 [R1+0x4f0], R48 ;  /* 0x0004f03001007387 */ /* 0x0007e80000100a00 */
[----:B------:R0:W-:Y:S04]  /*639d0*/  STL.64 [R1+0x4f8], R50 ;  /* 0x0004f83201007387 */ /* 0x0001e80000100a00 */
[----:B------:R-:W2:Y:S04]  /*639e0*/  LDL.LU R38, [R1+0x1ff0] ;  /* 0x001ff00001267983 */ /* 0x000ea80000300800 */
[----:B------:R-:W2:Y:S04]  /*639f0*/  LDL.LU R0, [R1+0x1fec] ;  /* 0x001fec0001007983 */ /* 0x000ea80000300800 */
[----:B------:R-:W-:Y:S04]  /*63a00*/  STL.64 [R1+0x4e0], R44 ;  /* 0x0004e02c01007387 */ /* 0x000fe80000100a00 */
[----:B------:R-:W-:Y:S04]  /*63a10*/  STL.64 [R1+0x4e8], R46 ;  /* 0x0004e82e01007387 */ /* 0x000fe80000100a00 */
[----:B------:R1:W-:Y:S04]  /*63a20*/  STL.64 [R1+0x4d0], R40 ;  /* 0x0004d02801007387 */ /* 0x0003e80000100a00 */
[----:B------:R2:W-:Y:S04]  /*63a30*/  STL.64 [R1+0x4d8], R42 ;  /* 0x0004d82a01007387 */ /* 0x0005e80000100a00 */
[----:B0-----:R-:W2:Y:S04]  /*63a40*/  LDL.LU.64 R52, [R1+0x1d00] ;  /* 0x001d000001347983 */ /* 0x001ea80000300a00 */
[----:B-1----:R-:W2:Y:S04]  /*63a50*/  LDL.LU.64 R54, [R1+0x1d08] ;  /* 0x001d080001367983 */ /* 0x002ea80000300a00 */
[----:B------:R0:W-:Y:S04]  /*63a60*/  STL.64 [R1+0x80], R8 ;  /* 0x0000800801007387 */ /* 0x0001e80000100a00 */
[----:B------:R1:W-:Y:S04]  /*63a70*/  STL.64 [R1+0x88], R10 ;  /* 0x0000880a01007387 */ /* 0x0003e80000100a00 */
[----:B------:R-:W-:Y:S01]  /*63a80*/  STL [R1+0x69d8], R3 ;  /* 0x0069d80301007387 */ /* 0x000fe20000100800 */
[----:B----4-:R-:W-:-:S02]  /*63a90*/  IMAD R27, R35, 0x100, R37 ;  /* 0x00000100231b7824 */ /* 0x010fc400078e0225 */
[----:B------:R-:W-:Y:S02]  /*63aa0*/  IMAD R32, R32, 0x100, R33 ;  /* 0x0000010020207824 */ /* 0x000fe400078e0221 */
[----:B------:R-:W-:Y:S01]  /*63ab0*/  IMAD R33, R36, 0x100, R34 ;  /* 0x0000010024217824 */ /* 0x000fe200078e0222 */
[----:B------:R-:W-:Y:S02]  /*63ac0*/  F2FP.F16.E4M3.UNPACK_B R29, R27 ;  /* 0x0000001bff1d723e */ /* 0x000fe400020006ff */
[----:B------:R-:W-:Y:S02]  /*63ad0*/  F2FP.F16.E4M3.UNPACK_B R30, R32 ;  /* 0x00000020ff1e723e */ /* 0x000fe400020006ff */
[----:B------:R-:W-:Y:S02]  /*63ae0*/  F2FP.F16.E4M3.UNPACK_B R31, R33 ;  /* 0x00000021ff1f723e */ /* 0x000fe400020006ff */
[----:B------:R-:W4:Y:S04]  /*63af0*/  LDL.LU.64 R32, [R1+0x1d10] ;  /* 0x001d100001207983 */ /* 0x000f280000300a00 */
[----:B------:R-:W4:Y:S04]  /*63b00*/  LDL.LU.64 R34, [R1+0x1d18] ;  /* 0x001d180001227983 */ /* 0x000f280000300a00 */
[----:B---3--:R-:W3:Y:S04]  /*63b10*/  LDL.LU.64 R48, [R1+0x1cf0] ;  /* 0x001cf00001307983 */ /* 0x008ee80000300a00 */
[----:B------:R-:W3:Y:S01]  /*63b20*/  LDL.LU.64 R50, [R1+0x1cf8] ;  /* 0x001cf80001327983 */ /* 0x000ee20000300a00 */
[----:B--2---:R-:W-:-:S15]  /*63b30*/  HMMA.16816.F32 R4, R28, R24, R4 ;  /* 0x000000181c04723c */ /* 0x004fde0000001804 */
[----:B------:R-:W-:-:S04]  /*63b40*/  NOP ;  /* 0x0000000000007918 */ /* 0x000fc80000000000 */
[----:B------:R2:W-:Y:S04]  /*63b50*/  STL.64 [R1+0x4c0], R4 ;  /* 0x0004c00401007387 */ /* 0x0005e80000100a00 */
[----:B------:R0:W-:Y:S04]  /*63b60*/  STL.64 [R1+0x4c8], R6 ;  /* 0x0004c80601007387 */ /* 0x0001e80000100a00 */
[----:B------:R-:W3:Y:S04]  /*63b70*/  LDL.LU.64 R40, [R1+0x1ce0] ;  /* 0x001ce00001287983 */ /* 0x000ee80000300a00 */
[----:B------:R-:W3:Y:S04]  /*63b80*/  LDL.LU.64 R42, [R1+0x1ce8] ;  /* 0x001ce800012a7983 */ /* 0x000ee80000300a00 */
[----:B0-----:R-:W3:Y:S04]  /*63b90*/  LDL.LU.64 R8, [R1+0x1cd0] ;  /* 0x001cd00001087983 */ /* 0x001ee80000300a00 */
[----:B-1----:R-:W3:Y:S04]  /*63ba0*/  LDL.LU.64 R10, [R1+0x1cd8] ;  /* 0x001cd800010a7983 */ /* 0x002ee80000300a00 */
[----:B--2---:R-:W2:Y:S04]  /*63bb0*/  LDL.LU.64 R4, [R1+0x1cc0] ;  /* 0x001cc00001047983 */ /* 0x004ea80000300a00 */
[----:B------:R-:W2:Y:S04]  /*63bc0*/  LDL.LU.64 R6, [R1+0x1cc8] ;  /* 0x001cc80001067983 */ /* 0x000ea80000300a00 */
[----:B------:R-:W2:Y:S04]  /*63bd0*/  LDL.LU R46, [R1+0x2010] ;  /* 0x00201000012e7983 */ /* 0x000ea80000300800 */
[----:B--2---:R4:W-:Y:S04]  /*63be0*/  STL [R1+0x69c0], R46 ;  /* 0x0069c02e01007387 */ /* 0x0049e80000100800 */
[----:B------:R-:W2:Y:S04]  /*63bf0*/  LDL.LU R58, [R1+0x200c] ;  /* 0x00200c00013a7983 */ /* 0x000ea80000300800 */
[----:B------:R-:W2:Y:S01]  /*63c00*/  LDL.LU R3, [R1+0x1ff8] ;  /* 0x001ff80001037983 */ /* 0x000ea20000300800 */
[----:B----4-:R-:W-:-:S15]  /*63c10*/  HMMA.16816.F32 R44, R28, R22, R32 ;  /* 0x000000161c2c723c */ /* 0x010fde0000001820 */
[----:B------:R-:W-:-:S04]  /*63c20*/  NOP ;  /* 0x0000000000007918 */ /* 0x000fc80000000000 */
[----:B------:R-:W-:Y:S04]  /*63c30*/  STL.64 [R1+0x4b0], R44 ;  /* 0x0004b02c01007387 */ /* 0x000fe80000100a00 */
[----:B------:R3:W-:Y:S04]  /*63c40*/  STL.64 [R1+0x4b8], R46 ;  /* 0x0004b82e01007387 */ /* 0x0007e80000100a00 */
[----:B------:R-:W2:Y:S01]  /*63c50*/  LDL.LU R27, [R1+0x1ff4] ;  /* 0x001ff400011b7983 */ /* 0x000ea20000300800 */
[C---:B------:R-:W-:Y:S08]  /*63c60*/  HMMA.16816.F32 R32, R28.reuse, R20, R52 ;  /* 0x000000141c20723c */ /* 0x040ff00000001834 */
[C---:B---3--:R-:W-:Y:S11]  /*63c70*/  HMMA.16816.F32 R44, R28.reuse, R18, R48 ;  /* 0x000000121c2c723c */ /* 0x048ff60000001830 */
[----:B------:R0:W-:Y:S04]  /*63c80*/  STL.64 [R1+0x4a0], R32 ;  /* 0x0004a02001007387 */ /* 0x0001e80000100a00 */
[----:B------:R-:W-:Y:S04]  /*63c90*/  STL.64 [R1+0x4a8], R34 ;  /* 0x0004a82201007387 */ /* 0x000fe80000100a00 */
[----:B0-----:R-:W3:Y:S04]  /*63ca0*/  LDL.LU R33, [R1+0x2000] ;  /* 0x0020000001217983 */ /* 0x001ee80000300800 */
[----:B------:R-:W3:Y:S04]  /*63cb0*/  LDL.LU R32, [R1+0x1ffc] ;  /* 0x001ffc0001207983 */ /* 0x000ee80000300800 */
[----:B------:R-:W4:Y:S04]  /*63cc0*/  LDL.LU R57, [R1+0x2008] ;  /* 0x0020080001397983 */ /* 0x000f280000300800 */
[----:B------:R-:W4:Y:S04]  /*63cd0*/  LDL.LU R56, [R1+0x2004] ;  /* 0x0020040001387983 */ /* 0x000f280000300800 */
[----:B------:R-:W-:Y:S01]  /*63ce0*/  STL.64 [R1+0x69d0], R22 ;  /* 0x0069d01601007387 */ /* 0x000fe20000100a00 */
[C---:B------:R-:W-:Y:S03]  /*63cf0*/  HMMA.16816.F32 R8, R28.reuse, R14, R8 ;  /* 0x0000000e1c08723c */ /* 0x040fe60000001808 */
[----:B------:R0:W-:Y:S05]  /*63d00*/  STL.64 [R1+0x69c8], R20 ;  /* 0x0069c81401007387 */ /* 0x0001ea0000100a00 */
[C---:B------:R-:W-:Y:S08]  /*63d10*/  HMMA.16816.F32 R4, R28.reuse, R12, R4 ;  /* 0x0000000c1c04723c */ /* 0x040ff00000001804 */
[----:B0-----:R-:W-:Y:S01]  /*63d20*/  HMMA.16816.F32 R20, R28, R16, R40 ;  /* 0x000000101c14723c */ /* 0x001fe20000001828 */
[----:B------:R-:W-:Y:S04]  /*63d30*/  STL.64 [R1+0x490], R44 ;  /* 0x0004902c01007387 */ /* 0x000fe80000100a00 */
[----:B------:R-:W-:-:S14]  /*63d40*/  STL.64 [R1+0x498], R46 ;  /* 0x0004982e01007387 */ /* 0x000fdc0000100a00 */
[----:B------:R0:W-:Y:S04]  /*63d50*/  STL.64 [R1+0x480], R20 ;  /* 0x0004801401007387 */ /* 0x0001e80000100a00 */
[----:B------:R1:W-:Y:S04]  /*63d60*/  STL.64 [R1+0x488], R22 ;  /* 0x0004881601007387 */ /* 0x0003e80000100a00 */
[----:B------:R1:W-:Y:S04]  /*63d70*/  STL.64 [R1+0x470], R8 ;  /* 0x0004700801007387 */ /* 0x0003e80000100a00 */
[----:B------:R1:W-:Y:S04]  /*63d80*/  STL.64 [R1+0x478], R10 ;  /* 0x0004780a01007387 */ /* 0x0003e80000100a00 */
[----:B0-----:R-:W3:Y:S04]  /*63d90*/  LDL.LU.64 R20, [R1+0x1b70] ;  /* 0x001b700001147983 */ /* 0x001ee80000300a00 */
[----:B------:R0:W-:Y:S04]  /*63da0*/  STL.64 [R1+0x460], R4 ;  /* 0x0004600401007387 */ /* 0x0001e80000100a00 */
[----:B------:R0:W-:Y:S04]  /*63db0*/  STL.64 [R1+0x468], R6 ;  /* 0x0004680601007387 */ /* 0x0001e80000100a00 */
[----:B-1----:R-:W3:Y:S04]  /*63dc0*/  LDL.LU.64 R22, [R1+0x1b78] ;  /* 0x001b780001167983 */ /* 0x002ee80000300a00 */
[----:B------:R-:W3:Y:S04]  /*63dd0*/  LDL.LU.64 R44, [R1+0x1cb0] ;  /* 0x001cb000012c7983 */ /* 0x000ee80000300a00 */
[----:B------:R-:W3:Y:S04]  /*63de0*/  LDL.LU.64 R46, [R1+0x1cb8] ;  /* 0x001cb800012e7983 */ /* 0x000ee80000300a00 */
[----:B------:R-:W3:Y:S04]  /*63df0*/  LDL.LU.64 R52, [R1+0x1ca0] ;  /* 0x001ca00001347983 */ /* 0x000ee80000300a00 */
[----:B------:R-:W3:Y:S04]  /*63e00*/  LDL.LU.64 R54, [R1+0x1ca8] ;  /* 0x001ca80001367983 */ /* 0x000ee80000300a00 */
[----:B------:R-:W3:Y:S01]  /*63e10*/  LDL.LU.64 R48, [R1+0x1c90] ;  /* 0x001c900001307983 */ /* 0x000ee20000300a00 */
[----:B------:R-:W-:-:S03]  /*63e20*/  IMAD R26, R0, 0x100, R38 ;  /* 0x00000100001a7824 */ /* 0x000fc600078e0226 */
[----:B------:R-:W3:Y:S04]  /*63e30*/  LDL.LU.64 R50, [R1+0x1c98] ;  /* 0x001c980001327983 */ /* 0x000ee80000300a00 */
[----:B------:R-:W3:Y:S04]  /*63e40*/  LDL.LU.64 R40, [R1+0x1e60] ;  /* 0x001e600001287983 */ /* 0x000ee80000300a00 */
[----:B------:R-:W3:Y:S04]  /*63e50*/  LDL.LU.64 R42, [R1+0x1e68] ;  /* 0x001e6800012a7983 */ /* 0x000ee80000300a00 */
[----:B------:R-:W3:Y:S04]  /*63e60*/  LDL.LU.64 R36, [R1+0x1e50] ;  /* 0x001e500001247983 */ /* 0x000ee80000300a00 */
[----:B------:R-:W3:Y:S04]  /*63e70*/  LDL.LU.64 R38, [R1+0x1e58] ;  /* 0x001e580001267983 */ /* 0x000ee80000300a00 */
[----:B------:R-:W3:Y:S04]  /*63e80*/  LDL.LU.64 R8, [R1+0x1e40] ;  /* 0x001e400001087983 */ /* 0x000ee80000300a00 */
[----:B------:R-:W3:Y:S04]  /*63e90*/  LDL.LU.64 R10, [R1+0x1e48] ;  /* 0x001e4800010a7983 */ /* 0x000ee80000300a00 */
[----:B0-----:R-:W3:Y:S04]  /*63ea0*/  LDL.LU.64 R4, [R1+0x1e30] ;  /* 0x001e300001047983 */ /* 0x001ee80000300a00 */
[----:B------:R-:W3:Y:S04]  /*63eb0*/  LDL.LU.64 R6, [R1+0x1e38] ;  /* 0x001e380001067983 */ /* 0x000ee80000300a00 */
[----:B------:R-:W3:Y:S04]  /*63ec0*/  LDL.LU R59, [R1+0x2018] ;  /* 0x00201800013b7983 */ /* 0x000ee80000300800 */
[----:B------:R-:W3:Y:S04]  /*63ed0*/  LDL.LU R60, [R1+0x2014] ;  /* 0x00201400013c7983 */ /* 0x000ee80000300800 */
[----:B------:R-:W3:Y:S04]  /*63ee0*/  LDL.LU R61, [R1+0x2020] ;  /* 0x00202000013d7983 */ /* 0x000ee80000300800 */
[----:B------:R-:W3:Y:S04]  /*63ef0*/  LDL.LU R35, [R1+0x201c] ;  /* 0x00201c0001237983 */ /* 0x000ee80000300800 */
[----:B------:R-:W3:Y:S04]  /*63f00*/  LDL.LU R34, [R1+0x2028] ;  /* 0x0020280001227983 */ /* 0x000ee80000300800 */
[----:B------:R-:W3:Y:S01]  /*63f10*/  LDL.LU R0, [R1+0x2024] ;  /* 0x0020240001007983 */ /* 0x000ee20000300800 */
[----:B--2---:R-:W-:-:S03]  /*63f20*/  IMAD R27, R27, 0x100, R3 ;  /* 0x000001001b1b7824 */ /* 0x004fc600078e0203 */
[----:B------:R-:W3:Y:S02]  /*63f30*/  LDL.LU R3, [R1+0x69d8] ;  /* 0x0069d80001037983 */ /* 0x000ee40000300800 */
[----:B---3--:R-:W-:Y:S02]  /*63f40*/  HMMA.16816.F32 R28, R28, R2, R20 ;  /* 0x000000021c1c723c */ /* 0x008fe40000001814 */
[----:B------:R-:W2:Y:S04]  /*63f50*/  LDL.LU.64 R22, [R1+0x69d0] ;  /* 0x0069d00001167983 */ /* 0x000ea80000300a00 */
[----:B------:R-:W3:Y:S01]  /*63f60*/  LDL.LU.64 R20, [R1+0x69c8] ;  /* 0x0069c80001147983 */ /* 0x000ee20000300a00 */
[----:B------:R-:W-:Y:S02]  /*63f70*/  IMAD R32, R32, 0x100, R33 ;  /* 0x0000010020207824 */ /* 0x000fe400078e0221 */
[----:B----4-:R-:W-:-:S10]  /*63f80*/  IMAD R33, R56, 0x100, R57 ;  /* 0x0000010038217824 */ /* 0x010fd400078e0239 */
[----:B------:R0:W-:Y:S04]  /*63f90*/  STL.64 [R1+0x70], R28 ;  /* 0x0000701c01007387 */ /* 0x0001e80000100a00 */
[----:B------:R1:W-:Y:S01]  /*63fa0*/  STL.64 [R1+0x78], R30 ;  /* 0x0000781e01007387 */ /* 0x0003e20000100a00 */
[----:B0-----:R-:W-:Y:S02]  /*63fb0*/  F2FP.F16.E4M3.UNPACK_B R28, R26 ;  /* 0x0000001aff1c723e */ /* 0x001fe400020006ff */
[----:B------:R-:W-:Y:S02]  /*63fc0*/  F2FP.F16.E4M3.UNPACK_B R29, R27 ;  /* 0x0000001bff1d723e */ /* 0x000fe400020006ff */
[----:B-1----:R-:W-:Y:S02]  /*63fd0*/  F2FP.F16.E4M3.UNPACK_B R30, R32 ;  /* 0x00000020ff1e723e */ /* 0x002fe400020006ff */
[----:B------:R-:W-:-:S07]  /*63fe0*/  F2FP.F16.E4M3.UNPACK_B R31, R33 ;  /* 0x00000021ff1f723e */ /* 0x000fce00020006ff */
[----:B------:R-:W-:-:S15]  /*63ff0*/  HMMA.16816.F32 R44, R28, R24, R44 ;  /* 0x000000181c2c723c */ /* 0x000fde000000182c */
[----:B------:R-:W-:-:S04]  /*64000*/  NOP ;  /* 0x0000000000007918 */ /* 0x000fc80000000000 */
[----:B------:R-:W-:Y:S04]  /*64010*/  STL.64 [R1+0x450], R44 ;  /* 0x0004502c01007387 */ /* 0x000fe80000100a00 */
[----:B------:R0:W-:Y:S01]  /*64020*/  STL.64 [R1+0x458], R46 ;  /* 0x0004582e01007387 */ /* 0x0001e20000100a00 */
[C---:B------:R-:W-:Y:S03]  /*64030*/  HMMA.16816.F32 R8, R28.reuse, R14, R8 ;  /* 0x0000000e1c08723c */ /* 0x040fe60000001808 */
[----:B0-----:R-:W4:Y:S05]  /*64040*/  LDL.LU R46, [R1+0x69c0] ;  /* 0x0069c000012e7983 */ /* 0x001f2a0000300800 */
[C---:B------:R-:W-:Y:S08]  /*64050*/  HMMA.16816.F32 R4, R28.reuse, R12, R4 ;  /* 0x0000000c1c04723c */ /* 0x040ff00000001804 */
[----:B--2---:R-:W-:-:S15]  /*64060*/  HMMA.16816.F32 R52, R28, R22, R52 ;  /* 0x000000161c34723c */ /* 0x004fde0000001834 */
[----:B------:R-:W-:-:S04]  /*64070*/  NOP ;  /* 0x0000000000007918 */ /* 0x000fc80000000000 */
[----:B------:R-:W-:Y:S04]  /*64080*/  STL.64 [R1+0x440], R52 ;  /* 0x0004403401007387 */ /* 0x000fe80000100a00 */
[----:B------:R3:W-:Y:S02]  /*64090*/  STL.64 [R1+0x448], R54 ;  /* 0x0004483601007387 */ /* 0x0007e40000100a00 */
[C---:B---3--:R-:W-:Y:S08]  /*640a0*/  HMMA.16816.F32 R52, R28.reuse, R20, R48 ;  /* 0x000000141c34723c */ /* 0x048ff00000001830 */
[C---:B------:R-:W-:Y:S08]  /*640b0*/  HMMA.16816.F32 R48, R28.reuse, R18, R40 ;  /* 0x000000121c30723c */ /* 0x040ff00000001828 */
[----:B------:R-:W-:Y:S03]  /*640c0*/  HMMA.16816.F32 R40, R28, R16, R36 ;  /* 0x000000101c28723c */ /* 0x000fe60000001824 */
[----:B------:R-:W-:Y:S04]  /*640d0*/  STL.64 [R1+0x430], R52 ;  /* 0x0004303401007387 */ /* 0x000fe80000100a00 */
[----:B------:R-:W-:Y:S04]  /*640e0*/  STL.64 [R1+0x438], R54 ;  /* 0x0004383601007387 */ /* 0x000fe80000100a00 */
[----:B------:R-:W2:Y:S04]  /*640f0*/  LDL.LU.64 R36, [R1+0x1c80] ;  /* 0x001c800001247983 */ /* 0x000ea80000300a00 */
[----:B------:R-:W-:Y:S04]  /*64100*/  STL.64 [R1+0x420], R48 ;  /* 0x0004203001007387 */ /* 0x000fe80000100a00 */
[----:B------:R-:W-:Y:S04]  /*64110*/  STL.64 [R1+0x428], R50 ;  /* 0x0004283201007387 */ /* 0x000fe80000100a00 */
[----:B------:R-:W2:Y:S04]  /*64120*/  LDL.LU.64 R38, [R1+0x1c88] ;  /* 0x001c880001267983 */ /* 0x000ea80000300a00 */
        /* <DEDUP_REMOVED lines=8> */
[----:B0-----:R-:W3:Y:S04]  /*641b0*/  LDL.LU.64 R4, [R1+0x1e10] ;  /* 0x001e100001047983 */ /* 0x001ee80000300a00 */
[----:B----4-:R-:W4:Y:S01]  /*641c0*/  LDL.LU.64 R6, [R1+0x1e18] ;  /* 0x001e180001067983 */ /* 0x010f220000300a00 */
[----:B------:R-:W-:-:S02]  /*641d0*/  IMAD R26, R58, 0x100, R46 ;  /* 0x000001003a1a7824 */ /* 0x000fc400078e022e */
[----:B------:R-:W-:Y:S01]  /*641e0*/  IMAD R27, R60, 0x100, R59 ;  /* 0x000001003c1b7824 */ /* 0x000fe200078e023b */
[----:B------:R-:W4:Y:S01]  /*641f0*/  LDL.LU R40, [R1+0x20b0] ;  /* 0x0020b00001287983 */ /* 0x000f220000300800 */
[----:B------:R-:W-:Y:S02]  /*64200*/  IMAD R32, R35, 0x100, R61 ;  /* 0x0000010023207824 */ /* 0x000fe400078e023d */
[----:B------:R-:W-:Y:S01]  /*64210*/  IMAD R33, R0, 0x100, R34 ;  /* 0x0000010000217824 */ /* 0x000fe200078e0222 */
[----:B------:R-:W4:Y:S04]  /*64220*/  LDL.LU R42, [R1+0x20ac] ;  /* 0x0020ac00012a7983 */ /* 0x000f280000300800 */
[----:B------:R-:W4:Y:S04]  /*64230*/  LDL.LU R44, [R1+0x20b8] ;  /* 0x0020b800012c7983 */ /* 0x000f280000300800 */
[----:B------:R-:W4:Y:S04]  /*64240*/  LDL.LU R46, [R1+0x20b4] ;  /* 0x0020b400012e7983 */ /* 0x000f280000300800 */
[----:B------:R-:W4:Y:S04]  /*64250*/  LDL.LU R58, [R1+0x20c0] ;  /* 0x0020c000013a7983 */ /* 0x000f280000300800 */
[----:B------:R-:W4:Y:S01]  /*64260*/  LDL.LU R59, [R1+0x20bc] ;  /* 0x0020bc00013b7983 */ /* 0x000f220000300800 */
[----:B--2---:R-:W-:Y:S01]  /*64270*/  HMMA.16816.F32 R36, R28, R2, R36 ;  /* 0x000000021c24723c */ /* 0x004fe20000001824 */
[----:B------:R-:W-:-:S02]  /*64280*/  F2FP.F16.E4M3.UNPACK_B R28, R26 ;  /* 0x0000001aff1c723e */ /* 0x000fc400020006ff */
[----:B------:R-:W-:Y:S02]  /*64290*/  F2FP.F16.E4M3.UNPACK_B R29, R27 ;  /* 0x0000001bff1d723e */ /* 0x000fe400020006ff */
[----:B------:R-:W-:Y:S02]  /*642a0*/  F2FP.F16.E4M3.UNPACK_B R30, R32 ;  /* 0x00000020ff1e723e */ /* 0x000fe400020006ff */
[----:B------:R-:W-:-:S12]  /*642b0*/  F2FP.F16.E4M3.UNPACK_B R31, R33 ;  /* 0x00000021ff1f723e */ /* 0x000fd800020006ff */
[----:B------:R-:W-:Y:S01]  /*642c0*/  STL.64 [R1+0x60], R36 ;  /* 0x0000602401007387 */ /* 0x000fe20000100a00 */
[C---:B---3--:R-:W-:Y:S08]  /*642d0*/  HMMA.16816.F32 R8, R28.reuse, R24, R8 ;  /* 0x000000181c08723c */ /* 0x048ff00000001808 */
[C---:B----4-:R-:W-:Y:S01]  /*642e0*/  HMMA.16816.F32 R4, R28.reuse, R22, R4 ;  /* 0x000000161c04723c */ /* 0x050fe20000001804 */
[----:B------:R-:W-:Y:S04]  /*642f0*/  STL.64 [R1+0x68], R38 ;  /* 0x0000682601007387 */ /* 0x000fe80000100a00 */
[----:B------:R-:W2:Y:S04]  /*64300*/  LDL.LU.64 R52, [R1+0x1df0] ;  /* 0x001df00001347983 */ /* 0x000ea80000300a00 */
[----:B------:R-:W2:Y:S04]  /*64310*/  LDL.LU.64 R54, [R1+0x1df8] ;  /* 0x001df80001367983 */ /* 0x000ea80000300a00 */
[----:B------:R0:W-:Y:S04]  /*64320*/  STL.64 [R1+0x3e0], R8 ;  /* 0x0003e00801007387 */ /* 0x0001e80000100a00 */
[----:B------:R1:W-:Y:S04]  /*64330*/  STL.64 [R1+0x3e8], R10 ;  /* 0x0003e80a01007387 */ /* 0x0003e80000100a00 */
[----:B------:R-:W3:Y:S04]  /*64340*/  LDL.LU.64 R48, [R1+0x1de0] ;  /* 0x001de00001307983 */ /* 0x000ee80000300a00 */
[----:B------:R-:W3:Y:S04]  /*64350*/  LDL.LU.64 R50, [R1+0x1de8] ;  /* 0x001de80001327983 */ /* 0x000ee80000300a00 */
[----:B------:R4:W-:Y:S04]  /*64360*/  STL.64 [R1+0x3d0], R4 ;  /* 0x0003d00401007387 */ /* 0x0009e80000100a00 */
[----:B------:R4:W-:Y:S04]  /*64370*/  STL.64 [R1+0x3d8], R6 ;  /* 0x0003d80601007387 */ /* 0x0009e80000100a00 */
[----:B0-----:R-:W2:Y:S04]  /*64380*/  LDL.LU.64 R8, [R1+0x1dd0] ;  /* 0x001dd00001087983 */ /* 0x001ea80000300a00 */
[----:B-1----:R-:W2:Y:S04]  /*64390*/  LDL.LU.64 R10, [R1+0x1dd8] ;  /* 0x001dd800010a7983 */ /* 0x002ea80000300a00 */
[----:B----4-:R-:W4:Y:S04]  /*643a0*/  LDL.LU.64 R4, [R1+0x1dc0] ;  /* 0x001dc00001047983 */ /* 0x010f280000300a00 */
[----:B------:R-:W4:Y:S04]  /*643b0*/  LDL.LU.64 R6, [R1+0x1dc8] ;  /* 0x001dc80001067983 */ /* 0x000f280000300a00 */
        /* <DEDUP_REMOVED lines=9> */
[----:B------:R-:W2:Y:S01]  /*64450*/  LDL.LU.64 R38, [R1+0x1e08] ;  /* 0x001e080001267983 */ /* 0x000ea20000300a00 */
[C---:B------:R-:W-:Y:S08]  /*64460*/  HMMA.16816.F32 R8, R28.reuse, R14, R8 ;  /* 0x0000000e1c08723c */ /* 0x040ff00000001808 */
[C---:B----4-:R-:W-:Y:S08]  /*64470*/  HMMA.16816.F32 R4, R28.reuse, R12, R4 ;  /* 0x0000000c1c04723c */ /* 0x050ff00000001804 */
[----:B--2---:R-:W-:-:S15]  /*64480*/  HMMA.16816.F32 R36, R28, R20, R36 ;  /* 0x000000141c24723c */ /* 0x004fde0000001824 */
[----:B------:R-:W-:-:S04]  /*64490*/  NOP ;  /* 0x0000000000007918 */ /* 0x000fc80000000000 */
[----:B------:R-:W-:Y:S04]  /*644a0*/  STL.64 [R1+0x3c0], R36 ;  /* 0x0003c02401007387 */ /* 0x000fe80000100a00 */
[----:B------:R0:W-:Y:S04]  /*644b0*/  STL.64 [R1+0x3c8], R38 ;  /* 0x0003c82601007387 */ /* 0x0001e80000100a00 */
[----:B------:R-:W2:Y:S04]  /*644c0*/  LDL.LU R61, [R1+0x20e0] ;  /* 0x0020e000013d7983 */ /* 0x000ea80000300800 */
[----:B------:R-:W2:Y:S01]  /*644d0*/  LDL.LU R35, [R1+0x20dc] ;  /* 0x0020dc0001237983 */ /* 0x000ea20000300800 */
[----:B0-----:R-:W-:-:S15]  /*644e0*/  HMMA.16816.F32 R36, R28, R18, R52 ;  /* 0x000000121c24723c */ /* 0x001fde0000001834 */
[----:B------:R-:W-:-:S04]  /*644f0*/  NOP ;  /* 0x0000000000007918 */ /* 0x000fc80000000000 */
[----:B------:R-:W-:Y:S04]  /*64500*/  STL.64 [R1+0x3b0], R36 ;  /* 0x0003b02401007387 */ /* 0x000fe80000100a00 */
[----:B------:R3:W-:Y:S04]  /*64510*/  STL.64 [R1+0x3b8], R38 ;  /* 0x0003b82601007387 */ /* 0x0007e80000100a00 */
[----:B------:R-:W4:Y:S04]  /*64520*/  LDL.LU R34, [R1+0x20e8] ;  /* 0x0020e80001227983 */ /* 0x000f280000300800 */
[----:B------:R-:W4:Y:S01]  /*64530*/  LDL.LU R0, [R1+0x20e4] ;  /* 0x0020e40001007983 */ /* 0x000f220000300800 */
[----:B---3--:R-:W-:-:S15]  /*64540*/  HMMA.16816.F32 R36, R28, R16, R48 ;  /* 0x000000101c24723c */ /* 0x008fde0000001830 */
[----:B------:R-:W-:-:S04]  /*64550*/  NOP ;  /* 0x0000000000007918 */ /* 0x000fc80000000000 */
[----:B------:R0:W-:Y:S04]  /*64560*/  STL.64 [R1+0x3a0], R36 ;  /* 0x0003a02401007387 */ /* 0x0001e80000100a00 */
[----:B------:R1:W-:Y:S04]  /*64570*/  STL.64 [R1+0x3a8], R38 ;  /* 0x0003a82601007387 */ /* 0x0003e80000100a00 */
[----:B------:R-:W-:Y:S04]  /*64580*/  STL.64 [R1+0x390], R8 ;  /* 0x0003900801007387 */ /* 0x000fe80000100a00 */
[----:B------:R-:W-:Y:S04]  /*64590*/  STL.64 [R1+0x398], R10 ;  /* 0x0003980a01007387 */ /* 0x000fe80000100a00 */
[----:B------:R3:W-:Y:S04]  /*645a0*/  STL.64 [R1+0x380], R4 ;  /* 0x0003800401007387 */ /* 0x0007e80000100a00 */
[----:B------:R3:W-:Y:S04]  /*645b0*/  STL.64 [R1+0x388], R6 ;  /* 0x0003880601007387 */ /* 0x0007e80000100a00 */
[----:B0-----:R-:W2:Y:S04]  /*645c0*/  LDL.LU.64 R36, [R1+0x1c70] ;  /* 0x001c700001247983 */ /* 0x001ea80000300a00 */
[----:B-1----:R-:W2:Y:S04]  /*645d0*/  LDL.LU.64 R38, [R1+0x1c78] ;  /* 0x001c780001267983 */ /* 0x002ea80000300a00 */
[----:B---3--:R-:W3:Y:S04]  /*645e0*/  LDL.LU.64 R4, [R1+0x1db0] ;  /* 0x001db00001047983 */ /* 0x008ee80000300a00 */
[----:B------:R-:W3:Y:S01]  /*645f0*/  LDL.LU.64 R6, [R1+0x1db8] ;  /* 0x001db80001067983 */ /* 0x000ee20000300a00 */
[----:B------:R-:W-:-:S03]  /*64600*/  IMAD R32, R59, 0x100, R58 ;  /* 0x000001003b207824 */ /* 0x000fc600078e023a */
[----:B------:R-:W3:Y:S04]  /*64610*/  LDL.LU.64 R56, [R1+0x1da0] ;  /* 0x001da00001387983 */ /* 0x000ee80000300a00 */
[----:B------:R-:W3:Y:S01]  /*64620*/  LDL.LU.64 R58, [R1+0x1da8] ;  /* 0x001da800013a7983 */ /* 0x000ee20000300a00 */
[----:B------:R-:W-:-:S03]  /*64630*/  IMAD R27, R46, 0x100, R44 ;  /* 0x000001002e1b7824 */ /* 0x000fc600078e022c */
[----:B------:R-:W3:Y:S04]  /*64640*/  LDL.LU.64 R52, [R1+0x1f60] ;  /* 0x001f600001347983 */ /* 0x000ee80000300a00 */
[----:B------:R-:W3:Y:S01]  /*64650*/  LDL.LU.64 R54, [R1+0x1f68] ;  /* 0x001f680001367983 */ /* 0x000ee20000300a00 */
[----:B------:R-:W-:-:S03]  /*64660*/  IMAD R26, R42, 0x100, R40 ;  /* 0x000001002a1a7824 */ /* 0x000fc600078e0228 */
[----:B------:R-:W3:Y:S04]  /*64670*/  LDL.LU.64 R48, [R1+0x1f50] ;  /* 0x001f500001307983 */ /* 0x000ee80000300a00 */
[----:B------:R-:W3:Y:S04]  /*64680*/  LDL.LU.64 R50, [R1+0x1f58] ;  /* 0x001f580001327983 */ /* 0x000ee80000300a00 */
[----:B------:R-:W3:Y:S04]  /*64690*/  LDL.LU.64 R44, [R1+0x1f40] ;  /* 0x001f4000012c7983 */ /* 0x000ee80000300a00 */
[----:B------:R-:W3:Y:S01]  /*646a0*/  LDL.LU.64 R46, [R1+0x1f48] ;  /* 0x001f4800012e7983 */ /* 0x000ee20000300a00 */
[----:B------:R-:W-:-:S03]  /*646b0*/  IMAD R33, R60, 0x100, R33 ;  /* 0x000001003c217824 */ /* 0x000fc600078e0221 */
[----:B------:R-:W3:Y:S04]  /*646c0*/  LDL.LU.64 R40, [R1+0x1f30] ;  /* 0x001f300001287983 */ /* 0x000ee80000300a00 */
[----:B------:R-:W4:Y:S04]  /*646d0*/  LDL.LU.64 R42, [R1+0x1f38] ;  /* 0x001f3800012a7983 */ /* 0x000f280000300a00 */
[----:B------:R-:W4:Y:S04]  /*646e0*/  LDL.LU.64 R8, [R1+0x1f20] ;  /* 0x001f200001087983 */ /* 0x000f280000300a00 */
[----:B------:R-:W4:Y:S01]  /*646f0*/  LDL.LU.64 R10, [R1+0x1f28] ;  /* 0x001f2800010a7983 */ /* 0x000f220000300a00 */
[----:B--2---:R-:W-:Y:S03]  /*64700*/  HMMA.16816.F32 R28, R28, R2, R36 ;  /* 0x000000021c1c723c */ /* 0x004fe60000001824 */
[----:B------:R-:W2:Y:S04]  /*64710*/  LDL.LU.64 R38, [R1+0x69b8] ;  /* 0x0069b80001267983 */ /* 0x000ea80000300a00 */
[----:B------:R-:W2:-:S12]  /*64720*/  LDL.LU.64 R36, [R1+0x69b0] ;  /* 0x0069b00001247983 */ /* 0x000e980000300a00 */
[----:B------:R0:W-:Y:S04]  /*64730*/  STL.64 [R1+0x50], R28 ;  /* 0x0000501c01007387 */ /* 0x0001e80000100a00 */
[----:B------:R1:W-:Y:S01]  /*64740*/  STL.64 [R1+0x58], R30 ;  /* 0x0000581e01007387 */ /* 0x0003e20000100a00 */
[----:B0-----:R-:W-:Y:S02]  /*64750*/  F2FP.F16.E4M3.UNPACK_B R28, R26 ;  /* 0x0000001aff1c723e */ /* 0x001fe400020006ff */
[----:B------:R-:W-:Y:S02]  /*64760*/  F2FP.F16.E4M3.UNPACK_B R29, R27 ;  /* 0x0000001bff1d723e */ /* 0x000fe400020006ff */
[----:B-1----:R-:W-:Y:S02]  /*64770*/  F2FP.F16.E4M3.UNPACK_B R30, R32 ;  /* 0x00000020ff1e723e */ /* 0x002fe400020006ff */
[----:B------:R-:W-:-:S07]  /*64780*/  F2FP.F16.E4M3.UNPACK_B R31, R33 ;  /* 0x00000021ff1f723e */ /* 0x000fce00020006ff */
[----:B---3--:R-:W-:-:S15]  /*64790*/  HMMA.16816.F32 R4, R28, R24, R4 ;  /* 0x000000181c04723c */ /* 0x008fde0000001804 */
[----:B------:R-:W-:-:S04]  /*647a0*/  NOP ;  /* 0x0000000000007918 */ /* 0x000fc80000000000 */
[----:B------:R0:W-:Y:S04]  /*647b0*/  STL.64 [R1+0x370], R4 ;  /* 0x0003700401007387 */ /* 0x0001e80000100a00 */
[----:B------:R1:W-:Y:S04]  /*647c0*/  STL.64 [R1+0x378], R6 ;  /* 0x0003780601007387 */ /* 0x0003e80000100a00 */
[----:B0-----:R-:W3:Y:S04]  /*647d0*/  LDL.LU.64 R4, [R1+0x1d90] ;  /* 0x001d900001047983 */ /* 0x001ee80000300a00 */
[----:B-1----:R-:W3:Y:S01]  /*647e0*/  LDL.LU.64 R6, [R1+0x1d98] ;  /* 0x001d980001067983 */ /* 0x002ee20000300a00 */
        /* <DEDUP_REMOVED lines=8> */
[C---:B----4-:R-:W-:Y:S08]  /*64870*/  HMMA.16816.F32 R8, R28.reuse, R12, R8 ;  /* 0x0000000c1c08723c */ /* 0x050ff00000001808 */
[----:B0-----:R-:W-:Y:S01]  /*64880*/  HMMA.16816.F32 R20, R28, R14, R40 ;  /* 0x0000000e1c14723c */ /* 0x001fe20000001828 */
        /* <DEDUP_REMOVED lines=9> */
[----:B------:R0:W-:Y:S01]  /*64920*/  STL.64 [R1+0x318], R10 ;  /* 0x0003180a01007387 */ /* 0x0001e20000100a00 */
[----:B--2---:R-:W-:-:S03]  /*64930*/  IMAD R26, R37, 0x100, R39 ;  /* 0x00000100251a7824 */ /* 0x004fc600078e0227 */
[----:B------:R-:W2:Y:S01]  /*64940*/  LDL.LU R39, [R1+0x20f0] ;  /* 0x0020f00001277983 */ /* 0x000ea20000300800 */
[----:B------:R-:W-:-:S03]  /*64950*/  IMAD R27, R38, 0x100, R36 ;  /* 0x00000100261b7824 */ /* 0x000fc600078e0224 */
[----:B------:R-:W2:Y:S04]  /*64960*/  LDL.LU R37, [R1+0x20ec] ;  /* 0x0020ec0001257983 */ /* 0x000ea80000300800 */
[----:B------:R-:W2:Y:S04]  /*64970*/  LDL.LU R36, [R1+0x20f8] ;  /* 0x0020f80001247983 */ /* 0x000ea80000300800 */
[----:B------:R-:W2:Y:S04]  /*64980*/  LDL.LU R38, [R1+0x20f4] ;  /* 0x0020f40001267983 */ /* 0x000ea80000300800 */
[----:B0-----:R-:W2:Y:S04]  /*64990*/  LDL.LU.64 R20, [R1+0x1f10] ;  /* 0x001f100001147983 */ /* 0x001ea80000300a00 */
[----:B-1----:R-:W2:Y:S01]  /*649a0*/  LDL.LU.64 R22, [R1+0x1f18] ;  /* 0x001f180001167983 */ /* 0x002ea20000300a00 */
        /* <DEDUP_REMOVED lines=14> */
[----:B------:R0:W-:Y:S04]  /*64a90*/  STL [R1+0x6998], R3 ;  /* 0x0069980301007387 */ /* 0x0001e80000100800 */
[----:B0-----:R-:W2:Y:S04]  /*64aa0*/  LDL.LU R3, [R1+0x2108] ;  /* 0x0021080001037983 */ /* 0x001ea80000300800 */
[----:B------:R-:W2:Y:S01]  /*64ab0*/  LDL.LU R46, [R1+0x2110] ;  /* 0x00211000012e7983 */ /* 0x000ea20000300800 */
[----:B------:R-:W-:-:S02]  /*64ac0*/  IMAD R32, R35, 0x100, R61 ;  /* 0x0000010023207824 */ /* 0x000fc400078e023d */
[----:B------:R-:W-:Y:S01]  /*64ad0*/  IMAD R33, R0, 0x100, R34 ;  /* 0x0000010000217824 */ /* 0x000fe200078e0222 */
[----:B------:R-:W-:Y:S02]  /*64ae0*/  F2FP.F16.E4M3.UNPACK_B R28, R26 ;  /* 0x0000001aff1c723e */ /* 0x000fe400020006ff */
[----:B------:R-:W-:Y:S02]  /*64af0*/  F2FP.F16.E4M3.UNPACK_B R29, R27 ;  /* 0x0000001bff1d723e */ /* 0x000fe400020006ff */
[----:B------:R-:W-:Y:S02]  /*64b00*/  F2FP.F16.E4M3.UNPACK_B R30, R32 ;  /* 0x00000020ff1e723e */ /* 0x000fe400020006ff */
[----:B------:R-:W-:Y:S01]  /*64b10*/  F2FP.F16.E4M3.UNPACK_B R31, R33 ;  /* 0x00000021ff1f723e */ /* 0x000fe200020006ff */
[----:B--2---:R0:W-:Y:S04]  /*64b20*/  STL [R1+0x6988], R46 ;  /* 0x0069882e01007387 */ /* 0x0041e80000100800 */
[----:B------:R-:W2:Y:S04]  /*64b30*/  LDL.LU.64 R44, [R1+0x1ef0] ;  /* 0x001ef000012c7983 */ /* 0x000ea80000300a00 */
[----:B0-----:R-:W2:Y:S04]  /*64b40*/  LDL.LU.64 R46, [R1+0x1ef8] ;  /* 0x001ef800012e7983 */ /* 0x001ea80000300a00 */
[----:B------:R-:W2:Y:S04]  /*64b50*/  LDL.LU R58, [R1+0x210c] ;  /* 0x00210c00013a7983 */ /* 0x000ea80000300800 */
[----:B------:R-:W2:Y:S01]  /*64b60*/  LDL.LU R59, [R1+0x2118] ;  /* 0x00211800013b7983 */ /* 0x000ea20000300800 */
[C---:B------:R-:W-:Y:S03]  /*64b70*/  HMMA.16816.F32 R20, R28.reuse, R24, R20 ;  /* 0x000000181c14723c */ /* 0x040fe60000001814 */
[----:B--2---:R0:W-:Y:S04]  /*64b80*/  STL.64 [R1+0x6990], R58 ;  /* 0x0069903a01007387 */ /* 0x0041e80000100a00 */
[----:B------:R-:W2:Y:S04]  /*64b90*/  LDL.LU.64 R56, [R1+0x1f00] ;  /* 0x001f000001387983 */ /* 0x000ea80000300a00 */
[----:B0-----:R-:W2:Y:S04]  /*64ba0*/  LDL.LU.64 R58, [R1+0x1f08] ;  /* 0x001f0800013a7983 */ /* 0x001ea80000300a00 */
[----:B------:R-:W2:Y:S04]  /*64bb0*/  LDL.LU R60, [R1+0x2114] ;  /* 0x00211400013c7983 */ /* 0x000ea80000300800 */
[----:B------:R-:W2:Y:S04]  /*64bc0*/  LDL.LU R61, [R1+0x2120] ;  /* 0x00212000013d7983 */ /* 0x000ea80000300800 */
[----:B------:R-:W2:Y:S04]  /*64bd0*/  LDL.LU R35, [R1+0x211c] ;  /* 0x00211c0001237983 */ /* 0x000ea80000300800 */
[----:B------:R-:W2:Y:S04]  /*64be0*/  LDL.LU R34, [R1+0x2128] ;  /* 0x0021280001227983 */ /* 0x000ea80000300800 */
[----:B------:R-:W2:Y:S04]  /*64bf0*/  LDL.LU R0, [R1+0x2124] ;  /* 0x0021240001007983 */ /* 0x000ea80000300800 */
[----:B------:R-:W2:Y:S04]  /*64c00*/  LDL.LU R33, [R1+0x2104] ;  /* 0x0021040001217983 */ /* 0x000ea80000300800 */
[----:B------:R-:W-:Y:S04]  /*64c10*/  STL.64 [R1+0x300], R20 ;  /* 0x0003001401007387 */ /* 0x000fe80000100a00 */
[----:B------:R0:W-:Y:S04]  /*64c20*/  STL.64 [R1+0x308], R22 ;  /* 0x0003081601007387 */ /* 0x0001e80000100a00 */
[----:B0-----:R-:W2:Y:S04]  /*64c30*/  LDL.LU.64 R22, [R1+0x69a8] ;  /* 0x0069a80001167983 */ /* 0x001ea80000300a00 */
[----:B------:R-:W3:Y:S01]  /*64c40*/  LDL.LU.64 R20, [R1+0x69a0] ;  /* 0x0069a00001147983 */ /* 0x000ee20000300a00 */
[C---:B------:R-:W-:Y:S08]  /*64c50*/  HMMA.16816.F32 R40, R28.reuse, R16, R40 ;  /* 0x000000101c28723c */ /* 0x040ff00000001828 */
[C---:B----4-:R-:W-:Y:S08]  /*64c60*/  HMMA.16816.F32 R8, R28.reuse, R14, R8 ;  /* 0x0000000e1c08723c */ /* 0x050ff00000001808 */
[----:B------:R-:W-:Y:S01]  /*64c70*/  HMMA.16816.F32 R4, R28, R12, R4 ;  /* 0x0000000c1c04723c */ /* 0x000fe20000001804 */
[----:B------:R-:W-:-:S02]  /*64c80*/  IMAD R26, R37, 0x100, R39 ;  /* 0x00000100251a7824 */ /* 0x000fc400078e0227 */
[----:B------:R-:W-:Y:S02]  /*64c90*/  IMAD R27, R38, 0x100, R36 ;  /* 0x00000100261b7824 */ /* 0x000fe400078e0224 */
[----:B------:R-:W-:-:S03]  /*64ca0*/  IMAD R32, R55, 0x100, R54 ;  /* 0x0000010037207824 */ /* 0x000fc600078e0236 */
[----:B--2---:R-:W-:-:S15]  /*64cb0*/  HMMA.16816.F32 R56, R28, R22, R56 ;  /* 0x000000161c38723c */ /* 0x004fde0000001838 */
[----:B------:R-:W-:-:S04]  /*64cc0*/  NOP ;  /* 0x0000000000007918 */ /* 0x000fc80000000000 */
[----:B------:R-:W-:Y:S04]  /*64cd0*/  STL.64 [R1+0x2f0], R56 ;  /* 0x0002f03801007387 */ /* 0x000fe80000100a00 */
[----:B------:R3:W-:Y:S02]  /*64ce0*/  STL.64 [R1+0x2f8], R58 ;  /* 0x0002f83a01007387 */ /* 0x0007e40000100a00 */
[C---:B---3--:R-:W-:Y:S08]  /*64cf0*/  HMMA.16816.F32 R56, R28.reuse, R20, R44 ;  /* 0x000000141c38723c */ /* 0x048ff0000000182c */
[----:B------:R-:W-:Y:S11]  /*64d00*/  HMMA.16816.F32 R44, R28, R18, R48 ;  /* 0x000000121c2c723c */ /* 0x000ff60000001830 */
[----:B------:R0:W-:Y:S04]  /*64d10*/  STL.64 [R1+0x2e0], R56 ;  /* 0x0002e03801007387 */ /* 0x0001e80000100a00 */
[----:B------:R1:W-:Y:S04]  /*64d20*/  STL.64 [R1+0x2e8], R58 ;  /* 0x0002e83a01007387 */ /* 0x0003e80000100a00 */
[----:B------:R2:W-:Y:S04]  /*64d30*/  STL.64 [R1+0x2d0], R44 ;  /* 0x0002d02c01007387 */ /* 0x0005e80000100a00 */
[----:B------:R3:W-:Y:S04]  /*64d40*/  STL.64 [R1+0x2d8], R46 ;  /* 0x0002d82e01007387 */ /* 0x0007e80000100a00 */
[----:B------:R-:W-:Y:S04]  /*64d50*/  STL.64 [R1+0x2c0], R40 ;  /* 0x0002c02801007387 */ /* 0x000fe80000100a00 */
[----:B------:R-:W-:Y:S04]  /*64d60*/  STL.64 [R1+0x2c8], R42 ;  /* 0x0002c82a01007387 */ /* 0x000fe80000100a00 */
[----:B------:R-:W-:Y:S04]  /*64d70*/  STL.64 [R1+0x2b0], R8 ;  /* 0x0002b00801007387 */ /* 0x000fe80000100a00 */
[----:B------:R-:W-:Y:S04]  /*64d80*/  STL.64 [R1+0x2b8], R10 ;  /* 0x0002b80a01007387 */ /* 0x000fe80000100a00 */
[----:B------:R4:W-:Y:S04]  /*64d90*/  STL.64 [R1+0x2a0], R4 ;  /* 0x0002a00401007387 */ /* 0x0009e80000100a00 */
[----:B------:R0:W-:Y:S04]  /*64da0*/  STL.64 [R1+0x2a8], R6 ;  /* 0x0002a80601007387 */ /* 0x0001e80000100a00 */
[----:B------:R-:W4:Y:S04]  /*64db0*/  LDL.LU.64 R36, [R1+0x1d80] ;  /* 0x001d800001247983 */ /* 0x000f280000300a00 */
[----:B------:R-:W4:Y:S04]  /*64dc0*/  LDL.LU.64 R38, [R1+0x1d88] ;  /* 0x001d880001267983 */ /* 0x000f280000300a00 */
[----:B0-----:R-:W4:Y:S04]  /*64dd0*/  LDL.LU.64 R56, [R1+0x1ea0] ;  /* 0x001ea00001387983 */ /* 0x001f280000300a00 */
[----:B-1----:R-:W4:Y:S04]  /*64de0*/  LDL.LU.64 R58, [R1+0x1ea8] ;  /* 0x001ea800013a7983 */ /* 0x002f280000300a00 */
[----:B--2---:R-:W2:Y:S04]  /*64df0*/  LDL.LU.64 R44, [R1+0x1e90] ;  /* 0x001e9000012c7983 */ /* 0x004ea80000300a00 */
[----:B---3--:R-:W2:Y:S04]  /*64e00*/  LDL.LU.64 R46, [R1+0x1e98] ;  /* 0x001e9800012e7983 */ /* 0x008ea80000300a00 */
[----:B----4-:R-:W3:Y:S04]  /*64e10*/  LDL.LU.64 R4, [R1+0x1fb0] ;  /* 0x001fb00001047983 */ /* 0x010ee80000300a00 */
[----:B------:R-:W3:Y:S04]  /*64e20*/  LDL.LU.64 R6, [R1+0x1fb8] ;  /* 0x001fb80001067983 */ /* 0x000ee80000300a00 */
[----:B------:R-:W4:Y:S04]  /*64e30*/  LDL.LU.64 R8, [R1+0x1fa0] ;  /* 0x001fa00001087983 */ /* 0x000f280000300a00 */
[----:B------:R-:W4:Y:S04]  /*64e40*/  LDL.LU.64 R10, [R1+0x1fa8] ;  /* 0x001fa800010a7983 */ /* 0x000f280000300a00 */
[----:B------:R-:W2:Y:S04]  /*64e50*/  LDL.LU.64 R48, [R1+0x1f90] ;  /* 0x001f900001307983 */ /* 0x000ea80000300a00 */
[----:B------:R-:W2:Y:S01]  /*64e60*/  LDL.LU.64 R50, [R1+0x1f98] ;  /* 0x001f980001327983 */ /* 0x000ea20000300a00 */
[----:B------:R-:W-:-:S03]  /*64e70*/  IMAD R33, R33, 0x100, R3 ;  /* 0x0000010021217824 */ /* 0x000fc600078e0203 */
[----:B------:R-:W2:Y:S04]  /*64e80*/  LDL.LU.64 R40, [R1+0x1f80] ;  /* 0x001f800001287983 */ /* 0x000ea80000300a00 */
[----:B------:R-:W2:Y:S04]  /*64e90*/  LDL.LU.64 R42, [R1+0x1f88] ;  /* 0x001f8800012a7983 */ /* 0x000ea80000300a00 */
[----:B------:R-:W2:Y:S04]  /*64ea0*/  LDL.LU.64 R52, [R1+0x1f70] ;  /* 0x001f700001347983 */ /* 0x000ea80000300a00 */
[----:B------:R-:W2:Y:S04]  /*64eb0*/  LDL.LU.64 R54, [R1+0x1f78] ;  /* 0x001f780001367983 */ /* 0x000ea80000300a00 */
[----:B------:R-:W2:Y:S02]  /*64ec0*/  LDL.LU R3, [R1+0x6998] ;  /* 0x0069980001037983 */ /* 0x000ea40000300800 */
[----:B--2---:R-:W-:Y:S02]  /*64ed0*/  HMMA.16816.F32 R28, R28, R2, R36 ;  /* 0x000000021c1c723c */ /* 0x004fe40000001824 */
[----:B------:R-:W2:Y:S04]  /*64ee0*/  LDL.LU.64 R36, [R1+0x1e80] ;  /* 0x001e800001247983 */ /* 0x000ea80000300a00 */
[----:B------:R-:W2:-:S13]  /*64ef0*/  LDL.LU.64 R38, [R1+0x1e88] ;  /* 0x001e880001267983 */ /* 0x000e9a0000300a00 */
[----:B------:R0:W-:Y:S04]  /*64f00*/  STL.64 [R1+0x30], R28 ;  /* 0x0000301c01007387 */ /* 0x0001e80000100a00 */
[----:B------:R1:W-:Y:S01]  /*64f10*/  STL.64 [R1+0x38], R30 ;  /* 0x0000381e01007387 */ /* 0x0003e20000100a00 */
[----:B0-----:R-:W-:Y:S02]  /*64f20*/  F2FP.F16.E4M3.UNPACK_B R28, R26 ;  /* 0x0000001aff1c723e */ /* 0x001fe400020006ff */
[----:B------:R-:W-:Y:S02]  /*64f30*/  F2FP.F16.E4M3.UNPACK_B R29, R27 ;  /* 0x0000001bff1d723e */ /* 0x000fe400020006ff */
[----:B-1----:R-:W-:Y:S02]  /*64f40*/  F2FP.F16.E4M3.UNPACK_B R30, R32 ;  /* 0x00000020ff1e723e */ /* 0x002fe400020006ff */
[----:B------:R-:W-:-:S07]  /*64f50*/  F2FP.F16.E4M3.UNPACK_B R31, R33 ;  /* 0x00000021ff1f723e */ /* 0x000fce00020006ff */
[C---:B------:R-:W-:Y:S08]  /*64f60*/  HMMA.16816.F32 R56, R28.reuse, R24, R56 ;  /* 0x000000181c38723c */ /* 0x040ff00000001838 */
[C---:B------:R-:W-:Y:S08]  /*64f70*/  HMMA.16816.F32 R44, R28.reuse, R22, R44 ;  /* 0x000000161c2c723c */ /* 0x040ff0000000182c */
[C---:B---3--:R-:W-:Y:S08]  /*64f80*/  HMMA.16816.F32 R4, R28.reuse, R20, R4 ;  /* 0x000000141c04723c */ /* 0x048ff00000001804 */
[C---:B----4-:R-:W-:Y:S01]  /*64f90*/  HMMA.16816.F32 R8, R28.reuse, R18, R8 ;  /* 0x000000121c08723c */ /* 0x050fe20000001808 */
[----:B------:R-:W-:Y:S07]  /*64fa0*/  STL.64 [R1+0x290], R56 ;  /* 0x0002903801007387 */ /* 0x000fee0000100a00 */
[C---:B------:R-:W-:Y:S01]  /*64fb0*/  HMMA.16816.F32 R48, R28.reuse, R16, R48 ;  /* 0x000000101c30723c */ /* 0x040fe20000001830 */
[----:B------:R0:W-:Y:S07]  /*64fc0*/  STL.64 [R1+0x298], R58 ;  /* 0x0002983a01007387 */ /* 0x0001ee0000100a00 */
[C---:B------:R-:W-:Y:S01]  /*64fd0*/  HMMA.16816.F32 R40, R28.reuse, R14, R40 ;  /* 0x0000000e1c28723c */ /* 0x040fe20000001828 */
[----:B0-----:R-:W3:Y:S04]  /*64fe0*/  LDL.LU.64 R58, [R1+0x6990] ;  /* 0x00699000013a7983 */ /* 0x001ee80000300a00 */
[----:B------:R-:W-:Y:S04]  /*64ff0*/  STL.64 [R1+0x280], R44 ;  /* 0x0002802c01007387 */ /* 0x000fe80000100a00 */
[----:B------:R0:W-:Y:S04]  /*65000*/  STL.64 [R1+0x288], R46 ;  /* 0x0002882e01007387 */ /* 0x0001e80000100a00 */
[----:B0-----:R-:W4:Y:S04]  /*65010*/  LDL.LU R46, [R1+0x6988] ;  /* 0x00698800012e7983 */ /* 0x001f280000300800 */
[----:B------:R-:W-:Y:S04]  /*65020*/  STL.64 [R1+0x270], R4 ;  /* 0x0002700401007387 */ /* 0x000fe80000100a00 */
[----:B------:R0:W-:Y:S04]  /*65030*/  STL.64 [R1+0x278], R6 ;  /* 0x0002780601007387 */ /* 0x0001e80000100a00 */
[----:B0-----:R-:W4:Y:S04]  /*65040*/  LDL.LU.64 R6, [R1+0x6980] ;  /* 0x0069800001067983 */ /* 0x001f280000300a00 */
[----:B------:R-:W4:Y:S04]  /*65050*/  LDL.LU.64 R4, [R1+0x6978] ;  /* 0x0069780001047983 */ /* 0x000f280000300a00 */
        /* <DEDUP_REMOVED lines=8> */
[----:B------:R0:W-:Y:S04]  /*650e0*/  STL.64 [R1+0x240], R40 ;  /* 0x0002402801007387 */ /* 0x0001e80000100a00 */
[----:B------:R1:W-:Y:S04]  /*650f0*/  STL.64 [R1+0x248], R42 ;  /* 0x0002482a01007387 */ /* 0x0003e80000100a00 */
[----:B0-----:R-:W4:Y:S04]  /*65100*/  LDL.LU.64 R40, [R1+0x1e70] ;  /* 0x001e700001287983 */ /* 0x001f280000300a00 */
[----:B-1----:R-:W4:Y:S01]  /*65110*/  LDL.LU.64 R42, [R1+0x1e78] ;  /* 0x001e7800012a7983 */ /* 0x002f220000300a00 */
[----:B------:R-:W-:-:S15]  /*65120*/  HMMA.16816.F32 R52, R28, R12, R52 ;  /* 0x0000000c1c34723c */ /* 0x000fde0000001834 */
[----:B------:R-:W-:-:S04]  /*65130*/  NOP ;  /* 0x0000000000007918 */ /* 0x000fc80000000000 */
[----:B------:R-:W-:Y:S04]  /*65140*/  STL.64 [R1+0x230], R52 ;  /* 0x0002303401007387 */ /* 0x000fe80000100a00 */
[----:B------:R0:W-:Y:S04]  /*65150*/  STL.64 [R1+0x238], R54 ;  /* 0x0002383601007387 */ /* 0x0001e80000100a00 */
[----:B0-----:R-:W4:Y:S04]  /*65160*/  LDL.LU.64 R54, [R1+0x6950] ;  /* 0x0069500001367983 */ /* 0x001f280000300a00 */
[----:B------:R-:W4:Y:S04]  /*65170*/  LDL.LU.64 R52, [R1+0x6948] ;  /* 0x0069480001347983 */ /* 0x000f280000300a00 */
[----:B------:R-:W4:Y:S01]  /*65180*/  LDL.LU.64 R32, [R1+0x1d70] ;  /* 0x001d700001207983 */ /* 0x000f220000300a00 */
[----:B--2---:R-:W-:Y:S01]  /*65190*/  HMMA.16816.F32 R28, R28, R2, R36 ;  /* 0x000000021c1c723c */ /* 0x004fe20000001824 */
[----:B---3--:R-:W-:-:S02]  /*651a0*/  IMAD R57, R60, 0x100, R59 ;  /* 0x000001003c397824 */ /* 0x008fc400078e023b */
[----:B------:R-:W-:-:S03]  /*651b0*/  IMAD R59, R0, 0x100, R34 ;  /* 0x00000100003b7824 */ /* 0x000fc600078e0222 */
[----:B------:R-:W-:Y:S02]  /*651c0*/  F2FP.F16.E4M3.UNPACK_B R57, R57 ;  /* 0x00000039ff39723e */ /* 0x000fe400020006ff */
[----:B------:R-:W-:Y:S01]  /*651d0*/  F2FP.F16.E4M3.UNPACK_B R59, R59 ;  /* 0x0000003bff3b723e */ /* 0x000fe200020006ff */
[----:B----4-:R-:W-:Y:S02]  /*651e0*/  IMAD R56, R58, 0x100, R46 ;  /* 0x000001003a387824 */ /* 0x010fe400078e022e */
[----:B------:R-:W-:Y:S02]  /*651f0*/  IMAD R58, R35, 0x100, R61 ;  /* 0x00000100233a7824 */ /* 0x000fe400078e023d */
[----:B------:R-:W2:Y:S01]  /*65200*/  LDL.LU.64 R34, [R1+0x1d78] ;  /* 0x001d780001227983 */ /* 0x000ea20000300a00 */
[----:B------:R-:W-:Y:S02]  /*65210*/  F2FP.F16.E4M3.UNPACK_B R56, R56 ;  /* 0x00000038ff38723e */ /* 0x000fe400020006ff */
[----:B------:R-:W-:-:S03]  /*65220*/  F2FP.F16.E4M3.UNPACK_B R58, R58 ;  /* 0x0000003aff3a723e */ /* 0x000fc600020006ff */
[----:B------:R-:W-:Y:S04]  /*65230*/  STL.64 [R1+0x20], R28 ;  /* 0x0000201c01007387 */ /* 0x000fe80000100a00 */
[----:B------:R-:W-:Y:S04]  /*65240*/  STL.64 [R1+0x28], R30 ;  /* 0x0000281e01007387 */ /* 0x000fe80000100a00 */
[----:B------:R-:W3:Y:S04]  /*65250*/  LDL.LU R36, [R1+0x212c] ;  /* 0x00212c0001247983 */ /* 0x000ee80000300800 */
[----:B------:R-:W4:Y:S04]  /*65260*/  LDL.LU R37, [R1+0x2134] ;  /* 0x0021340001257983 */ /* 0x000f280000300800 */
[----:B------:R-:W3:Y:S04]  /*65270*/  LDL.LU R38, [R1+0x213c] ;  /* 0x00213c0001267983 */ /* 0x000ee80000300800 */
[----:B------:R-:W3:Y:S01]  /*65280*/  LDL.LU R39, [R1+0x2144] ;  /* 0x0021440001277983 */ /* 0x000ee20000300800 */
[----:B------:R-:W-:-:S15]  /*65290*/  HMMA.16816.F32 R24, R56, R24, R40 ;  /* 0x000000183818723c */ /* 0x000fde0000001828 */
[----:B------:R-:W-:-:S04]  /*652a0*/  NOP ;  /* 0x0000000000007918 */ /* 0x000fc80000000000 */
[----:B------:R0:W-:Y:S04]  /*652b0*/  STL [R1+0x10], R24 ;  /* 0x0000101801007387 */ /* 0x0001e80000100800 */
[----:B------:R-:W3:Y:S04]  /*652c0*/  LDL.LU.64 R40, [R1+0x1c60] ;  /* 0x001c600001287983 */ /* 0x000ee80000300a00 */
[----:B------:R-:W3:Y:S01]  /*652d0*/  LDL.LU.64 R42, [R1+0x1c68] ;  /* 0x001c6800012a7983 */ /* 0x000ee20000300a00 */
[----:B------:R-:W-:Y:S02]  /*652e0*/  IMAD.MOV.U32 R0, RZ, RZ, R27 ;  /* 0x000000ffff007224 */ /* 0x000fe400078e001b */
[----:B------:R-:W-:-:S02]  /*652f0*/  IMAD.MOV.U32 R60, RZ, RZ, R26 ;  /* 0x000000ffff3c7224 */ /* 0x000fc400078e001a */
[----:B------:R-:W-:Y:S01]  /*65300*/  IMAD.MOV.U32 R61, RZ, RZ, R25 ;  /* 0x000000ffff3d7224 */ /* 0x000fe200078e0019 */
[----:B------:R-:W-:Y:S04]  /*65310*/  STL [R1+0x61f8], R0 ;  /* 0x0061f80001007387 */ /* 0x000fe80000100800 */
[----:B------:R-:W-:Y:S04]  /*65320*/  STL [R1+0x6174], R60 ;  /* 0x0061743c01007387 */ /* 0x000fe80000100800 */
[----:B------:R1:W-:Y:S04]  /*65330*/  STL [R1+0x6170], R61 ;  /* 0x0061703d01007387 */ /* 0x0003e80000100800 */
[----:B0-----:R-:W4:Y:S04]  /*65340*/  LDL.LU.64 R24, [R1+0x1a50] ;  /* 0x001a500001187983 */ /* 0x001f280000300a00 */
[----:B------:R-:W4:Y:S04]  /*65350*/  LDL.LU.64 R26, [R1+0x1a58] ;  /* 0x001a5800011a7983 */ /* 0x000f280000300a00 */
[----:B------:R-:W4:Y:S04]  /*65360*/  LDL.LU.64 R28, [R1+0x1950] ;  /* 0x00195000011c7983 */ /* 0x000f280000300a00 */
[----:B------:R-:W4:Y:S01]  /*65370*/  LDL.LU.64 R30, [R1+0x1958] ;  /* 0x00195800011e7983 */ /* 0x000f220000300a00 */
[C---:B--2---:R-:W-:Y:S03]  /*65380*/  HMMA.16816.F32 R44, R56.reuse, R22, R32 ;  /* 0x00000016382c723c */ /* 0x044fe60000001820 */
[----:B------:R-:W2:Y:S04]  /*65390*/  LDL.LU.64 R32, [R1+0x1380] ;  /* 0x0013800001207983 */ /* 0x000ea80000300a00 */
[----:B------:R-:W2:Y:S04]  /*653a0*/  LDL.LU.64 R34, [R1+0x1388] ;  /* 0x0013880001227983 */ /* 0x000ea80000300a00 */
[----:B-1----:R-:W2:Y:S04]  /*653b0*/  LDL.LU R61, [R1+0xff4] ;  /* 0x000ff400013d7983 */ /* 0x002ea80000300800 */
[----:B------:R-:W2:Y:S04]  /*653c0*/  LDL.LU R60, [R1+0x1000] ;  /* 0x00100000013c7983 */ /* 0x000ea80000300800 */
[----:B------:R0:W-:Y:S04]  /*653d0*/  STL.64 [R1+0x6168], R46 ;  /* 0x0061682e01007387 */ /* 0x0001e80000100a00 */
[----:B0-----:R-:W2:Y:S04]  /*653e0*/  LDL.LU R46, [R1+0x2148] ;  /* 0x00214800012e7983 */ /* 0x001ea80000300800 */
[----:B------:R-:W2:Y:S04]  /*653f0*/  LDL.LU R47, [R1+0xff0] ;  /* 0x000ff000012f7983 */ /* 0x000ea80000300800 */
[----:B------:R0:W-:Y:S04]  /*65400*/  STL.64 [R1+0x6160], R44 ;  /* 0x0061602c01007387 */ /* 0x0001e80000100a00 */
[----:B0-----:R-:W4:Y:S04]  /*65410*/  LDL.LU R44, [R1+0x2138] ;  /* 0x00213800012c7983 */ /* 0x001f280000300800 */
[----:B------:R-:W2:Y:S01]  /*65420*/  LDL.LU R45, [R1+0x2140] ;  /* 0x00214000012d7983 */ /* 0x000ea20000300800 */
[C---:B---3--:R-:W-:Y:S03]  /*65430*/  HMMA.16816.F32 R40, R56.reuse, R20, R40 ;  /* 0x000000143828723c */ /* 0x048fe60000001828 */
[----:B------:R-:W3:Y:S04]  /*65440*/  LDL.LU.64 R20, [R1+0x1b60] ;  /* 0x001b600001147983 */ /* 0x000ee80000300a00 */
[----:B------:R-:W3:Y:S04]  /*65450*/  LDL.LU.64 R22, [R1+0x1b68] ;  /* 0x001b680001167983 */ /* 0x000ee80000300a00 */
[----:B------:R-:W2:Y:S08]  /*65460*/  LDL.LU R0, [R1+0x1004] ;  /* 0x0010040001007983 */ /* 0x000eb00000300800 */
[----:B------:R-:W-:Y:S04]  /*65470*/  STL.64 [R1+0x6180], R42 ;  /* 0x0061802a01007387 */ /* 0x000fe80000100a00 */
[----:B------:R0:W-:Y:S04]  /*65480*/  STL.64 [R1+0x6178], R40 ;  /* 0x0061782801007387 */ /* 0x0001e80000100a00 */
[----:B0-----:R-:W2:Y:S04]  /*65490*/  LDL.LU.64 R40, [R1+0x12a0] ;  /* 0x0012a00001287983 */ /* 0x001ea80000300a00 */
[----:B------:R-:W2:Y:S01]  /*654a0*/  LDL.LU.64 R42, [R1+0x12a8] ;  /* 0x0012a800012a7983 */ /* 0x000ea20000300a00 */
[----:B---3--:R-:W-:Y:S03]  /*654b0*/  HMMA.16816.F32 R20, R56, R18, R20 ;  /* 0x000000123814723c */ /* 0x008fe60000001814 */
[----:B------:R-:W3:Y:S01]  /*654c0*/  LDL.LU R19, [R1+0x2130] ;  /* 0x0021300001137983 */ /* 0x000ee20000300800 */
[----:B----4-:R-:W-:-:S02]  /*654d0*/  IMAD R37, R37, 0x100, R44 ;  /* 0x0000010025257824 */ /* 0x010fc400078e022c */
[----:B--2---:R-:W-:Y:S02]  /*654e0*/  IMAD R38, R38, 0x100, R45 ;  /* 0x0000010026267824 */ /* 0x004fe400078e022d */
[----:B------:R-:W-:Y:S01]  /*654f0*/  IMAD R39, R39, 0x100, R46 ;  /* 0x0000010027277824 */ /* 0x000fe200078e022e */
[----:B------:R-:W-:Y:S01]  /*65500*/  F2FP.F16.E4M3.UNPACK_B R37, R37 ;  /* 0x00000025ff25723e */ /* 0x000fe200020006ff */
[C---:B------:R-:W-:Y:S01]  /*65510*/  HMMA.16816.F32 R24, R56.reuse, R16, R24 ;  /* 0x000000103818723c */ /* 0x040fe20000001818 */
[----:B------:R-:W-:Y:S02]  /*65520*/  F2FP.F16.E4M3.UNPACK_B R38, R38 ;  /* 0x00000026ff26723e */ /* 0x000fe400020006ff */
[----:B------:R-:W-:Y:S02]  /*65530*/  F2FP.F16.E4M3.UNPACK_B R39, R39 ;  /* 0x00000027ff27723e */ /* 0x000fe400020006ff */
[----:B------:R-:W-:Y:S02]  /*65540*/  F2FP.F16.E4M3.UNPACK_B R16, R47.H1 ;  /* 0x0000002fff10723e */ /* 0x000fe400030006ff */
[----:B------:R-:W-:Y:S01]  /*65550*/  F2FP.F16.E4M3.UNPACK_B R17, R61.H1 ;  /* 0x0000003dff11723e */ /* 0x000fe200030006ff */
[C---:B------:R-:W-:Y:S08]  /*65560*/  HMMA.16816.F32 R28, R56.reuse, R14, R28 ;  /* 0x0000000e381c723c */ /* 0x040ff0000000181c */
[C---:B------:R-:W-:Y:S08]  /*65570*/  HMMA.16816.F32 R32, R56.reuse, R12, R32 ;  /* 0x0000000c3820723c */ /* 0x040ff00000001820 */
[----:B------:R-:W-:Y:S01]  /*65580*/  HMMA.16816.F32 R56, R56, R2, R40 ;  /* 0x000000023838723c */ /* 0x000fe20000001828 */
[----:B------:R-:W-:Y:S04]  /*65590*/  STL.64 [R1+0x6190], R22 ;  /* 0x0061901601007387 */ /* 0x000fe80000100a00 */
[----:B------:R-:W-:Y:S04]  /*655a0*/  STL.64 [R1+0x6188], R20 ;  /* 0x0061881401007387 */ /* 0x000fe80000100a00 */
[----:B------:R-:W-:Y:S04]  /*655b0*/  STL.64 [R1+0x61a0], R26 ;  /* 0x0061a01a01007387 */ /* 0x000fe80000100a00 */
[----:B------:R-:W-:Y:S04]  /*655c0*/  STL.64 [R1+0x6198], R24 ;  /* 0x0061981801007387 */ /* 0x000fe80000100a00 */
[----:B------:R0:W-:Y:S04]  /*655d0*/  STL [R1+0x6158], R30 ;  /* 0x0061581e01007387 */ /* 0x0001e80000100800 */
[----:B------:R-:W-:Y:S04]  /*655e0*/  STL [R1+0x6154], R31 ;  /* 0x0061541f01007387 */ /* 0x000fe80000100800 */
[----:B------:R-:W-:Y:S04]  /*655f0*/  STL [R1+0x6150], R35 ;  /* 0x0061502301007387 */ /* 0x000fe80000100800 */
[----:B------:R-:W-:Y:S01]  /*65600*/  STL.64 [R1+0x61b0], R58 ;  /* 0x0061b03a01007387 */ /* 0x000fe20000100a00 */
[----:B------:R-:W-:-:S03]  /*65610*/  IMAD.MOV.U32 R40, RZ, RZ, R4 ;  /* 0x000000ffff287224 */ /* 0x000fc600078e0004 */
[----:B------:R1:W-:Y:S01]  /*65620*/  STL.64 [R1+0x61a8], R56 ;  /* 0x0061a83801007387 */ /* 0x0003e20000100a00 */
[----:B------:R-:W-:-:S03]  /*65630*/  IMAD.MOV.U32 R41, RZ, RZ, R5 ;  /* 0x000000ffff297224 */ /* 0x000fc600078e0005 */
[----:B0-----:R-:W2:Y:S01]  /*65640*/  LDL.LU R30, [R1+0x1010] ;  /* 0x00101000011e7983 */ /* 0x001ea20000300800 */
[----:B------:R-:W-:Y:S02]  /*65650*/  IMAD.MOV.U32 R42, RZ, RZ, R6 ;  /* 0x000000ffff2a7224 */ /* 0x000fe400078e0006 */
[----:B------:R-:W-:Y:S02]  /*65660*/  IMAD.MOV.U32 R43, RZ, RZ, R7 ;  /* 0x000000ffff2b7224 */ /* 0x000fe400078e0007 */
[----:B------:R-:W-:Y:S02]  /*65670*/  IMAD.MOV.U32 R24, RZ, RZ, R48 ;  /* 0x000000ffff187224 */ /* 0x000fe400078e0030 */
[----:B------:R-:W-:Y:S02]  /*65680*/  IMAD.MOV.U32 R25, RZ, RZ, R49 ;  /* 0x000000ffff197224 */ /* 0x000fe400078e0031 */
[----:B------:R-:W-:Y:S02]  /*65690*/  IMAD.MOV.U32 R26, RZ, RZ, R50 ;  /* 0x000000ffff1a7224 */ /* 0x000fe400078e0032 */
[----:B------:R-:W-:-:S02]  /*656a0*/  IMAD.MOV.U32 R27, RZ, RZ, R51 ;  /* 0x000000ffff1b7224 */ /* 0x000fc400078e0033 */
[----:B------:R-:W-:Y:S02]  /*656b0*/  IMAD.MOV.U32 R20, RZ, RZ, R8 ;  /* 0x000000ffff147224 */ /* 0x000fe400078e0008 */
[----:B------:R-:W-:Y:S02]  /*656c0*/  IMAD.MOV.U32 R21, RZ, RZ, R9 ;  /* 0x000000ffff157224 */ /* 0x000fe400078e0009 */
[----:B------:R-:W-:Y:S02]  /*656d0*/  IMAD.MOV.U32 R22, RZ, RZ, R10 ;  /* 0x000000ffff167224 */ /* 0x000fe400078e000a */
[----:B------:R-:W-:Y:S01]  /*656e0*/  IMAD.MOV.U32 R23, RZ, RZ, R11 ;  /* 0x000000ffff177224 */ /* 0x000fe200078e000b */
[----:B------:R-:W-:Y:S02]  /*656f0*/  F2FP.F16.E4M3.UNPACK_B R14, R60.H1 ;  /* 0x0000003cff0e723e */ /* 0x000fe400030006ff */
[----:B------:R-:W-:Y:S01]  /*65700*/  F2FP.F16.E4M3.UNPACK_B R15, R0.H1 ;  /* 0x00000000ff0f723e */ /* 0x000fe200030006ff */
[----:B---3--:R-:W-:-:S05]  /*65710*/  IMAD R36, R36, 0x100, R19 ;  /* 0x0000010024247824 */ /* 0x008fca00078e0213 */
[----:B------:R-:W-:-:S07]  /*65720*/  F2FP.F16.E4M3.UNPACK_B R36, R36 ;  /* 0x00000024ff24723e */ /* 0x000fce00020006ff */
[----:B------:R-:W-:-:S15]  /*65730*/  HMMA.16816.F32 R52, R36, R16, R52 ;  /* 0x000000102434723c */ /* 0x000fde0000001834 */
[----:B------:R-:W-:-:S04]  /*65740*/  NOP ;  /* 0x0000000000007918 */ /* 0x000fc80000000000 */
[----:B------:R-:W-:Y:S04]  /*65750*/  STL.64 [R1+0x61c0], R54 ;  /* 0x0061c03601007387 */ /* 0x000fe80000100a00 */
[----:B------:R-:W-:Y:S04]  /*65760*/  STL.64 [R1+0x61b8], R52 ;  /* 0x0061b83401007387 */ /* 0x000fe80000100a00 */
[----:B------:R-:W3:Y:S04]  /*65770*/  LDL.LU R4, [R1+0x6944] ;  /* 0x0069440001047983 */ /* 0x000ee80000300800 */
[----:B------:R-:W3:Y:S04]  /*65780*/  LDL.LU R5, [R1+0x6940] ;  /* 0x0069400001057983 */ /* 0x000ee80000300800 */
[----:B------:R-:W3:Y:S04]  /*65790*/  LDL.LU R6, [R1+0x693c] ;  /* 0x00693c0001067983 */ /* 0x000ee80000300800 */
[----:B------:R-:W3:Y:S04]  /*657a0*/  LDL.LU R7, [R1+0x6938] ;  /* 0x0069380001077983 */ /* 0x000ee80000300800 */
[----:B------:R-:W4:Y:S04]  /*657b0*/  LDL.LU R13, [R1+0x1014] ;  /* 0x00101400010d7983 */ /* 0x000f280000300800 */
[----:B-1----:R-:W3:Y:S04]  /*657c0*/  LDL.LU R57, [R1+0x1020] ;  /* 0x0010200001397983 */ /* 0x002ee80000300800 */
[----:B------:R-:W3:Y:S04]  /*657d0*/  LDL.LU R48, [R1+0x6934] ;  /* 0x0069340001307983 */ /* 0x000ee80000300800 */
        /* <DEDUP_REMOVED lines=19> */
[----:B------:R-:W3:Y:S01]  /*65910*/  LDL.LU R0, [R1+0x2154] ;  /* 0x0021540001007983 */ /* 0x000ee20000300800 */
[----:B--2---:R-:W-:-:S02]  /*65920*/  F2FP.F16.E4M3.UNPACK_B R12, R30.H1 ;  /* 0x0000001eff0c723e */ /* 0x004fc400030006ff */
[----:B----4-:R-:W-:Y:S01]  /*65930*/  F2FP.F16.E4M3.UNPACK_B R13, R13.H1 ;  /* 0x0000000dff0d723e */ /* 0x010fe200030006ff */
[----:B---3--:R-:W-:-:S15]  /*65940*/  HMMA.16816.F32 R8, R36, R14, R8 ;  /* 0x0000000e2408723c */ /* 0x008fde0000001808 */
[----:B------:R-:W-:-:S04]  /*65950*/  NOP ;  /* 0x0000000000007918 */ /* 0x000fc80000000000 */
[----:B------:R-:W-:Y:S01]  /*65960*/  IMAD.MOV.U32 R35, RZ, RZ, R10 ;  /* 0x000000ffff237224 */ /* 0x000fe200078e000a */
[----:B------:R0:W-:Y:S01]  /*65970*/  STL [R1+0x22c], R11 ;  /* 0x00022c0b01007387 */ /* 0x0001e20000100800 */
[----:B------:R-:W-:Y:S02]  /*65980*/  IMAD.MOV.U32 R30, RZ, RZ, R8 ;  /* 0x000000ffff1e7224 */ /* 0x000fe400078e0008 */
[----:B------:R-:W-:Y:S01]  /*65990*/  IMAD.MOV.U32 R31, RZ, RZ, R9 ;  /* 0x000000ffff1f7224 */ /* 0x000fe200078e0009 */
[----:B------:R-:W-:Y:S01]  /*659a0*/  F2FP.F16.E4M3.UNPACK_B R10, R57.H1 ;  /* 0x00000039ff0a723e */ /* 0x000fe200030006ff */
[----:B------:R-:W-:Y:S01]  /*659b0*/  STL.64 [R1+0x61e0], R34 ;  /* 0x0061e02201007387 */ /* 0x000fe20000100a00 */
[----:B0-----:R-:W-:-:S03]  /*659c0*/  F2FP.F16.E4M3.UNPACK_B R11, R58.H1 ;  /* 0x0000003aff0b723e */ /* 0x001fc600030006ff */
[----:B------:R-:W-:Y:S04]  /*659d0*/  STL.64 [R1+0x61d8], R32 ;  /* 0x0061d82001007387 */ /* 0x000fe80000100a00 */
[----:B------:R-:W-:Y:S04]  /*659e0*/  STL.64 [R1+0x61d0], R30 ;  /* 0x0061d01e01007387 */ /* 0x000fe80000100a00 */
[----:B------:R0:W-:Y:S04]  /*659f0*/  STL.64 [R1+0x61c8], R28 ;  /* 0x0061c81c01007387 */ /* 0x0001e80000100a00 */
[----:B------:R-:W-:Y:S04]  /*65a00*/  STL.64 [R1+0x6900], R14 ;  /* 0x0069000e01007387 */ /* 0x000fe80000100a00 */
[----:B------:R1:W-:Y:S01]  /*65a10*/  STL.64 [R1+0x68f8], R12 ;  /* 0x0068f80c01007387 */ /* 0x0003e20000100a00 */
[C---:B0-----:R-:W-:Y:S08]  /*65a20*/  HMMA.16816.F32 R28, R36.reuse, R12, R48 ;  /* 0x0000000c241c723c */ /* 0x041ff00000001830 */
[----:B-1----:R-:W-:Y:S01]  /*65a30*/  HMMA.16816.F32 R12, R36, R10, R4 ;  /* 0x0000000a240c723c */ /* 0x002fe20000001804 */
[----:B------:R-:W-:-:S02]  /*65a40*/  F2FP.F16.E4M3.UNPACK_B R8, R59.H1 ;  /* 0x0000003bff08723e */ /* 0x000fc400030006ff */
[----:B------:R-:W-:Y:S02]  /*65a50*/  F2FP.F16.E4M3.UNPACK_B R9, R2.H1 ;  /* 0x00000002ff09723e */ /* 0x000fe400030006ff */
[----:B------:R-:W-:Y:S02]  /*65a60*/  F2FP.F16.E4M3.UNPACK_B R6, R3.H1 ;  /* 0x00000003ff06723e */ /* 0x000fe400030006ff */
[----:B------:R-:W-:-:S04]  /*65a70*/  F2FP.F16.E4M3.UNPACK_B R7, R18.H1 ;  /* 0x00000012ff07723e */ /* 0x000fc800030006ff */
[----:B------:R-:W-:Y:S04]  /*65a80*/  STL.64 [R1+0xf60], R28 ;  /* 0x000f601c01007387 */ /* 0x000fe80000100a00 */
        /* <DEDUP_REMOVED lines=8> */
[----:B------:R-:W-:-:S08]  /*65b10*/  F2FP.F16.E4M3.UNPACK_B R5, R44.H1 ;  /* 0x0000002cff05723e */ /* 0x000fd000030006ff */
[----:B------:R-:W-:Y:S04]  /*65b20*/  STL.64 [R1+0xf80], R12 ;  /* 0x000f800c01007387 */ /* 0x000fe80000100a00 */
[----:B------:R-:W-:Y:S04]  /*65b30*/  STL.64 [R1+0xf88], R14 ;  /* 0x000f880e01007387 */ /* 0x000fe80000100a00 */
[----:B------:R-:W-:Y:S04]  /*65b40*/  STL.64 [R1+0xf90], R8 ;  /* 0x000f900801007387 */ /* 0x000fe80000100a00 */
[----:B------:R0:W-:Y:S02]  /*65b50*/  STL.64 [R1+0xf98], R10 ;  /* 0x000f980a01007387 */ /* 0x0001e40000100a00 */
[----:B0-----:R-:W-:Y:S01]  /*65b60*/  HMMA.16816.F32 R8, R36, R4, R40 ;  /* 0x000000042408723c */ /* 0x001fe20000001828 */
[----:B------:R-:W-:Y:S01]  /*65b70*/  IMAD R18, R61, 0x100, R47 ;  /* 0x000001003d127824 */ /* 0x000fe200078e022f */
[----:B------:R-:W-:Y:S01]  /*65b80*/  STL.64 [R1+0x68c0], R6 ;  /* 0x0068c00601007387 */ /* 0x000fe20000100a00 */
[----:B------:R-:W-:-:S03]  /*65b90*/  IMAD R19, R0, 0x100, R60 ;  /* 0x0000010000137824 */ /* 0x000fc600078e023c */
[----:B------:R0:W-:-:S13]  /*65ba0*/  STL.64 [R1+0x68b8], R4 ;  /* 0x0068b80401007387 */ /* 0x0001da0000100a00 */
[----:B------:R-:W-:Y:S04]  /*65bb0*/  STL.64 [R1+0xfe0], R8 ;  /* 0x000fe00801007387 */ /* 0x000fe80000100a00 */
[----:B------:R-:W-:Y:S04]  /*65bc0*/  STL.64 [R1+0xfe8], R10 ;  /* 0x000fe80a01007387 */ /* 0x000fe80000100a00 */
[----:B------:R-:W-:Y:S04]  /*65bd0*/  STL.64 [R1+0x6910], R18 ;  /* 0x0069101201007387 */ /* 0x000fe80000100a00 */
[----:B------:R-:W-:Y:S04]  /*65be0*/  STL.64 [R1+0x6908], R16 ;  /* 0x0069081001007387 */ /* 0x000fe80000100a00 */
[----:B------:R-:W2:Y:S04]  /*65bf0*/  LDL.LU R40, [R1+0xeb0] ;  /* 0x000eb00001287983 */ /* 0x000ea80000300800 */
[----:B------:R-:W2:Y:S04]  /*65c00*/  LDL.LU R41, [R1+0xeb4] ;  /* 0x000eb40001297983 */ /* 0x000ea80000300800 */
[----:B------:R-:W3:Y:S04]  /*65c10*/  LDL.LU R42, [R1+0xeb8] ;  /* 0x000eb800012a7983 */ /* 0x000ee80000300800 */
[----:B------:R-:W3:Y:S04]  /*65c20*/  LDL.LU R43, [R1+0xebc] ;  /* 0x000ebc00012b7983 */ /* 0x000ee80000300800 */
[----:B---3--:R-:W-:Y:S04]  /*65c30*/  STL.64 [R1+0x68d0], R42 ;  /* 0x0068d02a01007387 */ /* 0x008fe80000100a00 */
[----:B--2---:R1:W-:Y:S04]  /*65c40*/  STL.64 [R1+0x68c8], R40 ;  /* 0x0068c82801007387 */ /* 0x0043e80000100a00 */
[----:B------:R-:W2:Y:S04]  /*65c50*/  LDL.LU R56, [R1+0x1f0] ;  /* 0x0001f00001387983 */ /* 0x000ea80000300800 */
[----:B------:R-:W2:Y:S04]  /*65c60*/  LDL.LU R57, [R1+0x1f4] ;  /* 0x0001f40001397983 */ /* 0x000ea80000300800 */
[----:B------:R-:W3:Y:S04]  /*65c70*/  LDL.LU R58, [R1+0x1f8] ;  /* 0x0001f800013a7983 */ /* 0x000ee80000300800 */
[----:B------:R-:W3:Y:S04]  /*65c80*/  LDL.LU R59, [R1+0x1fc] ;  /* 0x0001fc00013b7983 */ /* 0x000ee80000300800 */
[----:B---3--:R-:W-:Y:S04]  /*65c90*/  STL.64 [R1+0x68f0], R58 ;  /* 0x0068f03a01007387 */ /* 0x008fe80000100a00 */
[----:B--2---:R2:W-:Y:S04]  /*65ca0*/  STL.64 [R1+0x68e8], R56 ;  /* 0x0068e83801007387 */ /* 0x0045e80000100a00 */
[----:B------:R-:W3:Y:S04]  /*65cb0*/  LDL.LU R28, [R1+0xee0] ;  /* 0x000ee000011c7983 */ /* 0x000ee80000300800 */
[----:B------:R-:W3:Y:S04]  /*65cc0*/  LDL.LU R29, [R1+0xee4] ;  /* 0x000ee400011d7983 */ /* 0x000ee80000300800 */
[----:B------:R-:W3:Y:S04]  /*65cd0*/  LDL.LU R30, [R1+0xee8] ;  /* 0x000ee800011e7983 */ /* 0x000ee80000300800 */
[----:B------:R-:W3:Y:S04]  /*65ce0*/  LDL.LU R31, [R1+0xeec] ;  /* 0x000eec00011f7983 */ /* 0x000ee80000300800 */
[----:B0-----:R-:W4:Y:S04]  /*65cf0*/  LDL.LU R4, [R1+0xf00] ;  /* 0x000f000001047983 */ /* 0x001f280000300800 */
[----:B------:R-:W4:Y:S04]  /*65d00*/  LDL.LU R5, [R1+0xf04] ;  /* 0x000f040001057983 */ /* 0x000f280000300800 */
[----:B------:R-:W4:Y:S04]  /*65d10*/  LDL.LU R6, [R1+0xf08] ;  /* 0x000f080001067983 */ /* 0x000f280000300800 */
        /* <DEDUP_REMOVED lines=33> */
[----:B------:R-:W2:Y:S01]  /*65f30*/  LDL.LU R24, [R1+0xed0] ;  /* 0x000ed00001187983 */ /* 0x000ea20000300800 */
[----:B------:R-:W-:-:S03]  /*65f40*/  F2FP.F16.E4M3.UNPACK_B R2, R45.H1 ;  /* 0x0000002dff02723e */ /* 0x000fc600030006ff */
[----:B------:R-:W2:Y:S01]  /*65f50*/  LDL.LU R25, [R1+0xed4] ;  /* 0x000ed40001197983 */ /* 0x000ea20000300800 */
[----:B------:R-:W-:-:S03]  /*65f60*/  F2FP.F16.E4M3.UNPACK_B R3, R46.H1 ;  /* 0x0000002eff03723e */ /* 0x000fc600030006ff */
        /* <DEDUP_REMOVED lines=12> */
[----:B------:R-:W2:Y:S01]  /*66030*/  LDL.LU.64 R16, [R1+0x6908] ;  /* 0x0069080001107983 */ /* 0x000ea20000300a00 */
[----:B------:R-:W-:-:S02]  /*66040*/  IMAD R48, R32, 0x100, R51 ;  /* 0x0000010020307824 */ /* 0x000fc400078e0233 */
[----:B------:R-:W-:-:S09]  /*66050*/  IMAD R49, R34, 0x100, R33 ;  /* 0x0000010022317824 */ /* 0x000fd200078e0221 */
[----:B------:R-:W-:Y:S04]  /*66060*/  STL.64 [R1+0xf50], R36 ;  /* 0x000f502401007387 */ /* 0x000fe80000100a00 */
[----:B------:R0:W-:Y:S02]  /*66070*/  STL.64 [R1+0xf58], R38 ;  /* 0x000f582601007387 */ /* 0x0001e40000100a00 */
[----:B0-----:R-:W-:Y:S02]  /*66080*/  F2FP.F16.E4M3.UNPACK_B R38, R48 ;  /* 0x00000030ff26723e */ /* 0x001fe400020006ff */
[----:B------:R-:W-:Y:S01]  /*66090*/  F2FP.F16.E4M3.UNPACK_B R39, R49 ;  /* 0x00000031ff27723e */ /* 0x000fe200020006ff */
[----:B------:R-:W4:Y:S04]  /*660a0*/  LDL.LU R48, [R1+0xef0] ;  /* 0x000ef00001307983 */ /* 0x000f280000300800 */
[----:B------:R-:W4:Y:S04]  /*660b0*/  LDL.LU R49, [R1+0xef4] ;  /* 0x000ef40001317983 */ /* 0x000f280000300800 */
[----:B------:R-:W4:Y:S04]  /*660c0*/  LDL.LU R50, [R1+0xef8] ;  /* 0x000ef80001327983 */ /* 0x000f280000300800 */
[----:B------:R-:W4:Y:S01]  /*660d0*/  LDL.LU R51, [R1+0xefc] ;  /* 0x000efc0001337983 */ /* 0x000f220000300800 */
[----:B---3--:R-:W-:-:S02]  /*660e0*/  F2FP.F16.E4M3.UNPACK_B R36, R18 ;  /* 0x00000012ff24723e */ /* 0x008fc400020006ff */
[----:B------:R-:W-:-:S07]  /*660f0*/  F2FP.F16.E4M3.UNPACK_B R37, R19 ;  /* 0x00000013ff25723e */ /* 0x000fce00020006ff */
[----:B--2---:R-:W-:-:S15]  /*66100*/  HMMA.16816.F32 R12, R36, R16, R12 ;  /* 0x00000010240c723c */ /* 0x004fde000000180c */
[----:B------:R-:W-:-:S04]  /*66110*/  NOP ;  /* 0x0000000000007918 */ /* 0x000fc80000000000 */
[----:B------:R-:W-:Y:S04]  /*66120*/  STL.64 [R1+0xfd0], R12 ;  /* 0x000fd00c01007387 */ /* 0x000fe80000100a00 */
[----:B------:R0:W-:Y:S04]  /*66130*/  STL.64 [R1+0xfd8], R14 ;  /* 0x000fd80e01007387 */ /* 0x0001e80000100a00 */
[----:B0-----:R-:W2:Y:S04]  /*66140*/  LDL.LU.64 R14, [R1+0x6900] ;  /* 0x00690000010e7983 */ /* 0x001ea80000300a00 */
[----:B------:R-:W3:Y:S01]  /*66150*/  LDL.LU.64 R12, [R1+0x68f8] ;  /* 0x0068f800010c7983 */ /* 0x000ee20000300a00 */
[C---:B--2---:R-:W-:Y:S08]  /*66160*/  HMMA.16816.F32 R56, R36.reuse, R14, R56 ;  /* 0x0000000e2438723c */ /* 0x044ff00000001838 */
[C---:B---3--:R-:W-:Y:S11]  /*66170*/  HMMA.16816.F32 R8, R36.reuse, R12, R8 ;  /* 0x0000000c2408723c */ /* 0x048ff60000001808 */
[----:B------:R-:W-:Y:S04]  /*66180*/  STL.64 [R1+0xfc0], R56 ;  /* 0x000fc03801007387 */ /* 0x000fe80000100a00 */
[----:B------:R0:W-:Y:S04]  /*66190*/  STL.64 [R1+0xfc8], R58 ;  /* 0x000fc83a01007387 */ /* 0x0001e80000100a00 */
[----:B0-----:R-:W2:Y:S04]  /*661a0*/  LDL.LU.64 R58, [R1+0x68f0] ;  /* 0x0068f000013a7983 */ /* 0x001ea80000300a00 */
[----:B------:R-:W2:Y:S04]  /*661b0*/  LDL.LU.64 R56, [R1+0x68e8] ;  /* 0x0068e80001387983 */ /* 0x000ea80000300a00 */
[----:B------:R-:W-:Y:S04]  /*661c0*/  STL.64 [R1+0xf40], R8 ;  /* 0x000f400801007387 */ /* 0x000fe80000100a00 */
[----:B------:R0:W-:Y:S04]  /*661d0*/  STL.64 [R1+0xf48], R10 ;  /* 0x000f480a01007387 */ /* 0x0001e80000100a00 */
[----:B0-----:R-:W3:Y:S04]  /*661e0*/  LDL.LU.64 R10, [R1+0x68e0] ;  /* 0x0068e000010a7983 */ /* 0x001ee80000300a00 */
[----:B------:R-:W4:Y:S01]  /*661f0*/  LDL.LU.64 R8, [R1+0x68d8] ;  /* 0x0068d80001087983 */ /* 0x000f220000300a00 */
[C---:B---3--:R-:W-:Y:S08]  /*66200*/  HMMA.16816.F32 R40, R36.reuse, R10, R40 ;  /* 0x0000000a2428723c */ /* 0x048ff00000001828 */
[----:B----4-:R-:W-:Y:S11]  /*66210*/  HMMA.16816.F32 R4, R36, R8, R4 ;  /* 0x000000082404723c */ /* 0x010ff60000001804 */
[----:B------:R-:W-:Y:S04]  /*66220*/  STL.64 [R1+0xf30], R40 ;  /* 0x000f302801007387 */ /* 0x000fe80000100a00 */
[----:B------:R0:W-:Y:S04]  /*66230*/  STL.64 [R1+0xf38], R42 ;  /* 0x000f382a01007387 */ /* 0x0001e80000100a00 */
[----:B0-----:R-:W3:Y:S04]  /*66240*/  LDL.LU.64 R42, [R1+0x68d0] ;  /* 0x0068d000012a7983 */ /* 0x001ee80000300a00 */
[----:B------:R-:W3:Y:S04]  /*66250*/  LDL.LU.64 R40, [R1+0x68c8] ;  /* 0x0068c80001287983 */ /* 0x000ee80000300a00 */
[----:B------:R-:W-:Y:S04]  /*66260*/  STL.64 [R1+0xf20], R4 ;  /* 0x000f200401007387 */ /* 0x000fe80000100a00 */
[----:B------:R0:W-:Y:S04]  /*66270*/  STL.64 [R1+0xf28], R6 ;  /* 0x000f280601007387 */ /* 0x0001e80000100a00 */
[----:B0-----:R-:W4:Y:S04]  /*66280*/  LDL.LU.64 R6, [R1+0x68c0] ;  /* 0x0068c00001067983 */ /* 0x001f280000300a00 */
[----:B------:R-:W2:Y:S01]  /*66290*/  LDL.LU.64 R4, [R1+0x68b8] ;  /* 0x0068b80001047983 */ /* 0x000ea20000300a00 */
[----:B------:R-:W-:-:S02]  /*662a0*/  IMAD R18, R52, 0x100, R35 ;  /* 0x0000010034127824 */ /* 0x000fc400078e0223 */
[----:B------:R-:W-:Y:S01]  /*662b0*/  IMAD R19, R54, 0x100, R53 ;  /* 0x0000010036137824 */ /* 0x000fe200078e0235 */
[C---:B----4-:R-:W-:Y:S01]  /*662c0*/  HMMA.16816.F32 R48, R36.reuse, R6, R48 ;  /* 0x000000062430723c */ /* 0x050fe20000001830 */
[----:B------:R-:W-:Y:S07]  /*662d0*/  STL.64 [R1+0x68b0], R6 ;  /* 0x0068b00601007387 */ /* 0x000fee0000100a00 */
[----:B--2---:R-:W-:Y:S11]  /*662e0*/  HMMA.16816.F32 R28, R36, R4, R28 ;  /* 0x00000004241c723c */ /* 0x004ff6000000181c */
[----:B------:R0:W-:Y:S04]  /*662f0*/  STL.64 [R1+0xf10], R48 ;  /* 0x000f103001007387 */ /* 0x0001e80000100a00 */
[----:B------:R-:W-:Y:S04]  /*66300*/  STL.64 [R1+0xf18], R50 ;  /* 0x000f183201007387 */ /* 0x000fe80000100a00 */
[----:B------:R1:W-:Y:S01]  /*66310*/  STL.64 [R1+0x68a8], R4 ;  /* 0x0068a80401007387 */ /* 0x0003e20000100a00 */
[----:B0-----:R-:W-:-:S02]  /*66320*/  IMAD R48, R61, 0x100, R55 ;  /* 0x000001003d307824 */ /* 0x001fc400078e0237 */
[----:B------:R-:W-:Y:S01]  /*66330*/  IMAD R49, R0, 0x100, R60 ;  /* 0x0000010000317824 */ /* 0x000fe200078e023c */
[----:B-1----:R-:W-:Y:S01]  /*66340*/  HMMA.16816.F32 R4, R36, R2, R56 ;  /* 0x000000022404723c */ /* 0x002fe20000001838 */
[----:B------:R-:W-:Y:S02]  /*66350*/  F2FP.F16.E4M3.UNPACK_B R36, R18 ;  /* 0x00000012ff24723e */ /* 0x000fe400020006ff */
[----:B------:R-:W-:Y:S02]  /*66360*/  F2FP.F16.E4M3.UNPACK_B R37, R19 ;  /* 0x00000013ff25723e */ /* 0x000fe400020006ff */
[----:B------:R-:W-:Y:S02]  /*66370*/  F2FP.F16.E4M3.UNPACK_B R38, R48 ;  /* 0x00000030ff26723e */ /* 0x000fe400020006ff */
[----:B------:R-:W-:Y:S01]  /*66380*/  F2FP.F16.E4M3.UNPACK_B R39, R49 ;  /* 0x00000031ff27723e */ /* 0x000fe200020006ff */
[----:B------:R-:W-:Y:S06]  /*66390*/  STL.64 [R1+0xf00], R28 ;  /* 0x000f001c01007387 */ /* 0x000fec0000100a00 */
[C---:B------:R-:W-:Y:S01]  /*663a0*/  HMMA.16816.F32 R24, R36.reuse, R16, R24 ;  /* 0x000000102418723c */ /* 0x040fe20000001818 */
[----:B------:R-:W-:Y:S04]  /*663b0*/  STL.64 [R1+0xf08], R30 ;  /* 0x000f081e01007387 */ /* 0x000fe80000100a00 */
[----:B------:R-:W-:Y:S03]  /*663c0*/  STL.64 [R1+0xee0], R4 ;  /* 0x000ee00401007387 */ /* 0x000fe60000100a00 */
[C---:B------:R-:W-:Y:S01]  /*663d0*/  HMMA.16816.F32 R20, R36.reuse, R14, R20 ;  /* 0x0000000e2414723c */ /* 0x040fe20000001814 */
[----:B------:R3:W-:Y:S07]  /*663e0*/  STL.64 [R1+0xee8], R6 ;  /* 0x000ee80601007387 */ /* 0x0007ee0000100a00 */
[C---:B---3--:R-:W-:Y:S03]  /*663f0*/  HMMA.16816.F32 R4, R36.reuse, R12, R40 ;  /* 0x0000000c2404723c */ /* 0x048fe60000001828 */
[----:B------:R0:W-:Y:S04]  /*66400*/  STL.64 [R1+0xef0], R24 ;  /* 0x000ef01801007387 */ /* 0x0001e80000100a00 */
[----:B------:R-:W-:Y:S04]  /*66410*/  STL.64 [R1+0xef8], R26 ;  /* 0x000ef81a01007387 */ /* 0x000fe80000100a00 */
[----:B------:R-:W-:Y:S04]  /*66420*/  STL.64 [R1+0x6880], R14 ;  /* 0x0068800e01007387 */ /* 0x000fe80000100a00 */
[----:B------:R-:W-:Y:S04]  /*66430*/  STL.64 [R1+0xfb0], R20 ;  /* 0x000fb01401007387 */ /* 0x000fe80000100a00 */
[----:B------:R-:W-:Y:S04]  /*66440*/  STL.64 [R1+0xfb8], R22 ;  /* 0x000fb81601007387 */ /* 0x000fe80000100a00 */
[----:B------:R-:W-:Y:S04]  /*66450*/  STL.64 [R1+0x6878], R12 ;  /* 0x0068780c01007387 */ /* 0x000fe80000100a00 */
[----:B------:R-:W-:Y:S04]  /*66460*/  STL.64 [R1+0xed0], R4 ;  /* 0x000ed00401007387 */ /* 0x000fe80000100a00 */
[----:B------:R1:W-:Y:S04]  /*66470*/  STL.64 [R1+0xed8], R6 ;  /* 0x000ed80601007387 */ /* 0x0003e80000100a00 */
[----:B0-----:R-:W2:Y:S01]  /*66480*/  LDL.LU R24, [R1+0xe10] ;  /* 0x000e100001187983 */ /* 0x001ea20000300800 */
[----:B-1----:R-:W-:-:S15]  /*66490*/  HMMA.16816.F32 R4, R36, R10, R44 ;  /* 0x0000000a2404723c */ /* 0x002fde000000182c */
[----:B------:R-:W-:-:S04]  /*664a0*/  NOP ;  /* 0x0000000000007918 */ /* 0x000fc80000000000 */
[----:B------:R-:W-:Y:S04]  /*664b0*/  STL.64 [R1+0xec0], R4 ;  /* 0x000ec00401007387 */ /* 0x000fe80000100a00 */
[----:B------:R-:W-:Y:S04]  /*664c0*/  STL.64 [R1+0xec8], R6 ;  /* 0x000ec80601007387 */ /* 0x000fe80000100a00 */
        /* <DEDUP_REMOVED lines=13> */
[----:B------:R-:W2:Y:S04]  /*665a0*/  LDL.LU R14, [R1+0x1e8] ;  /* 0x0001e800010e7983 */ /* 0x000ea80000300800 */
[----:B------:R-:W2:Y:S04]  /*665b0*/  LDL.LU R15, [R1+0x1ec] ;  /* 0x0001ec00010f7983 */ /* 0x000ea80000300800 */
[----:B0-----:R-:W3:Y:S04]  /*665c0*/  LDL.LU R24, [R1+0xe70] ;  /* 0x000e700001187983 */ /* 0x001ee80000300800 */
[----:B------:R-:W3:Y:S04]  /*665d0*/  LDL.LU R25, [R1+0xe74] ;  /* 0x000e740001197983 */ /* 0x000ee80000300800 */
[----:B------:R-:W3:Y:S04]  /*665e0*/  LDL.LU R26, [R1+0xe78] ;  /* 0x000e7800011a7983 */ /* 0x000ee80000300800 */
[----:B------:R-:W3:Y:S04]  /*665f0*/  LDL.LU R27, [R1+0xe7c] ;  /* 0x000e7c00011b7983 */ /* 0x000ee80000300800 */
[----:B-1----:R-:W4:Y:S04]  /*66600*/  LDL.LU R52, [R1+0xe80] ;  /* 0x000e800001347983 */ /* 0x002f280000300800 */
[----:B------:R-:W4:Y:S04]  /*66610*/  LDL.LU R53, [R1+0xe84] ;  /* 0x000e840001357983 */ /* 0x000f280000300800 */
[----:B------:R-:W4:Y:S04]  /*66620*/  LDL.LU R54, [R1+0xe88] ;  /* 0x000e880001367983 */ /* 0x000f280000300800 */
[----:B------:R-:W4:Y:S04]  /*66630*/  LDL.LU R55, [R1+0xe8c] ;  /* 0x000e8c0001377983 */ /* 0x000f280000300800 */
[----:B------:R-:W2:Y:S04]  /*66640*/  LDL.LU R4, [R1+0xe90] ;  /* 0x000e900001047983 */ /* 0x000ea80000300800 */
[----:B------:R-:W2:Y:S04]  /*66650*/  LDL.LU R5, [R1+0xe94] ;  /* 0x000e940001057983 */ /* 0x000ea80000300800 */
[----:B------:R-:W2:Y:S04]  /*66660*/  LDL.LU R6, [R1+0xe98] ;  /* 0x000e980001067983 */ /* 0x000ea80000300800 */
[----:B------:R-:W2:Y:S04]  /*66670*/  LDL.LU R7, [R1+0xe9c] ;  /* 0x000e9c0001077983 */ /* 0x000ea80000300800 */
        /* <DEDUP_REMOVED lines=32> */
[----:B--2---:R-:W-:-:S15]  /*66880*/  HMMA.16816.F32 R4, R36, R8, R4 ;  /* 0x000000082404723c */ /* 0x004fde0000001804 */
[----:B------:R-:W-:-:S04]  /*66890*/  NOP ;  /* 0x0000000000007918 */ /* 0x000fc80000000000 */
[----:B------:R-:W-:Y:S04]  /*668a0*/  STL.64 [R1+0xeb0], R4 ;  /* 0x000eb00401007387 */ /* 0x000fe80000100a00 */
[----:B------:R0:W-:Y:S04]  /*668b0*/  STL.64 [R1+0xeb8], R6 ;  /* 0x000eb80601007387 */ /* 0x0001e80000100a00 */
[----:B0-----:R-:W4:Y:S04]  /*668c0*/  LDL.LU.64 R6, [R1+0x68b0] ;  /* 0x0068b00001067983 */ /* 0x001f280000300a00 */
[----:B------:R-:W2:Y:S01]  /*668d0*/  LDL.LU.64 R4, [R1+0x68a8] ;  /* 0x0068a80001047983 */ /* 0x000ea20000300a00 */
[----:B---3--:R-:W-:-:S02]  /*668e0*/  IMAD R18, R18, 0x100, R48 ;  /* 0x0000010012127824 */ /* 0x008fc400078e0230 */
[----:B------:R-:W-:Y:S02]  /*668f0*/  IMAD R48, R40, 0x100, R51 ;  /* 0x0000010028307824 */ /* 0x000fe400078e0233 */
[----:B------:R-:W-:Y:S02]  /*66900*/  IMAD R49, R42, 0x100, R41 ;  /* 0x000001002a317824 */ /* 0x000fe400078e0229 */
[----:B------:R-:W-:Y:S01]  /*66910*/  IMAD R19, R50, 0x100, R19 ;  /* 0x0000010032137824 */ /* 0x000fe200078e0213 */
[C---:B----4-:R-:W-:Y:S08]  /*66920*/  HMMA.16816.F32 R52, R36.reuse, R6, R52 ;  /* 0x000000062434723c */ /* 0x050ff00000001834 */
[C---:B--2---:R-:W-:Y:S08]  /*66930*/  HMMA.16816.F32 R24, R36.reuse, R4, R24 ;  /* 0x000000042418723c */ /* 0x044ff00000001818 */
[----:B------:R-:W-:Y:S03]  /*66940*/  HMMA.16816.F32 R36, R36, R2, R12 ;  /* 0x000000022424723c */ /* 0x000fe6000000180c */
[----:B------:R-:W-:Y:S04]  /*66950*/  STL.64 [R1+0xea0], R52 ;  /* 0x000ea03401007387 */ /* 0x000fe80000100a00 */
[----:B------:R0:W-:Y:S04]  /*66960*/  STL.64 [R1+0xea8], R54 ;  /* 0x000ea83601007387 */ /* 0x0001e80000100a00 */
[----:B0-----:R-:W2:Y:S04]  /*66970*/  LDL.LU.64 R54, [R1+0x68a0] ;  /* 0x0068a00001367983 */ /* 0x001ea80000300a00 */
[----:B------:R-:W2:Y:S04]  /*66980*/  LDL.LU.64 R52, [R1+0x6898] ;  /* 0x0068980001347983 */ /* 0x000ea80000300a00 */
[----:B------:R-:W-:Y:S04]  /*66990*/  STL.64 [R1+0xe90], R24 ;  /* 0x000e901801007387 */ /* 0x000fe80000100a00 */
[----:B------:R0:W-:Y:S04]  /*669a0*/  STL.64 [R1+0xe98], R26 ;  /* 0x000e981a01007387 */ /* 0x0001e80000100a00 */
[----:B0-----:R-:W3:Y:S04]  /*669b0*/  LDL.LU.64 R26, [R1+0x6890] ;  /* 0x00689000011a7983 */ /* 0x001ee80000300a00 */
[----:B------:R-:W3:Y:S04]  /*669c0*/  LDL.LU.64 R24, [R1+0x6888] ;  /* 0x0068880001187983 */ /* 0x000ee80000300a00 */
[----:B------:R-:W4:Y:S04]  /*669d0*/  LDL.LU.64 R14, [R1+0x6880] ;  /* 0x00688000010e7983 */ /* 0x000f280000300a00 */
[----:B------:R-:W2:Y:S04]  /*669e0*/  LDL.LU.64 R12, [R1+0x6878] ;  /* 0x00687800010c7983 */ /* 0x000ea80000300a00 */
[----:B------:R-:W-:Y:S04]  /*669f0*/  STL.64 [R1+0x210], R36 ;  /* 0x0002102401007387 */ /* 0x000fe80000100a00 */
[----:B------:R0:W-:Y:S02]  /*66a00*/  STL.64 [R1+0x218], R38 ;  /* 0x0002182601007387 */ /* 0x0001e40000100a00 */
[----:B0-----:R-:W-:-:S02]  /*66a10*/  F2FP.F16.E4M3.UNPACK_B R38, R48 ;  /* 0x00000030ff26723e */ /* 0x001fc400020006ff */
[----:B------:R-:W-:Y:S01]  /*66a20*/  F2FP.F16.E4M3.UNPACK_B R39, R49 ;  /* 0x00000031ff27723e */ /* 0x000fe200020006ff */
[----:B------:R-:W2:Y:S04]  /*66a30*/  LDL.LU R48, [R1+0xe60] ;  /* 0x000e600001307983 */ /* 0x000ea80000300800 */
[----:B------:R-:W2:Y:S04]  /*66a40*/  LDL.LU R49, [R1+0xe64] ;  /* 0x000e640001317983 */ /* 0x000ea80000300800 */
[----:B------:R-:W2:Y:S04]  /*66a50*/  LDL.LU R50, [R1+0xe68] ;  /* 0x000e680001327983 */ /* 0x000ea80000300800 */
[----:B------:R-:W2:Y:S01]  /*66a60*/  LDL.LU R51, [R1+0xe6c] ;  /* 0x000e6c0001337983 */ /* 0x000ea20000300800 */
[----:B------:R-:W-:-:S02]  /*66a70*/  F2FP.F16.E4M3.UNPACK_B R36, R18 ;  /* 0x00000012ff24723e */ /* 0x000fc400020006ff */
[----:B------:R-:W-:Y:S01]  /*66a80*/  F2FP.F16.E4M3.UNPACK_B R37, R19 ;  /* 0x00000013ff25723e */ /* 0x000fe200020006ff */
[----:B------:R-:W-:Y:S02]  /*66a90*/  IMAD R18, R44, 0x100, R43 ;  /* 0x000001002c127824 */ /* 0x000fe400078e022b */
[----:B------:R-:W-:-:S04]  /*66aa0*/  IMAD R19, R46, 0x100, R45 ;  /* 0x000001002e137824 */ /* 0x000fc800078e022d */
[----:B--2---:R-:W-:-:S15]  /*66ab0*/  HMMA.16816.F32 R48, R36, R16, R48 ;  /* 0x000000102430723c */ /* 0x004fde0000001830 */
[----:B------:R-:W-:-:S04]  /*66ac0*/  NOP ;  /* 0x0000000000007918 */ /* 0x000fc80000000000 */
[----:B------:R-:W-:Y:S04]  /*66ad0*/  STL.64 [R1+0xe80], R48 ;  /* 0x000e803001007387 */ /* 0x000fe80000100a00 */
[----:B------:R4:W-:Y:S02]  /*66ae0*/  STL.64 [R1+0xe88], R50 ;  /* 0x000e883201007387 */ /* 0x0009e40000100a00 */
[C---:B----4-:R-:W-:Y:S08]  /*66af0*/  HMMA.16816.F32 R48, R36.reuse, R14, R28 ;  /* 0x0000000e2430723c */ /* 0x050ff0000000181c */
[C---:B------:R-:W-:Y:S01]  /*66b00*/  HMMA.16816.F32 R28, R36.reuse, R12, R32 ;  /* 0x0000000c241c723c */ /* 0x040fe20000001820 */
[----:B------:R-:W-:Y:S10]  /*66b10*/  STL.64 [R1+0x6860], R14 ;  /* 0x0068600e01007387 */ /* 0x000ff40000100a00 */
[----:B------:R-:W-:Y:S04]  /*66b20*/  STL.64 [R1+0xe70], R48 ;  /* 0x000e703001007387 */ /* 0x000fe80000100a00 */
[----:B------:R-:W-:Y:S04]  /*66b30*/  STL.64 [R1+0xe78], R50 ;  /* 0x000e783201007387 */ /* 0x000fe80000100a00 */
[----:B------:R0:W-:Y:S04]  /*66b40*/  STL.64 [R1+0x6858], R12 ;  /* 0x0068580c01007387 */ /* 0x0001e80000100a00 */
[----:B------:R-:W-:Y:S04]  /*66b50*/  STL.64 [R1+0xe60], R28 ;  /* 0x000e601c01007387 */ /* 0x000fe80000100a00 */
[----:B------:R1:W-:Y:S01]  /*66b60*/  STL.64 [R1+0xe68], R30 ;  /* 0x000e681e01007387 */ /* 0x0003e20000100a00 */
[C---:B0-----:R-:W-:Y:S08]  /*66b70*/  HMMA.16816.F32 R12, R36.reuse, R8, R56 ;  /* 0x00000008240c723c */ /* 0x041ff00000001838 */
[----:B-1----:R-:W-:Y:S01]  /*66b80*/  HMMA.16816.F32 R28, R36, R10, R52 ;  /* 0x0000000a241c723c */ /* 0x002fe20000001834 */
[----:B------:R-:W-:-:S15]  /*66b90*/  STL.64 [R1+0x6840], R10 ;  /* 0x0068400a01007387 */ /* 0x000fde0000100a00 */
[----:B------:R-:W-:-:S03]  /*66ba0*/  NOP ;  /* 0x0000000000007918 */ /* 0x000fc60000000000 */
[----:B------:R-:W-:Y:S04]  /*66bb0*/  STL.64 [R1+0xe50], R28 ;  /* 0x000e501c01007387 */ /* 0x000fe80000100a00 */
[----:B------:R-:W-:Y:S04]  /*66bc0*/  STL.64 [R1+0xe58], R30 ;  /* 0x000e581e01007387 */ /* 0x000fe80000100a00 */
[----:B------:R0:W-:Y:S04]  /*66bd0*/  STL.64 [R1+0x6838], R8 ;  /* 0x0068380801007387 */ /* 0x0001e80000100a00 */
[----:B------:R-:W-:Y:S04]  /*66be0*/  STL.64 [R1+0xe40], R12 ;  /* 0x000e400c01007387 */ /* 0x000fe80000100a00 */
[----:B------:R3:W-:Y:S01]  /*66bf0*/  STL.64 [R1+0xe48], R14 ;  /* 0x000e480e01007387 */ /* 0x0007e20000100a00 */
[C---:B0-----:R-:W-:Y:S08]  /*66c00*/  HMMA.16816.F32 R8, R36.reuse, R4, R20 ;  /* 0x000000042408723c */ /* 0x041ff00000001814 */
[----:B---3--:R-:W-:Y:S01]  /*66c10*/  HMMA.16816.F32 R12, R36, R6, R24 ;  /* 0x00000006240c723c */ /* 0x008fe20000001818 */
[----:B------:R-:W-:-:S15]  /*66c20*/  STL.64 [R1+0x6820], R6 ;  /* 0x0068200601007387 */ /* 0x000fde0000100a00 */
[----:B------:R-:W-:-:S03]  /*66c30*/  NOP ;  /* 0x0000000000007918 */ /* 0x000fc60000000000 */
[----:B------:R-:W-:Y:S04]  /*66c40*/  STL.64 [R1+0xe30], R12 ;  /* 0x000e300c01007387 */ /* 0x000fe80000100a00 */
[----:B------:R-:W-:Y:S04]  /*66c50*/  STL.64 [R1+0xe38], R14 ;  /* 0x000e380e01007387 */ /* 0x000fe80000100a00 */
[----:B------:R-:W-:Y:S04]  /*66c60*/  STL.64 [R1+0x6818], R4 ;  /* 0x0068180401007387 */ /* 0x000fe80000100a00 */
        /* <DEDUP_REMOVED lines=22> */
[----:B0-----:R-:W3:Y:S04]  /*66dd0*/  LDL.LU R40, [R1+0xd90] ;  /* 0x000d900001287983 */ /* 0x001ee80000300800 */
[----:B------:R-:W3:Y:S04]  /*66de0*/  LDL.LU R41, [R1+0xd94] ;  /* 0x000d940001297983 */ /* 0x000ee80000300800 */
[----:B------:R-:W4:Y:S04]  /*66df0*/  LDL.LU R42, [R1+0xd98] ;  /* 0x000d9800012a7983 */ /* 0x000f280000300800 */
[----:B------:R-:W4:Y:S04]  /*66e00*/  LDL.LU R43, [R1+0xd9c] ;  /* 0x000d9c00012b7983 */ /* 0x000f280000300800 */
[----:B----4-:R-:W-:Y:S04]  /*66e10*/  STL.64 [R1+0x6850], R42 ;  /* 0x0068502a01007387 */ /* 0x010fe80000100a00 */
[----:B---3--:R0:W-:Y:S04]  /*66e20*/  STL.64 [R1+0x6848], R40 ;  /* 0x0068482801007387 */ /* 0x0081e80000100a00 */
[----:B-1----:R-:W3:Y:S04]  /*66e30*/  LDL.LU R24, [R1+0xda0] ;  /* 0x000da00001187983 */ /* 0x002ee80000300800 */
[----:B------:R-:W3:Y:S04]  /*66e40*/  LDL.LU R25, [R1+0xda4] ;  /* 0x000da40001197983 */ /* 0x000ee80000300800 */
[----:B------:R-:W3:Y:S04]  /*66e50*/  LDL.LU R26, [R1+0xda8] ;  /* 0x000da800011a7983 */ /* 0x000ee80000300800 */
[----:B------:R-:W3:Y:S04]  /*66e60*/  LDL.LU R27, [R1+0xdac] ;  /* 0x000dac00011b7983 */ /* 0x000ee80000300800 */
[----:B------:R-:W4:Y:S04]  /*66e70*/  LDL.LU R4, [R1+0xdb0] ;  /* 0x000db00001047983 */ /* 0x000f280000300800 */
[----:B------:R-:W4:Y:S04]  /*66e80*/  LDL.LU R5, [R1+0xdb4] ;  /* 0x000db40001057983 */ /* 0x000f280000300800 */
[----:B------:R-:W4:Y:S04]  /*66e90*/  LDL.LU R6, [R1+0xdb8] ;  /* 0x000db80001067983 */ /* 0x000f280000300800 */
[----:B------:R-:W4:Y:S04]  /*66ea0*/  LDL.LU R7, [R1+0xdbc] ;  /* 0x000dbc0001077983 */ /* 0x000f280000300800 */
        /* <DEDUP_REMOVED lines=16> */
[----:B0-----:R-:W3:Y:S04]  /*66fb0*/  LDL.LU R40, [R1+0xde0] ;  /* 0x000de00001287983 */ /* 0x001ee80000300800 */
[----:B------:R-:W3:Y:S04]  /*66fc0*/  LDL.LU R41, [R1+0xde4] ;  /* 0x000de40001297983 */ /* 0x000ee80000300800 */
[----:B------:R-:W3:Y:S04]  /*66fd0*/  LDL.LU R42, [R1+0xde8] ;  /* 0x000de800012a7983 */ /* 0x000ee80000300800 */
[----:B------:R-:W3:Y:S04]  /*66fe0*/  LDL.LU R43, [R1+0xdec] ;  /* 0x000dec00012b7983 */ /* 0x000ee80000300800 */
[----:B------:R-:W3:Y:S01]  /*66ff0*/  LDL.LU R51, [R1+0x21d0] ;  /* 0x0021d00001337983 */ /* 0x000ee20000300800 */
[----:B------:R-:W-:-:S03]  /*67000*/  IMAD R48, R61, 0x100, R47 ;  /* 0x000001003d307824 */ /* 0x000fc600078e022f */
[----:B------:R-:W3:Y:S01]  /*67010*/  LDL.LU R28, [R1+0x21cc] ;  /* 0x0021cc00011c7983 */ /* 0x000ee20000300800 */
[----:B------:R-:W-:-:S03]  /*67020*/  IMAD R49, R0, 0x100, R60 ;  /* 0x0000010000317824 */ /* 0x000fc600078e023c */
        /* <DEDUP_REMOVED lines=22> */
[----:B--2---:R-:W-:Y:S03]  /*67190*/  HMMA.16816.F32 R36, R36, R2, R16 ;  /* 0x000000022424723c */ /* 0x004fe60000001810 */
[----:B------:R-:W2:Y:S04]  /*671a0*/  LDL.LU.64 R18, [R1+0x6870] ;  /* 0x0068700001127983 */ /* 0x000ea80000300a00 */
[----:B------:R-:W3:-:S12]  /*671b0*/  LDL.LU.64 R16, [R1+0x6868] ;  /* 0x0068680001107983 */ /* 0x000ed80000300a00 */
[----:B------:R-:W-:Y:S04]  /*671c0*/  STL.64 [R1+0x200], R36 ;  /* 0x0002002401007387 */ /* 0x000fe80000100a00 */
[----:B------:R0:W-:Y:S02]  /*671d0*/  STL.64 [R1+0x208], R38 ;  /* 0x0002082601007387 */ /* 0x0001e40000100a00 */
[----:B0-----:R-:W-:Y:S02]  /*671e0*/  F2FP.F16.E4M3.UNPACK_B R38, R48 ;  /* 0x00000030ff26723e */ /* 0x001fe400020006ff */
[----:B------:R-:W-:Y:S02]  /*671f0*/  F2FP.F16.E4M3.UNPACK_B R39, R49 ;  /* 0x00000031ff27723e */ /* 0x000fe400020006ff */
[----:B--2---:R-:W-:-:S02]  /*67200*/  F2FP.F16.E4M3.UNPACK_B R36, R18 ;  /* 0x00000012ff24723e */ /* 0x004fc400020006ff */
[----:B------:R-:W-:-:S07]  /*67210*/  F2FP.F16.E4M3.UNPACK_B R37, R19 ;  /* 0x00000013ff25723e */ /* 0x000fce00020006ff */
[----:B---3--:R-:W-:-:S15]  /*67220*/  HMMA.16816.F32 R12, R36, R16, R12 ;  /* 0x00000010240c723c */ /* 0x008fde000000180c */
        /* <DEDUP_REMOVED lines=16> */
[C---:B----4-:R-:W-:Y:S11]  /*67330*/  HMMA.16816.F32 R4, R36.reuse, R8, R4 ;  /* 0x000000082404723c */ /* 0x050ff60000001804 */
        /* <DEDUP_REMOVED lines=8> */
[C---:B----4-:R-:W-:Y:S08]  /*673c0*/  HMMA.16816.F32 R24, R36.reuse, R6, R24 ;  /* 0x000000062418723c */ /* 0x050ff00000001818 */
[----:B--2---:R-:W-:Y:S11]  /*673d0*/  HMMA.16816.F32 R40, R36, R4, R40 ;  /* 0x000000042428723c */ /* 0x004ff60000001828 */
[----:B------:R-:W-:Y:S04]  /*673e0*/  STL.64 [R1+0xdc0], R24 ;  /* 0x000dc01801007387 */ /* 0x000fe80000100a00 */
[----:B------:R0:W-:Y:S04]  /*673f0*/  STL.64 [R1+0xdc8], R26 ;  /* 0x000dc81a01007387 */ /* 0x0001e80000100a00 */
[----:B0-----:R-:W2:Y:S04]  /*67400*/  LDL.LU.64 R26, [R1+0x6810] ;  /* 0x00681000011a7983 */ /* 0x001ea80000300a00 */
[----:B------:R-:W2:Y:S04]  /*67410*/  LDL.LU.64 R24, [R1+0x6808] ;  /* 0x0068080001187983 */ /* 0x000ea80000300a00 */
[----:B------:R-:W-:Y:S04]  /*67420*/  STL.64 [R1+0xdb0], R40 ;  /* 0x000db02801007387 */ /* 0x000fe80000100a00 */
[----:B------:R0:W-:Y:S04]  /*67430*/  STL.64 [R1+0xdb8], R42 ;  /* 0x000db82a01007387 */ /* 0x0001e80000100a00 */
[----:B0-----:R-:W4:Y:S04]  /*67440*/  LDL.LU.64 R42, [R1+0x6800] ;  /* 0x00680000012a7983 */ /* 0x001f280000300a00 */
[----:B------:R-:W4:Y:S01]  /*67450*/  LDL.LU.64 R40, [R1+0x67f8] ;  /* 0x0067f80001287983 */ /* 0x000f220000300a00 */
[----:B------:R-:W-:-:S02]  /*67460*/  IMAD R18, R28, 0x100, R51 ;  /* 0x000001001c127824 */ /* 0x000fc400078e0233 */
[----:B------:R-:W-:Y:S02]  /*67470*/  IMAD R19, R30, 0x100, R29 ;  /* 0x000001001e137824 */ /* 0x000fe400078e021d */
[----:B------:R-:W-:Y:S02]  /*67480*/  IMAD R48, R61, 0x100, R31 ;  /* 0x000001003d307824 */ /* 0x000fe400078e021f */
[----:B---3--:R-:W-:Y:S01]  /*67490*/  HMMA.16816.F32 R28, R36, R2, R32 ;  /* 0x00000002241c723c */ /* 0x008fe20000001820 */
[----:B------:R-:W-:Y:S01]  /*674a0*/  IMAD R49, R0, 0x100, R60 ;  /* 0x0000010000317824 */ /* 0x000fe200078e023c */
[----:B------:R-:W-:Y:S02]  /*674b0*/  F2FP.F16.E4M3.UNPACK_B R36, R18 ;  /* 0x00000012ff24723e */ /* 0x000fe400020006ff */
[----:B------:R-:W-:Y:S02]  /*674c0*/  F2FP.F16.E4M3.UNPACK_B R37, R19 ;  /* 0x00000013ff25723e */ /* 0x000fe400020006ff */
[----:B------:R-:W-:-:S02]  /*674d0*/  F2FP.F16.E4M3.UNPACK_B R38, R48 ;  /* 0x00000030ff26723e */ /* 0x000fc400020006ff */
[----:B------:R-:W-:-:S07]  /*674e0*/  F2FP.F16.E4M3.UNPACK_B R39, R49 ;  /* 0x00000031ff27723e */ /* 0x000fce00020006ff */
[C---:B------:R-:W-:Y:S04]  /*674f0*/  HMMA.16816.F32 R32, R36.reuse, R16, R52 ;  /* 0x000000102420723c */ /* 0x040fe80000001834 */
[----:B------:R-:W-:Y:S04]  /*67500*/  STL.64 [R1+0x1f0], R28 ;  /* 0x0001f01c01007387 */ /* 0x000fe80000100a00 */
[----:B------:R0:W-:Y:S01]  /*67510*/  STL.64 [R1+0x1f8], R30 ;  /* 0x0001f81e01007387 */ /* 0x0001e20000100a00 */
[C---:B------:R-:W-:Y:S08]  /*67520*/  HMMA.16816.F32 R20, R36.reuse, R10, R20 ;  /* 0x0000000a2414723c */ /* 0x040ff00000001814 */
[C---:B0-----:R-:W-:Y:S02]  /*67530*/  HMMA.16816.F32 R28, R36.reuse, R14, R56 ;  /* 0x0000000e241c723c */ /* 0x041fe40000001838 */
[----:B------:R-:W-:Y:S04]  /*67540*/  STL.64 [R1+0xda0], R32 ;  /* 0x000da02001007387 */ /* 0x000fe80000100a00 */
[----:B------:R-:W-:Y:S04]  /*67550*/  STL.64 [R1+0xda8], R34 ;  /* 0x000da82201007387 */ /* 0x000fe80000100a00 */
[----:B------:R-:W-:Y:S09]  /*67560*/  STL.64 [R1+0x67d0], R14 ;  /* 0x0067d00e01007387 */ /* 0x000ff20000100a00 */
[----:B------:R-:W-:Y:S04]  /*67570*/  STL.64 [R1+0xd90], R28 ;  /* 0x000d901c01007387 */ /* 0x000fe80000100a00 */
[----:B------:R-:W-:Y:S04]  /*67580*/  STL.64 [R1+0xd98], R30 ;  /* 0x000d981e01007387 */ /* 0x000fe80000100a00 */
[----:B------:R4:W-:Y:S01]  /*67590*/  STL.64 [R1+0x67c8], R12 ;  /* 0x0067c80c01007387 */ /* 0x0009e20000100a00 */
[----:B--2---:R-:W-:-:S15]  /*675a0*/  HMMA.16816.F32 R24, R36, R12, R24 ;  /* 0x0000000c2418723c */ /* 0x004fde0000001818 */
[----:B------:R-:W-:-:S04]  /*675b0*/  NOP ;  /* 0x0000000000007918 */ /* 0x000fc80000000000 */
[----:B------:R-:W-:Y:S04]  /*675c0*/  STL.64 [R1+0xd80], R24 ;  /* 0x000d801801007387 */ /* 0x000fe80000100a00 */
[----:B------:R-:W-:Y:S01]  /*675d0*/  STL.64 [R1+0xd88], R26 ;  /* 0x000d881a01007387 */ /* 0x000fe20000100a00 */
[C---:B----4-:R-:W-:Y:S03]  /*675e0*/  HMMA.16816.F32 R12, R36.reuse, R8, R40 ;  /* 0x00000008240c723c */ /* 0x050fe60000001828 */
[----:B------:R-:W-:Y:S04]  /*675f0*/  STL.64 [R1+0x67b0], R10 ;  /* 0x0067b00a01007387 */ /* 0x000fe80000100a00 */
[----:B------:R-:W-:Y:S04]  /*67600*/  STL.64 [R1+0xd70], R20 ;  /* 0x000d701401007387 */ /* 0x000fe80000100a00 */
[----:B------:R-:W-:Y:S04]  /*67610*/  STL.64 [R1+0xd78], R22 ;  /* 0x000d781601007387 */ /* 0x000fe80000100a00 */
[----:B------:R0:W-:Y:S02]  /*67620*/  STL.64 [R1+0x67a8], R8 ;  /* 0x0067a80801007387 */ /* 0x0001e40000100a00 */
[C---:B0-----:R-:W-:Y:S02]  /*67630*/  HMMA.16816.F32 R8, R36.reuse, R6, R44 ;  /* 0x000000062408723c */ /* 0x041fe4000000182c */
[----:B------:R-:W-:Y:S04]  /*67640*/  STL.64 [R1+0xd60], R12 ;  /* 0x000d600c01007387 */ /* 0x000fe80000100a00 */
[----:B------:R-:W-:Y:S04]  /*67650*/  STL.64 [R1+0xd68], R14 ;  /* 0x000d680e01007387 */ /* 0x000fe80000100a00 */
[----:B------:R-:W2:Y:S09]  /*67660*/  LDL.LU R40, [R1+0xc90] ;  /* 0x000c900001287983 */ /* 0x000eb20000300800 */
        /* <DEDUP_REMOVED lines=12> */
[----:B--2---:R-:W-:Y:S04]  /*67730*/  STL.64 [R1+0x67b8], R24 ;  /* 0x0067b81801007387 */ /* 0x004fe80000100a00 */
        /* <DEDUP_REMOVED lines=20> */
[----:B--2---:R-:W2:Y:S04]  /*67880*/  LDL.LU R28, [R1+0xd20] ;  /* 0x000d2000011c7983 */ /* 0x004ea80000300800 */
        /* <DEDUP_REMOVED lines=39> */
[C---:B--2---:R-:W-:Y:S08]  /*67b00*/  HMMA.16816.F32 R28, R36.reuse, R4, R28 ;  /* 0x00000004241c723c */ /* 0x044ff0000000181c */
[----:B----4-:R-:W-:Y:S01]  /*67b10*/  HMMA.16816.F32 R36, R36, R2, R32 ;  /* 0x000000022424723c */ /* 0x010fe20000001820 */
[----:B---3--:R-:W-:-:S02]  /*67b20*/  IMAD R18, R18, 0x100, R48 ;  /* 0x0000010012127824 */ /* 0x008fc400078e0230 */
[----:B------:R-:W-:-:S08]  /*67b30*/  IMAD R19, R50, 0x100, R19 ;  /* 0x0000010032137824 */ /* 0x000fd000078e0213 */
[----:B------:R-:W-:Y:S04]  /*67b40*/  STL.64 [R1+0xd40], R28 ;  /* 0x000d401c01007387 */ /* 0x000fe80000100a00 */
[----:B------:R0:W-:Y:S01]  /*67b50*/  STL.64 [R1+0xd48], R30 ;  /* 0x000d481e01007387 */ /* 0x0001e20000100a00 */
[----:B------:R-:W-:Y:S02]  /*67b60*/  IMAD R48, R52, 0x100, R51 ;  /* 0x0000010034307824 */ /* 0x000fe400078e0233 */
[----:B------:R-:W-:Y:S01]  /*67b70*/  IMAD R49, R54, 0x100, R53 ;  /* 0x0000010036317824 */ /* 0x000fe200078e0235 */
[----:B0-----:R-:W2:Y:S04]  /*67b80*/  LDL.LU.64 R30, [R1+0x67f0] ;  /* 0x0067f000011e7983 */ /* 0x001ea80000300a00 */
[----:B------:R-:W2:Y:S04]  /*67b90*/  LDL.LU.64 R28, [R1+0x67e8] ;  /* 0x0067e800011c7983 */ /* 0x000ea80000300a00 */
[----:B------:R-:W3:Y:S04]  /*67ba0*/  LDL.LU.64 R34, [R1+0x67e0] ;  /* 0x0067e00001227983 */ /* 0x000ee80000300a00 */
[----:B------:R-:W3:Y:S04]  /*67bb0*/  LDL.LU.64 R32, [R1+0x67d8] ;  /* 0x0067d80001207983 */ /* 0x000ee80000300a00 */
[----:B------:R0:W-:Y:S04]  /*67bc0*/  STL.64 [R1+0x1e0], R36 ;  /* 0x0001e02401007387 */ /* 0x0001e80000100a00 */
[----:B------:R1:W-:Y:S01]  /*67bd0*/  STL.64 [R1+0x1e8], R38 ;  /* 0x0001e82601007387 */ /* 0x0003e20000100a00 */
[----:B0-----:R-:W-:-:S02]  /*67be0*/  F2FP.F16.E4M3.UNPACK_B R36, R18 ;  /* 0x00000012ff24723e */ /* 0x001fc400020006ff */
[----:B------:R-:W-:Y:S02]  /*67bf0*/  F2FP.F16.E4M3.UNPACK_B R37, R19 ;  /* 0x00000013ff25723e */ /* 0x000fe400020006ff */
[----:B-1----:R-:W-:Y:S02]  /*67c00*/  F2FP.F16.E4M3.UNPACK_B R38, R48 ;  /* 0x00000030ff26723e */ /* 0x002fe400020006ff */
[----:B------:R-:W-:Y:S01]  /*67c10*/  F2FP.F16.E4M3.UNPACK_B R39, R49 ;  /* 0x00000031ff27723e */ /* 0x000fe200020006ff */
[----:B------:R-:W4:Y:S04]  /*67c20*/  LDL.LU R48, [R1+0xcd0] ;  /* 0x000cd00001307983 */ /* 0x000f280000300800 */
[----:B------:R-:W4:Y:S04]  /*67c30*/  LDL.LU R49, [R1+0xcd4] ;  /* 0x000cd40001317983 */ /* 0x000f280000300800 */
[----:B------:R-:W4:Y:S01]  /*67c40*/  LDL.LU R50, [R1+0xcd8] ;  /* 0x000cd80001327983 */ /* 0x000f220000300800 */
[----:B------:R-:W-:Y:S03]  /*67c50*/  HMMA.16816.F32 R12, R36, R16, R12 ;  /* 0x00000010240c723c */ /* 0x000fe6000000180c */
[----:B------:R-:W4:-:S15]  /*67c60*/  LDL.LU R51, [R1+0xcdc] ;  /* 0x000cdc0001337983 */ /* 0x000f1e0000300800 */
[----:B------:R-:W-:Y:S01]  /*67c70*/  NOP ;  /* 0x0000000000007918 */ /* 0x000fe20000000000 */
        /* <DEDUP_REMOVED lines=14> */
[----:B---3--:R-:W-:-:S15]  /*67d60*/  HMMA.16816.F32 R40, R36, R10, R40 ;  /* 0x0000000a2428723c */ /* 0x008fde0000001828 */
[----:B------:R-:W-:-:S04]  /*67d70*/  NOP ;  /* 0x0000000000007918 */ /* 0x000fc80000000000 */
[----:B------:R-:W-:Y:S04]  /*67d80*/  STL.64 [R1+0xd00], R40 ;  /* 0x000d002801007387 */ /* 0x000fe80000100a00 */
[----:B------:R0:W-:Y:S04]  /*67d90*/  STL.64 [R1+0xd08], R42 ;  /* 0x000d082a01007387 */ /* 0x0001e80000100a00 */
[----:B0-----:R-:W3:Y:S04]  /*67da0*/  LDL.LU.64 R42, [R1+0x67a0] ;  /* 0x0067a000012a7983 */ /* 0x001ee80000300a00 */
[----:B------:R-:W3:Y:S01]  /*67db0*/  LDL.LU.64 R40, [R1+0x6798] ;  /* 0x0067980001287983 */ /* 0x000ee20000300a00 */
[----:B----4-:R-:W-:-:S15]  /*67dc0*/  HMMA.16816.F32 R48, R36, R8, R48 ;  /* 0x000000082430723c */ /* 0x010fde0000001830 */
[----:B------:R-:W-:-:S04]  /*67dd0*/  NOP ;  /* 0x0000000000007918 */ /* 0x000fc80000000000 */
[----:B------:R-:W-:Y:S04]  /*67de0*/  STL.64 [R1+0xcf0], R48 ;  /* 0x000cf03001007387 */ /* 0x000fe80000100a00 */
[----:B------:R0:W-:Y:S02]  /*67df0*/  STL.64 [R1+0xcf8], R50 ;  /* 0x000cf83201007387 */ /* 0x0001e40000100a00 */
[----:B0-----:R-:W-:Y:S02]  /*67e00*/  HMMA.16816.F32 R48, R36, R6, R28 ;  /* 0x000000062430723c */ /* 0x001fe4000000181c */
[----:B------:R-:W-:Y:S01]  /*67e10*/  STL.64 [R1+0x6780], R6 ;  /* 0x0067800601007387 */ /* 0x000fe20000100a00 */
[----:B------:R-:W-:-:S05]  /*67e20*/  IMAD R18, R56, 0x100, R55 ;  /* 0x0000010038127824 */ /* 0x000fca00078e0237 */
[----:B------:R-:W-:Y:S01]  /*67e30*/  HMMA.16816.F32 R28, R36, R4, R32 ;  /* 0x00000004241c723c */ /* 0x000fe20000001820 */
[----:B------:R-:W-:-:S10]  /*67e40*/  IMAD R19, R58, 0x100, R57 ;  /* 0x000001003a137824 */ /* 0x000fd400078e0239 */
[----:B------:R0:W-:Y:S04]  /*67e50*/  STL.64 [R1+0xce0], R48 ;  /* 0x000ce03001007387 */ /* 0x0001e80000100a00 */
[----:B------:R-:W-:Y:S04]  /*67e60*/  STL.64 [R1+0xce8], R50 ;  /* 0x000ce83201007387 */ /* 0x000fe80000100a00 */
[----:B------:R2:W-:Y:S01]  /*67e70*/  STL.64 [R1+0x6778], R4 ;  /* 0x0067780401007387 */ /* 0x0005e20000100a00 */
[----:B0-----:R-:W-:Y:S02]  /*67e80*/  IMAD R48, R61, 0x100, R59 ;  /* 0x000001003d307824 */ /* 0x001fe400078e023b */
[----:B------:R-:W-:Y:S01]  /*67e90*/  IMAD R49, R0, 0x100, R60 ;  /* 0x0000010000317824 */ /* 0x000fe200078e023c */
[----:B--2---:R-:W-:Y:S01]  /*67ea0*/  HMMA.16816.F32 R4, R36, R2, R24 ;  /* 0x000000022404723c */ /* 0x004fe20000001818 */
[----:B------:R-:W-:-:S02]  /*67eb0*/  F2FP.F16.E4M3.UNPACK_B R36, R18 ;  /* 0x00000012ff24723e */ /* 0x000fc400020006ff */
[----:B------:R-:W-:Y:S02]  /*67ec0*/  F2FP.F16.E4M3.UNPACK_B R37, R19 ;  /* 0x00000013ff25723e */ /* 0x000fe400020006ff */
[----:B------:R-:W-:Y:S02]  /*67ed0*/  F2FP.F16.E4M3.UNPACK_B R38, R48 ;  /* 0x00000030ff26723e */ /* 0x000fe400020006ff */
[----:B------:R-:W-:Y:S01]  /*67ee0*/  F2FP.F16.E4M3.UNPACK_B R39, R49 ;  /* 0x00000031ff27723e */ /* 0x000fe200020006ff */
[----:B------:R-:W-:Y:S06]  /*67ef0*/  STL.64 [R1+0xcd0], R28 ;  /* 0x000cd01c01007387 */ /* 0x000fec0000100a00 */
[C---:B------:R-:W-:Y:S01]  /*67f00*/  HMMA.16816.F32 R24, R36.reuse, R16, R20 ;  /* 0x000000102418723c */ /* 0x040fe20000001814 */
[----:B------:R-:W-:Y:S04]  /*67f10*/  STL.64 [R1+0xcd8], R30 ;  /* 0x000cd81e01007387 */ /* 0x000fe80000100a00 */
[----:B------:R-:W-:Y:S04]  /*67f20*/  STL.64 [R1+0x1d0], R4 ;  /* 0x0001d00401007387 */ /* 0x000fe80000100a00 */
[----:B------:R0:W-:Y:S02]  /*67f30*/  STL.64 [R1+0x1d8], R6 ;  /* 0x0001d80601007387 */ /* 0x0001e40000100a00 */
[C---:B0-----:R-:W-:Y:S08]  /*67f40*/  HMMA.16816.F32 R4, R36.reuse, R12, R44 ;  /* 0x0000000c2404723c */ /* 0x041ff0000000182c */
[----:B------:R0:W-:Y:S04]  /*67f50*/  STL.64 [R1+0xcc0], R24 ;  /* 0x000cc01801007387 */ /* 0x0001e80000100a00 */
[----:B------:R1:W-:Y:S04]  /*67f60*/  STL.64 [R1+0xcc8], R26 ;  /* 0x000cc81a01007387 */ /* 0x0003e80000100a00 */
[----:B------:R-:W-:Y:S01]  /*67f70*/  STL.64 [R1+0x6740], R14 ;  /* 0x0067400e01007387 */ /* 0x000fe20000100a00 */
[----:B---3--:R-:W-:-:S15]  /*67f80*/  HMMA.16816.F32 R20, R36, R14, R40 ;  /* 0x0000000e2414723c */ /* 0x008fde0000001828 */
[----:B------:R-:W-:-:S04]  /*67f90*/  NOP ;  /* 0x0000000000007918 */ /* 0x000fc80000000000 */
[----:B------:R-:W-:Y:S04]  /*67fa0*/  STL.64 [R1+0xcb0], R20 ;  /* 0x000cb01401007387 */ /* 0x000fe80000100a00 */
[----:B------:R-:W-:Y:S04]  /*67fb0*/  STL.64 [R1+0xcb8], R22 ;  /* 0x000cb81601007387 */ /* 0x000fe80000100a00 */
[----:B------:R-:W-:Y:S04]  /*67fc0*/  STL.64 [R1+0x6738], R12 ;  /* 0x0067380c01007387 */ /* 0x000fe80000100a00 */
[----:B------:R-:W-:Y:S04]  /*67fd0*/  STL.64 [R1+0xca0], R4 ;  /* 0x000ca00401007387 */ /* 0x000fe80000100a00 */
[----:B------:R-:W-:Y:S04]  /*67fe0*/  STL.64 [R1+0xca8], R6 ;  /* 0x000ca80601007387 */ /* 0x000fe80000100a00 */
[----:B0-----:R-:W2:Y:S04]  /*67ff0*/  LDL.LU R24, [R1+0xbd0] ;  /* 0x000bd00001187983 */ /* 0x001ea80000300800 */
[----:B------:R-:W2:Y:S04]  /*68000*/  LDL.LU R25, [R1+0xbd4] ;  /* 0x000bd40001197983 */ /* 0x000ea80000300800 */
[----:B-1----:R-:W3:Y:S04]  /*68010*/  LDL.LU R26, [R1+0xbd8] ;  /* 0x000bd800011a7983 */ /* 0x002ee80000300800 */
        /* <DEDUP_REMOVED lines=25> */
[----:B--2---:R-:W2:Y:S04]  /*681b0*/  LDL.LU R52, [R1+0xc50] ;  /* 0x000c500001347983 */ /* 0x004ea80000300800 */
[----:B------:R-:W2:Y:S04]  /*681c0*/  LDL.LU R53, [R1+0xc54] ;  /* 0x000c540001357983 */ /* 0x000ea80000300800 */
[----:B------:R-:W2:Y:S04]  /*681d0*/  LDL.LU R54, [R1+0xc58] ;  /* 0x000c580001367983 */ /* 0x000ea80000300800 */
[----:B------:R-:W2:Y:S04]  /*681e0*/  LDL.LU R55, [R1+0xc5c] ;  /* 0x000c5c0001377983 */ /* 0x000ea80000300800 */
[----:B------:R-:W4:Y:S04]  /*681f0*/  LDL.LU R4, [R1+0xc60] ;  /* 0x000c600001047983 */ /* 0x000f280000300800 */
[----:B------:R-:W4:Y:S04]  /*68200*/  LDL.LU R5, [R1+0xc64] ;  /* 0x000c640001057983 */ /* 0x000f280000300800 */
[----:B------:R-:W4:Y:S04]  /*68210*/  LDL.LU R6, [R1+0xc68] ;  /* 0x000c680001067983 */ /* 0x000f280000300800 */
[----:B------:R-:W4:Y:S04]  /*68220*/  LDL.LU R7, [R1+0xc6c] ;  /* 0x000c6c0001077983 */ /* 0x000f280000300800 */
[----:B0-----:R-:W2:Y:S04]  /*68230*/  LDL.LU R24, [R1+0xc70] ;  /* 0x000c700001187983 */ /* 0x001ea80000300800 */
        /* <DEDUP_REMOVED lines=35> */
[C---:B----4-:R-:W-:Y:S08]  /*68470*/  HMMA.16816.F32 R4, R36.reuse, R8, R4 ;  /* 0x000000082404723c */ /* 0x050ff00000001804 */
[----:B--2---:R-:W-:-:S15]  /*68480*/  HMMA.16816.F32 R24, R36, R10, R24 ;  /* 0x0000000a2418723c */ /* 0x004fde0000001818 */
[----:B------:R-:W-:-:S04]  /*68490*/  NOP ;  /* 0x0000000000007918 */ /* 0x000fc80000000000 */
[----:B------:R-:W-:Y:S04]  /*684a0*/  STL.64 [R1+0xc90], R24 ;  /* 0x000c901801007387 */ /* 0x000fe80000100a00 */
[----:B------:R0:W-:Y:S04]  /*684b0*/  STL.64 [R1+0xc98], R26 ;  /* 0x000c981a01007387 */ /* 0x0001e80000100a00 */
[----:B0-----:R-:W2:Y:S04]  /*684c0*/  LDL.LU.64 R26, [R1+0x6790] ;  /* 0x00679000011a7983 */ /* 0x001ea80000300a00 */
[----:B------:R-:W2:Y:S04]  /*684d0*/  LDL.LU.64 R24, [R1+0x6788] ;  /* 0x0067880001187983 */ /* 0x000ea80000300a00 */
        /* <DEDUP_REMOVED lines=20> */
[----:B------:R-:W4:Y:S04]  /*68620*/  LDL.LU.64 R24, [R1+0x6748] ;  /* 0x0067480001187983 */ /* 0x000f280000300a00 */
[----:B------:R0:W-:Y:S04]  /*68630*/  STL.64 [R1+0x1c0], R36 ;  /* 0x0001c02401007387 */ /* 0x0001e80000100a00 */
[----:B------:R1:W-:Y:S01]  /*68640*/  STL.64 [R1+0x1c8], R38 ;  /* 0x0001c82601007387 */ /* 0x0003e20000100a00 */
[----:B0-----:R-:W-:-:S02]  /*68650*/  F2FP.F16.E4M3.UNPACK_B R36, R18 ;  /* 0x00000012ff24723e */ /* 0x001fc400020006ff */
[----:B------:R-:W-:Y:S02]  /*68660*/  F2FP.F16.E4M3.UNPACK_B R37, R19 ;  /* 0x00000013ff25723e */ /* 0x000fe400020006ff */
[----:B-1----:R-:W-:Y:S02]  /*68670*/  F2FP.F16.E4M3.UNPACK_B R38, R48 ;  /* 0x00000030ff26723e */ /* 0x002fe400020006ff */
[----:B------:R-:W-:Y:S01]  /*68680*/  F2FP.F16.E4M3.UNPACK_B R39, R49 ;  /* 0x00000031ff27723e */ /* 0x000fe200020006ff */
[----:B------:R-:W2:Y:S04]  /*68690*/  LDL.LU R48, [R1+0xc20] ;  /* 0x000c200001307983 */ /* 0x000ea80000300800 */
[----:B------:R-:W2:Y:S02]  /*686a0*/  LDL.LU R49, [R1+0xc24] ;  /* 0x000c240001317983 */ /* 0x000ea40000300800 */
[----:B------:R-:W-:Y:S02]  /*686b0*/  HMMA.16816.F32 R12, R36, R16, R12 ;  /* 0x00000010240c723c */ /* 0x000fe4000000180c */
[----:B------:R-:W2:Y:S04]  /*686c0*/  LDL.LU R50, [R1+0xc28] ;  /* 0x000c280001327983 */ /* 0x000ea80000300800 */
[----:B------:R-:W2:-:S13]  /*686d0*/  LDL.LU R51, [R1+0xc2c] ;  /* 0x000c2c0001337983 */ /* 0x000e9a0000300800 */
[----:B------:R-:W-:Y:S04]  /*686e0*/  STL.64 [R1+0xc50], R12 ;  /* 0x000c500c01007387 */ /* 0x000fe80000100a00 */
[----:B------:R0:W-:Y:S04]  /*686f0*/  STL.64 [R1+0xc58], R14 ;  /* 0x000c580e01007387 */ /* 0x0001e80000100a00 */
[----:B0-----:R-:W2:Y:S04]  /*68700*/  LDL.LU.64 R14, [R1+0x6740] ;  /* 0x00674000010e7983 */ /* 0x001ea80000300a00 */
[----:B------:R-:W3:Y:S01]  /*68710*/  LDL.LU.64 R12, [R1+0x6738] ;  /* 0x00673800010c7983 */ /* 0x000ee20000300a00 */
[----:B------:R-:W-:-:S02]  /*68720*/  IMAD R18, R40, 0x100, R23 ;  /* 0x0000010028127824 */ /* 0x000fc400078e0217 */
[----:B------:R-:W-:Y:S01]  /*68730*/  IMAD R19, R42, 0x100, R41 ;  /* 0x000001002a137824 */ /* 0x000fe200078e0229 */
[C---:B--2---:R-:W-:Y:S08]  /*68740*/  HMMA.16816.F32 R48, R36.reuse, R14, R48 ;  /* 0x0000000e2430723c */ /* 0x044ff00000001830 */
[C---:B---3--:R-:W-:Y:S01]  /*68750*/  HMMA.16816.F32 R28, R36.reuse, R12, R28 ;  /* 0x0000000c241c723c */ /* 0x048fe2000000181c */
        /* <DEDUP_REMOVED lines=12> */
[----:B------:R-:W-:Y:S04]  /*68820*/  STL.64 [R1+0x6708], R8 ;  /* 0x0067080801007387 */ /* 0x000fe80000100a00 */
[----:B------:R-:W-:Y:S04]  /*68830*/  STL.64 [R1+0xc10], R12 ;  /* 0x000c100c01007387 */ /* 0x000fe80000100a00 */
[----:B------:R0:W-:Y:S02]  /*68840*/  STL.64 [R1+0xc18], R14 ;  /* 0x000c180e01007387 */ /* 0x0001e40000100a00 */
[C---:B0-----:R-:W-:Y:S02]  /*68850*/  HMMA.16816.F32 R12, R36.reuse, R6, R56 ;  /* 0x00000006240c723c */ /* 0x041fe40000001838 */
[----:B------:R-:W-:Y:S06]  /*68860*/  STL.64 [R1+0x66f0], R6 ;  /* 0x0066f00601007387 */ /* 0x000fec0000100a00 */
[C---:B----4-:R-:W-:Y:S11]  /*68870*/  HMMA.16816.F32 R8, R36.reuse, R4, R24 ;  /* 0x000000042408723c */ /* 0x050ff60000001818 */
[----:B------:R-:W-:Y:S04]  /*68880*/  STL.64 [R1+0xc00], R12 ;  /* 0x000c000c01007387 */ /* 0x000fe80000100a00 */
[----:B------:R-:W-:Y:S04]  /*68890*/  STL.64 [R1+0xc08], R14 ;  /* 0x000c080e01007387 */ /* 0x000fe80000100a00 */
[----:B------:R0:W-:Y:S02]  /*688a0*/  STL.64 [R1+0x66e8], R4 ;  /* 0x0066e80401007387 */ /* 0x0001e40000100a00 */
[----:B0-----:R-:W-:Y:S02]  /*688b0*/  HMMA.16816.F32 R4, R36, R2, R44 ;  /* 0x000000022404723c */ /* 0x001fe4000000182c */
[----:B------:R-:W-:Y:S04]  /*688c0*/  STL.64 [R1+0xbf0], R8 ;  /* 0x000bf00801007387 */ /* 0x000fe80000100a00 */
[----:B------:R-:W-:Y:S04]  /*688d0*/  STL.64 [R1+0xbf8], R10 ;  /* 0x000bf80a01007387 */ /* 0x000fe80000100a00 */
[----:B------:R-:W2:Y:S01]  /*688e0*/  LDL.LU R40, [R1+0xaf0] ;  /* 0x000af00001287983 */ /* 0x000ea20000300800 */
[----:B------:R-:W-:-:S08]  /*688f0*/  IMAD R48, R61, 0x100, R43 ;  /* 0x000001003d307824 */ /* 0x000fd000078e022b */
        /* <DEDUP_REMOVED lines=21> */
[----:B------:R-:W4:Y:S04]  /*68a50*/  LDL.LU R34, [R1+0xb48] ;  /* 0x000b480001227983 */ /* 0x000f280000300800 */
[----:B------:R-:W4:Y:S04]  /*68a60*/  LDL.LU R35, [R1+0xb4c] ;  /* 0x000b4c0001237983 */ /* 0x000f280000300800 */
[----:B----4-:R-:W-:Y:S04]  /*68a70*/  STL.64 [R1+0x6700], R34 ;  /* 0x0067002201007387 */ /* 0x010fe80000100a00 */
[----:B---3--:R3:W-:Y:S04]  /*68a80*/  STL.64 [R1+0x66f8], R32 ;  /* 0x0066f82001007387 */ /* 0x0087e80000100a00 */
[----:B0-----:R-:W4:Y:S04]  /*68a90*/  LDL.LU R40, [R1+0x170] ;  /* 0x0001700001287983 */ /* 0x001f280000300800 */
[----:B------:R-:W4:Y:S04]  /*68aa0*/  LDL.LU R41, [R1+0x174] ;  /* 0x0001740001297983 */ /* 0x000f280000300800 */
[----:B------:R-:W2:Y:S04]  /*68ab0*/  LDL.LU R42, [R1+0x178] ;  /* 0x00017800012a7983 */ /* 0x000ea80000300800 */
[----:B------:R-:W2:Y:S04]  /*68ac0*/  LDL.LU R43, [R1+0x17c] ;  /* 0x00017c00012b7983 */ /* 0x000ea80000300800 */
[----:B--2---:R-:W-:Y:S04]  /*68ad0*/  STL.64 [R1+0x6720], R42 ;  /* 0x0067202a01007387 */ /* 0x004fe80000100a00 */
[----:B----4-:R0:W-:Y:S04]  /*68ae0*/  STL.64 [R1+0x6718], R40 ;  /* 0x0067182801007387 */ /* 0x0101e80000100a00 */
[----:B-1----:R-:W2:Y:S04]  /*68af0*/  LDL.LU R20, [R1+0xb60] ;  /* 0x000b600001147983 */ /* 0x002ea80000300800 */
[----:B------:R-:W2:Y:S04]  /*68b00*/  LDL.LU R21, [R1+0xb64] ;  /* 0x000b640001157983 */ /* 0x000ea80000300800 */
[----:B------:R-:W2:Y:S04]  /*68b10*/  LDL.LU R22, [R1+0xb68] ;  /* 0x000b680001167983 */ /* 0x000ea80000300800 */
[----:B------:R-:W2:Y:S04]  /*68b20*/  LDL.LU R23, [R1+0xb6c] ;  /* 0x000b6c0001177983 */ /* 0x000ea80000300800 */
[----:B------:R-:W4:Y:S04]  /*68b30*/  LDL.LU R56, [R1+0xb70] ;  /* 0x000b700001387983 */ /* 0x000f280000300800 */
[----:B------:R-:W4:Y:S04]  /*68b40*/  LDL.LU R57, [R1+0xb74] ;  /* 0x000b740001397983 */ /* 0x000f280000300800 */
[----:B------:R-:W4:Y:S04]  /*68b50*/  LDL.LU R58, [R1+0xb78] ;  /* 0x000b7800013a7983 */ /* 0x000f280000300800 */
[----:B------:R-:W4:Y:S04]  /*68b60*/  LDL.LU R59, [R1+0xb7c] ;  /* 0x000b7c00013b7983 */ /* 0x000f280000300800 */
[----:B------:R-:W2:Y:S04]  /*68b70*/  LDL.LU R4, [R1+0xb80] ;  /* 0x000b800001047983 */ /* 0x000ea80000300800 */
[----:B------:R-:W2:Y:S04]  /*68b80*/  LDL.LU R5, [R1+0xb84] ;  /* 0x000b840001057983 */ /* 0x000ea80000300800 */
[----:B------:R-:W2:Y:S04]  /*68b90*/  LDL.LU R6, [R1+0xb88] ;  /* 0x000b880001067983 */ /* 0x000ea80000300800 */
[----:B------:R-:W2:Y:S04]  /*68ba0*/  LDL.LU R7, [R1+0xb8c] ;  /* 0x000b8c0001077983 */ /* 0x000ea80000300800 */
[----:B---3--:R-:W3:Y:S04]  /*68bb0*/  LDL.LU R32, [R1+0xb90] ;  /* 0x000b900001207983 */ /* 0x008ee80000300800 */
[----:B------:R-:W3:Y:S04]  /*68bc0*/  LDL.LU R33, [R1+0xb94] ;  /* 0x000b940001217983 */ /* 0x000ee80000300800 */
[----:B------:R-:W3:Y:S04]  /*68bd0*/  LDL.LU R34, [R1+0xb98] ;  /* 0x000b980001227983 */ /* 0x000ee80000300800 */
[----:B------:R-:W3:Y:S04]  /*68be0*/  LDL.LU R35, [R1+0xb9c] ;  /* 0x000b9c0001237983 */ /* 0x000ee80000300800 */
[----:B0-----:R-:W2:Y:S04]  /*68bf0*/  LDL.LU R40, [R1+0xbb0] ;  /* 0x000bb00001287983 */ /* 0x001ea80000300800 */
[----:B------:R-:W2:Y:S04]  /*68c00*/  LDL.LU R41, [R1+0xbb4] ;  /* 0x000bb40001297983 */ /* 0x000ea80000300800 */
[----:B------:R-:W2:Y:S04]  /*68c10*/  LDL.LU R42, [R1+0xbb8] ;  /* 0x000bb800012a7983 */ /* 0x000ea80000300800 */
[----:B------:R-:W2:Y:S04]  /*68c20*/  LDL.LU R43, [R1+0xbbc] ;  /* 0x000bbc00012b7983 */ /* 0x000ea80000300800 */
[----:B------:R-:W2:Y:S04]  /*68c30*/  LDL.LU R12, [R1+0xbc0] ;  /* 0x000bc000010c7983 */ /* 0x000ea80000300800 */
[----:B------:R-:W2:Y:S04]  /*68c40*/  LDL.LU R13, [R1+0xbc4] ;  /* 0x000bc400010d7983 */ /* 0x000ea80000300800 */
[----:B------:R-:W2:Y:S04]  /*68c50*/  LDL.LU R14, [R1+0xbc8] ;  /* 0x000bc800010e7983 */ /* 0x000ea80000300800 */
[----:B------:R-:W2:Y:S01]  /*68c60*/  LDL.LU R15, [R1+0xbcc] ;  /* 0x000bcc00010f7983 */ /* 0x000ea20000300800 */
[----:B------:R-:W-:Y:S01]  /*68c70*/  IMAD R49, R0, 0x100, R60 ;  /* 0x0000010000317824 */ /* 0x000fe200078e023c */
[----:B------:R-:W-:-:S02]  /*68c80*/  F2FP.F16.E4M3.UNPACK_B R36, R18 ;  /* 0x00000012ff24723e */ /* 0x000fc400020006ff */
[----:B------:R-:W3:Y:S01]  /*68c90*/  LDL.LU R8, [R1+0xba0] ;  /* 0x000ba00001087983 */ /* 0x000ee20000300800 */
[----:B------:R-:W-:Y:S02]  /*68ca0*/  F2FP.F16.E4M3.UNPACK_B R37, R19 ;  /* 0x00000013ff25723e */ /* 0x000fe400020006ff */
[----:B------:R-:W-:Y:S01]  /*68cb0*/  F2FP.F16.E4M3.UNPACK_B R38, R48 ;  /* 0x00000030ff26723e */ /* 0x000fe200020006ff */
[----:B------:R-:W3:Y:S01]  /*68cc0*/  LDL.LU R9, [R1+0xba4] ;  /* 0x000ba40001097983 */ /* 0x000ee20000300800 */
[----:B------:R-:W-:-:S03]  /*68cd0*/  F2FP.F16.E4M3.UNPACK_B R39, R49 ;  /* 0x00000031ff27723e */ /* 0x000fc600020006ff */
        /* <DEDUP_REMOVED lines=41> */
[----:B------:R-:W2:Y:S01]  /*68f70*/  LDL.LU.64 R8, [R1+0x6708] ;  /* 0x0067080001087983 */ /* 0x000ea20000300a00 */
[C---:B---3--:R-:W-:Y:S08]  /*68f80*/  HMMA.16816.F32 R32, R36.reuse, R10, R32 ;  /* 0x0000000a2420723c */ /* 0x048ff00000001820 */
        /* <DEDUP_REMOVED lines=8> */
[----:B------:R-:W3:Y:S01]  /*69010*/  LDL.LU.64 R4, [R1+0x66e8] ;  /* 0x0066e80001047983 */ /* 0x000ee20000300a00 */
[----:B------:R-:W-:-:S02]  /*69020*/  IMAD R18, R18, 0x100, R48 ;  /* 0x0000010012127824 */ /* 0x000fc400078e0230 */
[----:B------:R-:W-:Y:S02]  /*69030*/  IMAD R19, R50, 0x100, R19 ;  /* 0x0000010032137824 */ /* 0x000fe400078e0213 */
[----:B------:R-:W-:Y:S02]  /*69040*/  IMAD R48, R44, 0x100, R51 ;  /* 0x000001002c307824 */ /* 0x000fe400078e0233 */
[----:B------:R-:W-:Y:S01]  /*69050*/  IMAD R49, R46, 0x100, R45 ;  /* 0x000001002e317824 */ /* 0x000fe200078e022d */
[C---:B----4-:R-:W-:Y:S08]  /*69060*/  HMMA.16816.F32 R56, R36.reuse, R6, R56 ;  /* 0x000000062438723c */ /* 0x050ff00000001838 */
[C---:B---3--:R-:W-:Y:S11]  /*69070*/  HMMA.16816.F32 R20, R36.reuse, R4, R20 ;  /* 0x000000042414723c */ /* 0x048ff60000001814 */
[----:B------:R-:W-:Y:S04]  /*69080*/  STL.64 [R1+0xb90], R56 ;  /* 0x000b903801007387 */ /* 0x000fe80000100a00 */
[----:B------:R0:W-:Y:S04]  /*69090*/  STL.64 [R1+0xb98], R58 ;  /* 0x000b983a01007387 */ /* 0x0001e80000100a00 */
[----:B0-----:R-:W3:Y:S04]  /*690a0*/  LDL.LU.64 R58, [R1+0x66e0] ;  /* 0x0066e000013a7983 */ /* 0x001ee80000300a00 */
[----:B------:R-:W3:Y:S04]  /*690b0*/  LDL.LU.64 R56, [R1+0x66d8] ;  /* 0x0066d80001387983 */ /* 0x000ee80000300a00 */
[----:B------:R-:W-:Y:S01]  /*690c0*/  STL.64 [R1+0xb80], R20 ;  /* 0x000b801401007387 */ /* 0x000fe20000100a00 */
[----:B------:R-:W-:Y:S03]  /*690d0*/  HMMA.16816.F32 R36, R36, R2, R40 ;  /* 0x000000022424723c */ /* 0x000fe60000001828 */
[----:B------:R0:W-:Y:S04]  /*690e0*/  STL.64 [R1+0xb88], R22 ;  /* 0x000b881601007387 */ /* 0x0001e80000100a00 */
[----:B0-----:R-:W4:Y:S04]  /*690f0*/  LDL.LU.64 R22, [R1+0x66d0] ;  /* 0x0066d00001167983 */ /* 0x001f280000300a00 */
[----:B------:R-:W4:Y:S04]  /*69100*/  LDL.LU.64 R20, [R1+0x66c8] ;  /* 0x0066c80001147983 */ /* 0x000f280000300a00 */
[----:B------:R-:W4:Y:S04]  /*69110*/  LDL.LU.64 R42, [R1+0x66c0] ;  /* 0x0066c000012a7983 */ /* 0x000f280000300a00 */
[----:B------:R-:W4:Y:S04]  /*69120*/  LDL.LU.64 R40, [R1+0x66b8] ;  /* 0x0066b80001287983 */ /* 0x000f280000300a00 */
[----:B------:R0:W-:Y:S04]  /*69130*/  STL.64 [R1+0x1a0], R36 ;  /* 0x0001a02401007387 */ /* 0x0001e80000100a00 */
[----:B------:R1:W-:Y:S01]  /*69140*/  STL.64 [R1+0x1a8], R38 ;  /* 0x0001a82601007387 */ /* 0x0003e20000100a00 */
[----:B0-----:R-:W-:-:S02]  /*69150*/  F2FP.F16.E4M3.UNPACK_B R36, R18 ;  /* 0x00000012ff24723e */ /* 0x001fc400020006ff */
[----:B------:R-:W-:Y:S02]  /*69160*/  F2FP.F16.E4M3.UNPACK_B R37, R19 ;  /* 0x00000013ff25723e */ /* 0x000fe400020006ff */
[----:B-1----:R-:W-:Y:S02]  /*69170*/  F2FP.F16.E4M3.UNPACK_B R38, R48 ;  /* 0x00000030ff26723e */ /* 0x002fe400020006ff */
[----:B------:R-:W-:-:S07]  /*69180*/  F2FP.F16.E4M3.UNPACK_B R39, R49 ;  /* 0x00000031ff27723e */ /* 0x000fce00020006ff */
[C---:B------:R-:W-:Y:S08]  /*69190*/  HMMA.16816.F32 R48, R36.reuse, R16, R28 ;  /* 0x000000102430723c */ /* 0x040ff0000000181c */
[C---:B--2---:R-:W-:Y:S08]  /*691a0*/  HMMA.16816.F32 R32, R36.reuse, R14, R32 ;  /* 0x0000000e2420723c */ /* 0x044ff00000001820 */
[C---:B------:R-:W-:Y:S03]  /*691b0*/  HMMA.16816.F32 R28, R36.reuse, R12, R52 ;  /* 0x0000000c241c723c */ /* 0x040fe60000001834 */
[----:B------:R-:W-:Y:S04]  /*691c0*/  STL.64 [R1+0xb70], R48 ;  /* 0x000b703001007387 */ /* 0x000fe80000100a00 */
[----:B------:R-:W-:Y:S04]  /*691d0*/  STL.64 [R1+0xb78], R50 ;  /* 0x000b783201007387 */ /* 0x000fe80000100a00 */
[----:B------:R-:W-:Y:S04]  /*691e0*/  STL.64 [R1+0x66a0], R14 ;  /* 0x0066a00e01007387 */ /* 0x000fe80000100a00 */
[----:B------:R-:W-:Y:S04]  /*691f0*/  STL.64 [R1+0xb60], R32 ;  /* 0x000b602001007387 */ /* 0x000fe80000100a00 */
[----:B------:R-:W-:Y:S04]  /*69200*/  STL.64 [R1+0xb68], R34 ;  /* 0x000b682201007387 */ /* 0x000fe80000100a00 */
[----:B------:R0:W-:Y:S04]  /*69210*/  STL.64 [R1+0x6698], R12 ;  /* 0x0066980c01007387 */ /* 0x0001e80000100a00 */
[----:B------:R-:W-:Y:S04]  /*69220*/  STL.64 [R1+0xb50], R28 ;  /* 0x000b501c01007387 */ /* 0x000fe80000100a00 */
[----:B------:R3:W-:Y:S01]  /*69230*/  STL.64 [R1+0xb58], R30 ;  /* 0x000b581e01007387 */ /* 0x0007e20000100a00 */
[----:B0-----:R-:W-:Y:S03]  /*69240*/  HMMA.16816.F32 R12, R36, R8, R24 ;  /* 0x00000008240c723c */ /* 0x001fe60000001818 */
[----:B------:R-:W-:Y:S01]  /*69250*/  STL.64 [R1+0x6680], R10 ;  /* 0x0066800a01007387 */ /* 0x000fe20000100a00 */
[----:B------:R-:W-:-:S02]  /*69260*/  IMAD R18, R61, 0x100, R47 ;  /* 0x000001003d127824 */ /* 0x000fc400078e022f */
[----:B------:R-:W-:Y:S02]  /*69270*/  IMAD R19, R0, 0x100, R60 ;  /* 0x0000010000137824 */ /* 0x000fe400078e023c */
[----:B---3--:R-:W-:-:S15]  /*69280*/  HMMA.16816.F32 R28, R36, R10, R56 ;  /* 0x0000000a241c723c */ /* 0x008fde0000001838 */
[----:B------:R-:W-:-:S04]  /*69290*/  NOP ;  /* 0x0000000000007918 */ /* 0x000fc80000000000 */
[----:B------:R-:W-:Y:S04]  /*692a0*/  STL.64 [R1+0xb40], R28 ;  /* 0x000b401c01007387 */ /* 0x000fe80000100a00 */
[----:B------:R-:W-:Y:S04]  /*692b0*/  STL.64 [R1+0xb48], R30 ;  /* 0x000b481e01007387 */ /* 0x000fe80000100a00 */
[----:B------:R4:W-:Y:S04]  /*692c0*/  STL.64 [R1+0x6678], R8 ;  /* 0x0066780801007387 */ /* 0x0009e80000100a00 */
[----:B------:R-:W-:Y:S04]  /*692d0*/  STL.64 [R1+0xb30], R12 ;  /* 0x000b300c01007387 */ /* 0x000fe80000100a00 */
[----:B------:R0:W-:Y:S01]  /*692e0*/  STL.64 [R1+0xb38], R14 ;  /* 0x000b380e01007387 */ /* 0x0001e20000100a00 */
[C---:B----4-:R-:W-:Y:S08]  /*692f0*/  HMMA.16816.F32 R8, R36.reuse, R4, R40 ;  /* 0x000000042408723c */ /* 0x050ff00000001828 */
[----:B0-----:R-:W-:Y:S01]  /*69300*/  HMMA.16816.F32 R12, R36, R6, R20 ;  /* 0x00000006240c723c */ /* 0x001fe20000001814 */
[----:B------:R-:W-:-:S15]  /*69310*/  STL.64 [R1+0x6660], R6 ;  /* 0x0066600601007387 */ /* 0x000fde0000100a00 */
[----:B------:R-:W-:-:S03]  /*69320*/  NOP ;  /* 0x0000000000007918 */ /* 0x000fc60000000000 */
[----:B------:R-:W-:Y:S04]  /*69330*/  STL.64 [R1+0xb20], R12 ;  /* 0x000b200c01007387 */ /* 0x000fe80000100a00 */
[----:B------:R-:W-:Y:S04]  /*69340*/  STL.64 [R1+0xb28], R14 ;  /* 0x000b280e01007387 */ /* 0x000fe80000100a00 */
[----:B------:R0:W-:Y:S04]  /*69350*/  STL.64 [R1+0x6658], R4 ;  /* 0x0066580401007387 */ /* 0x0001e80000100a00 */
        /* <DEDUP_REMOVED lines=396> */
[----:B---3--:R-:W-:Y:S01]  /*6ac20*/  HMMA.16816.F32 R28, R36, R2, R32 ;  /* 0x00000002241c723c */ /* 0x008fe20000001820 */
[----:B------:R-:W-:Y:S01]  /*6ac30*/  IMAD R49, R0, 0x100, R60 ;  /* 0x0000010000317824 */ /* 0x000fe200078e023c */
[----:B------:R-:W-:Y:S02]  /*6ac40*/  F2FP.F16.E4M3.UNPACK_B R36, R18 ;  /* 0x00000012ff24723e */ /* 0x000fe400020006ff */
[----:B------:R-:W-:Y:S02]  /*6ac50*/  F2FP.F16.E4M3.UNPACK_B R37, R19 ;  /* 0x00000013ff25723e */ /* 0x000fe400020006ff */
[----:B------:R-:W-:Y:S02]  /*6ac60*/  F2FP.F16.E4M3.UNPACK_B R38, R48 ;  /* 0x00000030ff26723e */ /* 0x000fe400020006ff */
        /* <DEDUP_REMOVED lines=12> */
[C---:B--2---:R-:W-:Y:S08]  /*6ad30*/  HMMA.16816.F32 R24, R36.reuse, R12, R24 ;  /* 0x0000000c2418723c */ /* 0x044ff00000001818 */
[C---:B----4-:R-:W-:Y:S11]  /*6ad40*/  HMMA.16816.F32 R12, R36.reuse, R8, R40 ;  /* 0x00000008240c723c */ /* 0x050ff60000001828 */
        /* <DEDUP_REMOVED lines=86> */
[----:B------:R-:W-:Y:S02]  /*6b2b0*/  IMAD R19, R50, 0x100, R19 ;  /* 0x0000010032137824 */ /* 0x000fe400078e0213 */
[----:B------:R-:W-:Y:S02]  /*6b2c0*/  IMAD R48, R52, 0x100, R51 ;  /* 0x0000010034307824 */ /* 0x000fe400078e0233 */
[----:B------:R-:W-:-:S04]  /*6b2d0*/  IMAD R49, R54, 0x100, R53 ;  /* 0x0000010036317824 */ /* 0x000fc800078e0235 */
[----:B------:R-:W-:Y:S04]  /*6b2e0*/  STL.64 [R1+0x8e0], R28 ;  /* 0x0008e01c01007387 */ /* 0x000fe80000100a00 */
[----:B------:R0:W-:Y:S04]  /*6b2f0*/  STL.64 [R1+0x8e8], R30 ;  /* 0x0008e81e01007387 */ /* 0x0001e80000100a00 */
        /* <DEDUP_REMOVED lines=12> */
[----:B------:R-:W4:Y:S04]  /*6b3c0*/  LDL.LU R50, [R1+0x878] ;  /* 0x0008780001327983 */ /* 0x000f280000300800 */
[----:B------:R-:W4:Y:S01]  /*6b3d0*/  LDL.LU R51, [R1+0x87c] ;  /* 0x00087c0001337983 */ /* 0x000f220000300800 */
[----:B------:R-:W-:-:S15]  /*6b3e0*/  HMMA.16816.F32 R12, R36, R16, R12 ;  /* 0x00000010240c723c */ /* 0x000fde000000180c */
        /* <DEDUP_REMOVED lines=25> */
[C---:B0-----:R-:W-:Y:S02]  /*6b580*/  HMMA.16816.F32 R48, R36.reuse, R6, R28 ;  /* 0x000000062430723c */ /* 0x041fe4000000181c */
[----:B------:R-:W-:Y:S06]  /*6b590*/  STL.64 [R1+0x6520], R6 ;  /* 0x0065200601007387 */ /* 0x000fec0000100a00 */
[----:B------:R-:W-:Y:S01]  /*6b5a0*/  HMMA.16816.F32 R28, R36, R4, R32 ;  /* 0x00000004241c723c */ /* 0x000fe20000001820 */
[----:B------:R-:W-:-:S02]  /*6b5b0*/  IMAD R18, R56, 0x100, R55 ;  /* 0x0000010038127824 */ /* 0x000fc400078e0237 */
[----:B------:R-:W-:-:S08]  /*6b5c0*/  IMAD R19, R58, 0x100, R57 ;  /* 0x000001003a137824 */ /* 0x000fd000078e0239 */
[----:B------:R-:W-:Y:S04]  /*6b5d0*/  STL.64 [R1+0x880], R48 ;  /* 0x0008803001007387 */ /* 0x000fe80000100a00 */
[----:B------:R-:W-:Y:S04]  /*6b5e0*/  STL.64 [R1+0x888], R50 ;  /* 0x0008883201007387 */ /* 0x000fe80000100a00 */
[----:B------:R2:W-:Y:S02]  /*6b5f0*/  STL.64 [R1+0x6518], R4 ;  /* 0x0065180401007387 */ /* 0x0005e40000100a00 */
[----:B--2---:R-:W-:Y:S01]  /*6b600*/  HMMA.16816.F32 R4, R36, R2, R24 ;  /* 0x000000022404723c */ /* 0x004fe20000001818 */
[----:B------:R-:W-:-:S02]  /*6b610*/  IMAD R48, R61, 0x100, R59 ;  /* 0x000001003d307824 */ /* 0x000fc400078e023b */
[----:B------:R-:W-:Y:S01]  /*6b620*/  IMAD R49, R0, 0x100, R60 ;  /* 0x0000010000317824 */ /* 0x000fe200078e023c */
[----:B------:R-:W-:Y:S02]  /*6b630*/  F2FP.F16.E4M3.UNPACK_B R36, R18 ;  /* 0x00000012ff24723e */ /* 0x000fe400020006ff */
[----:B------:R-:W-:Y:S02]  /*6b640*/  F2FP.F16.E4M3.UNPACK_B R37, R19 ;  /* 0x00000013ff25723e */ /* 0x000fe400020006ff */
[----:B------:R-:W-:Y:S02]  /*6b650*/  F2FP.F16.E4M3.UNPACK_B R38, R48 ;  /* 0x00000030ff26723e */ /* 0x000fe400020006ff */
[----:B------:R-:W-:Y:S01]  /*6b660*/  F2FP.F16.E4M3.UNPACK_B R39, R49 ;  /* 0x00000031ff27723e */ /* 0x000fe200020006ff */
[----:B------:R-:W-:Y:S04]  /*6b670*/  STL.64 [R1+0x870], R28 ;  /* 0x0008701c01007387 */ /* 0x000fe80000100a00 */
[----:B------:R-:W-:Y:S02]  /*6b680*/  STL.64 [R1+0x878], R30 ;  /* 0x0008781e01007387 */ /* 0x000fe40000100a00 */
[C---:B------:R-:W-:Y:S02]  /*6b690*/  HMMA.16816.F32 R24, R36.reuse, R16, R20 ;  /* 0x000000102418723c */ /* 0x040fe40000001814 */
[----:B------:R-:W-:Y:S04]  /*6b6a0*/  STL.64 [R1+0x130], R4 ;  /* 0x0001300401007387 */ /* 0x000fe80000100a00 */
[----:B------:R0:W-:Y:S02]  /*6b6b0*/  STL.64 [R1+0x138], R6 ;  /* 0x0001380601007387 */ /* 0x0001e40000100a00 */
[C---:B0-----:R-:W-:Y:S11]  /*6b6c0*/  HMMA.16816.F32 R4, R36.reuse, R12, R44 ;  /* 0x0000000c2404723c */ /* 0x041ff6000000182c */
        /* <DEDUP_REMOVED lines=117> */
[----:B------:R-:W2:Y:S04]  /*6be20*/  LDL.LU R49, [R1+0x7c4] ;  /* 0x0007c40001317983 */ /* 0x000ea80000300800 */
[----:B------:R-:W2:Y:S04]  /*6be30*/  LDL.LU R50, [R1+0x7c8] ;  /* 0x0007c80001327983 */ /* 0x000ea80000300800 */
[----:B------:R-:W2:Y:S01]  /*6be40*/  LDL.LU R51, [R1+0x7cc] ;  /* 0x0007cc0001337983 */ /* 0x000ea20000300800 */
[----:B------:R-:W-:-:S15]  /*6be50*/  HMMA.16816.F32 R12, R36, R16, R12 ;  /* 0x00000010240c723c */ /* 0x000fde000000180c */
[----:B------:R-:W-:-:S04]  /*6be60*/  NOP ;  /* 0x0000000000007918 */ /* 0x000fc80000000000 */
        /* <DEDUP_REMOVED lines=11> */
[----:B------:R-:W-:Y:S04]  /*6bf20*/  STL.64 [R1+0x64c8], R12 ;  /* 0x0064c80c01007387 */ /* 0x000fe80000100a00 */
[----:B------:R-:W-:Y:S04]  /*6bf30*/  STL.64 [R1+0x7d0], R28 ;  /* 0x0007d01c01007387 */ /* 0x000fe80000100a00 */
[----:B------:R0:W-:Y:S02]  /*6bf40*/  STL.64 [R1+0x7d8], R30 ;  /* 0x0007d81e01007387 */ /* 0x0001e40000100a00 */
[C---:B0-----:R-:W-:Y:S08]  /*6bf50*/  HMMA.16816.F32 R28, R36.reuse, R10, R32 ;  /* 0x0000000a241c723c */ /* 0x041ff00000001820 */
[C---:B------:R-:W-:Y:S01]  /*6bf60*/  HMMA.16816.F32 R12, R36.reuse, R8, R52 ;  /* 0x00000008240c723c */ /* 0x040fe20000001834 */
[----:B------:R-:W-:Y:S10]  /*6bf70*/  STL.64 [R1+0x64b0], R10 ;  /* 0x0064b00a01007387 */ /* 0x000ff40000100a00 */
        /* <DEDUP_REMOVED lines=71> */
[----:B------:R-:W-:-:S03]  /*6c3f0*/  IMAD R49, R0, 0x100, R60 ;  /* 0x0000010000317824 */ /* 0x000fc600078e023c */
[----:B------:R-:W3:Y:S04]  /*6c400*/  LDL.LU R8, [R1+0x740] ;  /* 0x0007400001087983 */ /* 0x000ee80000300800 */
[----:B------:R-:W3:Y:S04]  /*6c410*/  LDL.LU R9, [R1+0x744] ;  /* 0x0007440001097983 */ /* 0x000ee80000300800 */
[----:B------:R-:W3:Y:S01]  /*6c420*/  LDL.LU R10, [R1+0x748] ;  /* 0x00074800010a7983 */ /* 0x000ee20000300800 */
[----:B------:R-:W-:Y:S02]  /*6c430*/  F2FP.F16.E4M3.UNPACK_B R36, R18 ;  /* 0x00000012ff24723e */ /* 0x000fe400020006ff */
[----:B------:R-:W-:-:S02]  /*6c440*/  F2FP.F16.E4M3.UNPACK_B R37, R19 ;  /* 0x00000013ff25723e */ /* 0x000fc400020006ff */
[----:B------:R-:W-:Y:S02]  /*6c450*/  F2FP.F16.E4M3.UNPACK_B R38, R48 ;  /* 0x00000030ff26723e */ /* 0x000fe400020006ff */
[----:B------:R-:W-:Y:S01]  /*6c460*/  F2FP.F16.E4M3.UNPACK_B R39, R49 ;  /* 0x00000031ff27723e */ /* 0x000fe200020006ff */
        /* <DEDUP_REMOVED lines=61> */
[----:B------:R-:W-:Y:S04]  /*6c840*/  STL.64 [R1+0x720], R20 ;  /* 0x0007201401007387 */ /* 0x000fe80000100a00 */
[----:B------:R0:W-:Y:S01]  /*6c850*/  STL.64 [R1+0x728], R22 ;  /* 0x0007281601007387 */ /* 0x0001e20000100a00 */
[----:B------:R-:W-:Y:S03]  /*6c860*/  HMMA.16816.F32 R36, R36, R2, R40 ;  /* 0x000000022424723c */ /* 0x000fe60000001828 */
        /* <DEDUP_REMOVED lines=29> */
[----:B------:R-:W-:Y:S04]  /*6ca40*/  STL.64 [R1+0x6418], R8 ;  /* 0x0064180801007387 */ /* 0x000fe80000100a00 */
        /* <DEDUP_REMOVED lines=121> */
[C---:B--2---:R-:W-:Y:S11]  /*6d1e0*/  HMMA.16816.F32 R28, R36.reuse, R4, R28 ;  /* 0x00000004241c723c */ /* 0x044ff6000000181c */
[----:B------:R-:W-:Y:S04]  /*6d1f0*/  STL.64 [R1+0x650], R48 ;  /* 0x0006503001007387 */ /* 0x000fe80000100a00 */
[----:B------:R-:W-:Y:S04]  /*6d200*/  STL.64 [R1+0x658], R50 ;  /* 0x0006583201007387 */ /* 0x000fe80000100a00 */
[----:B------:R0:W-:Y:S02]  /*6d210*/  STL.64 [R1+0x63e8], R4 ;  /* 0x0063e80401007387 */ /* 0x0001e40000100a00 */
[----:B0-----:R-:W-:Y:S01]  /*6d220*/  HMMA.16816.F32 R4, R36, R2, R56 ;  /* 0x000000022404723c */ /* 0x001fe20000001838 */
        /* <DEDUP_REMOVED lines=8> */
[C---:B------:R-:W-:Y:S08]  /*6d2b0*/  HMMA.16816.F32 R24, R36.reuse, R16, R24 ;  /* 0x000000102418723c */ /* 0x040ff00000001818 */
[C---:B------:R-:W-:Y:S01]  /*6d2c0*/  HMMA.16816.F32 R20, R36.reuse, R14, R20 ;  /* 0x0000000e2414723c */ /* 0x040fe20000001814 */
[----:B------:R-:W-:Y:S04]  /*6d2d0*/  STL.64 [R1+0xe0], R4 ;  /* 0x0000e00401007387 */ /* 0x000fe80000100a00 */
[----:B------:R3:W-:Y:S03]  /*6d2e0*/  STL.64 [R1+0xe8], R6 ;  /* 0x0000e80601007387 */ /* 0x0007e60000100a00 */
        /* <DEDUP_REMOVED lines=128> */
[C---:B---3--:R-:W-:Y:S08]  /*6daf0*/  HMMA.16816.F32 R12, R36.reuse, R6, R24 ;  /* 0x00000006240c723c */ /* 0x048ff00000001818 */
[----:B------:R-:W-:Y:S01]  /*6db00*/  HMMA.16816.F32 R8, R36, R4, R20 ;  /* 0x000000042408723c */ /* 0x000fe20000001814 */
[----:B------:R-:W-:Y:S10]  /*6db10*/  STL.64 [R1+0x6360], R6 ;  /* 0x0063600601007387 */ /* 0x000ff40000100a00 */
        /* <DEDUP_REMOVED lines=447> */
[C---:B----4-:R-:W-:Y:S01]  /*6f710*/  HMMA.16816.F32 R8, R36.reuse, R4, R24 ;  /* 0x000000042408723c */ /* 0x050fe20000001818 */
[----:B------:R-:W-:Y:S10]  /*6f720*/  STL.64 [R1+0x6230], R6 ;  /* 0x0062300601007387 */ /* 0x000ff40000100a00 */
[----:B------:R-:W-:Y:S04]  /*6f730*/  STL.64 [R1+0x340], R12 ;  /* 0x0003400c01007387 */ /* 0x000fe80000100a00 */
[----:B------:R-:W-:Y:S04]  /*6f740*/  STL.64 [R1+0x348], R14 ;  /* 0x0003480e01007387 */ /* 0x000fe80000100a00 */
[----:B------:R0:W-:Y:S02]  /*6f750*/  STL.64 [R1+0x6228], R4 ;  /* 0x0062280401007387 */ /* 0x0001e40000100a00 */
[----:B0-----:R-:W-:Y:S02]  /*6f760*/  HMMA.16816.F32 R4, R36, R2, R44 ;  /* 0x000000022404723c */ /* 0x001fe4000000182c */
[----:B------:R-:W-:Y:S04]  /*6f770*/  STL.64 [R1+0x330], R8 ;  /* 0x0003300801007387 */ /* 0x000fe80000100a00 */
[----:B------:R-:W-:Y:S04]  /*6f780*/  STL.64 [R1+0x338], R10 ;  /* 0x0003380a01007387 */ /* 0x000fe80000100a00 */
[----:B------:R-:W-:Y:S04]  /*6f790*/  STL [R1+0x6200], R2 ;  /* 0x0062000201007387 */ /* 0x000fe80000100800 */
[----:B------:R-:W-:Y:S05]  /*6f7a0*/  STL [R1+0x61fc], R3 ;  /* 0x0061fc0301007387 */ /* 0x000fea0000100800 */
[----:B------:R-:W-:Y:S04]  /*6f7b0*/  STL.64 [R1+0x70], R4 ;  /* 0x0000700401007387 */ /* 0x000fe80000100a00 */
[----:B------:R-:W-:Y:S04]  /*6f7c0*/  STL.64 [R1+0x78], R6 ;  /* 0x0000780601007387 */ /* 0x000fe80000100a00 */
[----:B------:R-:W2:Y:S04]  /*6f7d0*/  LDL.LU R44, [R1+0x20] ;  /* 0x00002000012c7983 */ /* 0x000ea80000300800 */
[----:B------:R-:W2:Y:S04]  /*6f7e0*/  LDL.LU R45, [R1+0x24] ;  /* 0x00002400012d7983 */ /* 0x000ea80000300800 */
[----:B------:R-:W3:Y:S04]  /*6f7f0*/  LDL.LU R46, [R1+0x28] ;  /* 0x00002800012e7983 */ /* 0x000ee80000300800 */
[----:B------:R-:W3:Y:S01]  /*6f800*/  LDL.LU R47, [R1+0x2c] ;  /* 0x00002c00012f7983 */ /* 0x000ee20000300800 */
[----:B------:R-:W-:-:S03]  /*6f810*/  IMAD R18, R40, 0x100, R23 ;  /* 0x0000010028127824 */ /* 0x000fc600078e0217 */
[----:B---3--:R-:W-:Y:S04]  /*6f820*/  STL.64 [R1+0x61f0], R46 ;  /* 0x0061f02e01007387 */ /* 0x008fe80000100a00 */
[----:B--2---:R0:W-:Y:S04]  /*6f830*/  STL.64 [R1+0x61e8], R44 ;  /* 0x0061e82c01007387 */ /* 0x0041e80000100a00 */
[----:B------:R-:W2:Y:S01]  /*6f840*/  LDL.LU R40, [R1+0x230] ;  /* 0x0002300001287983 */ /* 0x000ea20000300800 */
[----:B------:R-:W-:Y:S02]  /*6f850*/  IMAD R19, R42, 0x100, R41 ;  /* 0x000001002a137824 */ /* 0x000fe400078e0229 */
[----:B------:R-:W-:Y:S01]  /*6f860*/  IMAD R48, R61, 0x100, R43 ;  /* 0x000001003d307824 */ /* 0x000fe200078e022b */
[----:B--2---:R-:W-:Y:S04]  /*6f870*/  STL [R1+0x6204], R40 ;  /* 0x0062042801007387 */ /* 0x004fe80000100800 */
[----:B------:R-:W2:Y:S04]  /*6f880*/  LDL.LU R41, [R1+0x234] ;  /* 0x0002340001297983 */ /* 0x000ea80000300800 */
[----:B------:R-:W2:Y:S04]  /*6f890*/  LDL.LU R42, [R1+0x238] ;  /* 0x00023800012a7983 */ /* 0x000ea80000300800 */
[----:B------:R-:W2:Y:S04]  /*6f8a0*/  LDL.LU R43, [R1+0x23c] ;  /* 0x00023c00012b7983 */ /* 0x000ea80000300800 */
[----:B------:R-:W3:Y:S04]  /*6f8b0*/  LDL.LU R20, [R1+0x240] ;  /* 0x0002400001147983 */ /* 0x000ee80000300800 */
[----:B------:R-:W3:Y:S04]  /*6f8c0*/  LDL.LU R21, [R1+0x244] ;  /* 0x0002440001157983 */ /* 0x000ee80000300800 */
[----:B------:R-:W4:Y:S04]  /*6f8d0*/  LDL.LU R22, [R1+0x248] ;  /* 0x0002480001167983 */ /* 0x000f280000300800 */
[----:B------:R-:W4:Y:S04]  /*6f8e0*/  LDL.LU R23, [R1+0x24c] ;  /* 0x00024c0001177983 */ /* 0x000f280000300800 */
[----:B----4-:R-:W-:Y:S04]  /*6f8f0*/  STL.64 [R1+0x6210], R22 ;  /* 0x0062101601007387 */ /* 0x010fe80000100a00 */
[----:B---3--:R1:W-:Y:S04]  /*6f900*/  STL.64 [R1+0x6208], R20 ;  /* 0x0062081401007387 */ /* 0x0083e80000100a00 */
[----:B------:R-:W3:Y:S04]  /*6f910*/  LDL.LU R24, [R1+0x250] ;  /* 0x0002500001187983 */ /* 0x000ee80000300800 */
[----:B------:R-:W3:Y:S04]  /*6f920*/  LDL.LU R25, [R1+0x254] ;  /* 0x0002540001197983 */ /* 0x000ee80000300800 */
[----:B------:R-:W4:Y:S04]  /*6f930*/  LDL.LU R26, [R1+0x258] ;  /* 0x00025800011a7983 */ /* 0x000f280000300800 */
[----:B------:R-:W4:Y:S04]  /*6f940*/  LDL.LU R27, [R1+0x25c] ;  /* 0x00025c00011b7983 */ /* 0x000f280000300800 */
[----:B----4-:R-:W-:Y:S04]  /*6f950*/  STL.64 [R1+0x6220], R26 ;  /* 0x0062201a01007387 */ /* 0x010fe80000100a00 */
[----:B---3--:R3:W-:Y:S04]  /*6f960*/  STL.64 [R1+0x6218], R24 ;  /* 0x0062181801007387 */ /* 0x0087e80000100a00 */
[----:B------:R-:W4:Y:S04]  /*6f970*/  LDL.LU R56, [R1+0x260] ;  /* 0x0002600001387983 */ /* 0x000f280000300800 */
[----:B------:R-:W4:Y:S04]  /*6f980*/  LDL.LU R57, [R1+0x264] ;  /* 0x0002640001397983 */ /* 0x000f280000300800 */
[----:B------:R-:W2:Y:S04]  /*6f990*/  LDL.LU R58, [R1+0x268] ;  /* 0x00026800013a7983 */ /* 0x000ea80000300800 */
[----:B------:R-:W2:Y:S04]  /*6f9a0*/  LDL.LU R59, [R1+0x26c] ;  /* 0x00026c00013b7983 */ /* 0x000ea80000300800 */
[----:B--2---:R-:W-:Y:S04]  /*6f9b0*/  STL.64 [R1+0x6240], R58 ;  /* 0x0062403a01007387 */ /* 0x004fe80000100a00 */
[----:B----4-:R2:W-:Y:S04]  /*6f9c0*/  STL.64 [R1+0x6238], R56 ;  /* 0x0062383801007387 */ /* 0x0105e80000100a00 */
        /* <DEDUP_REMOVED lines=10> */
[----:B---3--:R-:W3:Y:S04]  /*6fa70*/  LDL.LU R24, [R1+0x2b0] ;  /* 0x0002b00001187983 */ /* 0x008ee80000300800 */
[----:B------:R-:W3:Y:S04]  /*6fa80*/  LDL.LU R25, [R1+0x2b4] ;  /* 0x0002b40001197983 */ /* 0x000ee80000300800 */
[----:B------:R-:W3:Y:S04]  /*6fa90*/  LDL.LU R26, [R1+0x2b8] ;  /* 0x0002b800011a7983 */ /* 0x000ee80000300800 */
[----:B------:R-:W3:Y:S04]  /*6faa0*/  LDL.LU R27, [R1+0x2bc] ;  /* 0x0002bc00011b7983 */ /* 0x000ee80000300800 */
        /* <DEDUP_REMOVED lines=76> */
[----:B------:R-:W-:Y:S02]  /*6ff70*/  IMAD R19, R19, 0x100, R2 ;  /* 0x0000010013137824 */ /* 0x000fe400078e0202 */
        /* <DEDUP_REMOVED lines=10> */
[----:B------:R-:W4:Y:S04]  /*70020*/  LDL.LU.64 R20, [R1+0x6208] ;  /* 0x0062080001147983 */ /* 0x000f280000300a00 */
[----:B------:R-:W2:Y:S04]  /*70030*/  LDL.LU R40, [R1+0x6204] ;  /* 0x0062040001287983 */ /* 0x000ea80000300800 */
[----:B------:R-:W2:Y:S04]  /*70040*/  LDL.LU R2, [R1+0x6200] ;  /* 0x0062000001027983 */ /* 0x000ea80000300800 */
[----:B------:R-:W2:Y:S01]  /*70050*/  LDL.LU R3, [R1+0x61fc] ;  /* 0x0061fc0001037983 */ /* 0x000ea20000300800 */
[----:B------:R-:W-:-:S03]  /*70060*/  IMAD R49, R49, 0x100, R0 ;  /* 0x0000010031317824 */ /* 0x000fc600078e0200 */
[----:B------:R-:W3:Y:S01]  /*70070*/  LDL.LU R0, [R1+0x61f8] ;  /* 0x0061f80001007983 */ /* 0x000ee20000300800 */
[----:B--2---:R-:W-:Y:S03]  /*70080*/  HMMA.16816.F32 R36, R36, R2, R44 ;  /* 0x000000022424723c */ /* 0x004fe6000000182c */
[----:B------:R-:W2:Y:S04]  /*70090*/  LDL.LU.64 R46, [R1+0x61f0] ;  /* 0x0061f000012e7983 */ /* 0x000ea80000300a00 */
[----:B------:R-:W2:-:S12]  /*700a0*/  LDL.LU.64 R44, [R1+0x61e8] ;  /* 0x0061e800012c7983 */ /* 0x000e980000300a00 */
[----:B------:R0:W-:Y:S04]  /*700b0*/  STL.64 [R1+0x60], R36 ;  /* 0x0000602401007387 */ /* 0x0001e80000100a00 */
[----:B------:R1:W-:Y:S01]  /*700c0*/  STL.64 [R1+0x68], R38 ;  /* 0x0000682601007387 */ /* 0x0003e20000100a00 */
[----:B0-----:R-:W-:Y:S02]  /*700d0*/  F2FP.F16.E4M3.UNPACK_B R36, R18 ;  /* 0x00000012ff24723e */ /* 0x001fe400020006ff */
[----:B------:R-:W-:Y:S01]  /*700e0*/  F2FP.F16.E4M3.UNPACK_B R37, R19 ;  /* 0x00000013ff25723e */ /* 0x000fe200020006ff */
[----:B------:R-:W2:Y:S04]  /*700f0*/  LDL.LU R18, [R1+0x2510] ;  /* 0x0025100001127983 */ /* 0x000ea80000300800 */
[----:B------:R-:W2:Y:S01]  /*70100*/  LDL.LU R19, [R1+0x2518] ;  /* 0x0025180001137983 */ /* 0x000ea20000300800 */
[----:B-1----:R-:W-:-:S02]  /*70110*/  F2FP.F16.E4M3.UNPACK_B R38, R48 ;  /* 0x00000030ff26723e */ /* 0x002fc400020006ff */
[----:B------:R-:W-:Y:S01]  /*70120*/  F2FP.F16.E4M3.UNPACK_B R39, R49 ;  /* 0x00000031ff27723e */ /* 0x000fe200020006ff */
[----:B------:R-:W2:Y:S04]  /*70130*/  LDL.LU R48, [R1+0x2520] ;  /* 0x0025200001307983 */ /* 0x000ea80000300800 */
[----:B------:R-:W2:Y:S02]  /*70140*/  LDL.LU R49, [R1+0x2524] ;  /* 0x0025240001317983 */ /* 0x000ea40000300800 */
[C---:B------:R-:W-:Y:S08]  /*70150*/  HMMA.16816.F32 R32, R36.reuse, R16, R32 ;  /* 0x000000102420723c */ /* 0x040ff00000001820 */
[C---:B------:R-:W-:Y:S08]  /*70160*/  HMMA.16816.F32 R28, R36.reuse, R14, R28 ;  /* 0x0000000e241c723c */ /* 0x040ff0000000181c */
[C---:B------:R-:W-:Y:S08]  /*70170*/  HMMA.16816.F32 R52, R36.reuse, R12, R52 ;  /* 0x0000000c2434723c */ /* 0x040ff00000001834 */
[C---:B---3--:R-:W-:Y:S08]  /*70180*/  HMMA.16816.F32 R56, R36.reuse, R10, R56 ;  /* 0x0000000a2438723c */ /* 0x048ff00000001838 */
[C---:B------:R-:W-:Y:S08]  /*70190*/  HMMA.16816.F32 R24, R36.reuse, R8, R24 ;  /* 0x000000082418723c */ /* 0x040ff00000001818 */
[C---:B----4-:R-:W-:Y:S08]  /*701a0*/  HMMA.16816.F32 R20, R36.reuse, R6, R20 ;  /* 0x000000062414723c */ /* 0x050ff00000001814 */
[C---:B------:R-:W-:Y:S01]  /*701b0*/  HMMA.16816.F32 R40, R36.reuse, R4, R40 ;  /* 0x000000042428723c */ /* 0x040fe20000001828 */
[----:B------:R-:W-:Y:S04]  /*701c0*/  STL.64 [R1+0x2b0], R32 ;  /* 0x0002b02001007387 */ /* 0x000fe80000100a00 */
[----:B------:R0:W-:Y:S04]  /*701d0*/  STL.64 [R1+0x2b8], R34 ;  /* 0x0002b82201007387 */ /* 0x0001e80000100a00 */
[----:B0-----:R-:W3:Y:S04]  /*701e0*/  LDL.LU.64 R34, [R1+0x61e0] ;  /* 0x0061e00001227983 */ /* 0x001ee80000300a00 */
[----:B------:R-:W4:Y:S04]  /*701f0*/  LDL.LU.64 R32, [R1+0x61d8] ;  /* 0x0061d80001207983 */ /* 0x000f280000300a00 */
[----:B------:R-:W-:Y:S04]  /*70200*/  STL.64 [R1+0x2a0], R28 ;  /* 0x0002a01c01007387 */ /* 0x000fe80000100a00 */
[----:B------:R0:W-:Y:S04]  /*70210*/  STL.64 [R1+0x2a8], R30 ;  /* 0x0002a81e01007387 */ /* 0x0001e80000100a00 */
[----:B0-----:R-:W3:Y:S04]  /*70220*/  LDL.LU.64 R30, [R1+0x61d0] ;  /* 0x0061d000011e7983 */ /* 0x001ee80000300a00 */
[----:B------:R-:W3:Y:S04]  /*70230*/  LDL.LU.64 R28, [R1+0x61c8] ;  /* 0x0061c800011c7983 */ /* 0x000ee80000300a00 */
        /* <DEDUP_REMOVED lines=19> */
[----:B------:R-:W3:Y:S01]  /*70370*/  LDL.LU.64 R40, [R1+0x6178] ;  /* 0x0061780001287983 */ /* 0x000ee20000300a00 */
[----:B--2---:R-:W-:Y:S01]  /*70380*/  HMMA.16816.F32 R36, R36, R2, R44 ;  /* 0x000000022424723c */ /* 0x004fe2000000182c */
[----:B------:R-:W-:-:S02]  /*70390*/  IMAD R18, R18, 0x100, R60 ;  /* 0x0000010012127824 */ /* 0x000fc400078e023c */
[----:B------:R-:W-:Y:S01]  /*703a0*/  IMAD R19, R19, 0x100, R61 ;  /* 0x0000010013137824 */ /* 0x000fe200078e023d */
[----:B------:R-:W2:Y:S04]  /*703b0*/  LDL.LU R60, [R1+0x6174] ;  /* 0x00617400013c7983 */ /* 0x000ea80000300800 */
[----:B------:R-:W3:Y:S01]  /*703c0*/  LDL.LU R61, [R1+0x6170] ;  /* 0x00617000013d7983 */ /* 0x000ee20000300800 */
[----:B------:R-:W-:-:S03]  /*703d0*/  IMAD R48, R48, 0x100, R49 ;  /* 0x0000010030307824 */ /* 0x000fc600078e0231 */
[----:B------:R-:W4:Y:S04]  /*703e0*/  LDL.LU.64 R46, [R1+0x6168] ;  /* 0x00616800012e7983 */ /* 0x000f280000300a00 */
[----:B------:R-:W4:Y:S04]  /*703f0*/  LDL.LU.64 R44, [R1+0x6160] ;  /* 0x00616000012c7983 */ /* 0x000f280000300a00 */
[----:B------:R-:W-:Y:S04]  /*70400*/  STL.64 [R1+0x50], R36 ;  /* 0x0000502401007387 */ /* 0x000fe80000100a00 */
[----:B------:R0:W-:Y:S02]  /*70410*/  STL.64 [R1+0x58], R38 ;  /* 0x0000582601007387 */ /* 0x0001e40000100a00 */
[----:B0-----:R-:W-:-:S02]  /*70420*/  F2FP.F16.E4M3.UNPACK_B R38, R48 ;  /* 0x00000030ff26723e */ /* 0x001fc400020006ff */
[----:B------:R-:W4:Y:S01]  /*70430*/  LDL.LU R48, [R1+0x10] ;  /* 0x0000100001307983 */ /* 0x000f220000300800 */
[----:B------:R-:W-:Y:S01]  /*70440*/  IMAD R49, R51, 0x100, R50 ;  /* 0x0000010033317824 */ /* 0x000fe200078e0232 */
[----:B------:R-:W-:Y:S02]  /*70450*/  F2FP.F16.E4M3.UNPACK_B R36, R18 ;  /* 0x00000012ff24723e */ /* 0x000fe400020006ff */
[----:B------:R-:W-:Y:S01]  /*70460*/  F2FP.F16.E4M3.UNPACK_B R37, R19 ;  /* 0x00000013ff25723e */ /* 0x000fe200020006ff */
[----:B------:R-:W-:Y:S01]  /*70470*/  IMAD.MOV.U32 R51, RZ, RZ, R0 ;  /* 0x000000ffff337224 */ /* 0x000fe200078e0000 */
[----:B------:R-:W-:Y:S01]  /*70480*/  F2FP.F16.E4M3.UNPACK_B R39, R49 ;  /* 0x00000031ff27723e */ /* 0x000fe200020006ff */
[----:B--2---:R-:W-:Y:S02]  /*70490*/  IMAD.MOV.U32 R50, RZ, RZ, R60 ;  /* 0x000000ffff327224 */ /* 0x004fe400078e003c */
[----:B---3--:R-:W-:-:S07]  /*704a0*/  IMAD.MOV.U32 R49, RZ, RZ, R61 ;  /* 0x000000ffff317224 */ /* 0x008fce00078e003d */
[----:B----4-:R-:W-:-:S15]  /*704b0*/  HMMA.16816.F32 R16, R36, R16, R48 ;  /* 0x000000102410723c */ /* 0x010fde0000001830 */
[----:B------:R-:W-:-:S04]  /*704c0*/  NOP ;  /* 0x0000000000007918 */ /* 0x000fc80000000000 */
[----:B------:R-:W-:Y:S01]  /*704d0*/  IMAD.MOV.U32 R61, RZ, RZ, R18 ;  /* 0x000000ffff3d7224 */ /* 0x000fe200078e0012 */
[----:B------:R0:W-:Y:S01]  /*704e0*/  STL.64 [R1+0x40], R16 ;  /* 0x0000401001007387 */ /* 0x0001e20000100a00 */
[----:B------:R-:W-:Y:S02]  /*704f0*/  IMAD.MOV.U32 R60, RZ, RZ, R19 ;  /* 0x000000ffff3c7224 */ /* 0x000fe400078e0013 */
[C---:B0-----:R-:W-:Y:S03]  /*70500*/  HMMA.16816.F32 R16, R36.reuse, R14, R44 ;  /* 0x0000000e2410723c */ /* 0x041fe6000000182c */
[----:B------:R-:W-:Y:S04]  /*70510*/  STL [R1+0x5a5c], R60 ;  /* 0x005a5c3c01007387 */ /* 0x000fe80000100800 */
[----:B------:R-:W-:Y:S01]  /*70520*/  STL [R1+0x5a58], R61 ;  /* 0x005a583d01007387 */ /* 0x000fe20000100800 */
[----:B------:R-:W-:Y:S11]  /*70530*/  HMMA.16816.F32 R48, R36, R10, R20 ;  /* 0x0000000a2430723c */ /* 0x000ff60000001814 */
[----:B------:R-:W-:Y:S04]  /*70540*/  STL.64 [R1+0x20], R16 ;  /* 0x0000201001007387 */ /* 0x000fe80000100a00 */
[----:B------:R0:W-:Y:S01]  /*70550*/  STL [R1+0x28], R18 ;  /* 0x0000281201007387 */ /* 0x0001e20000100800 */
[----:B------:R-:W-:-:S03]  /*70560*/  IMAD.MOV.U32 R0, RZ, RZ, R19 ;  /* 0x000000ffff007224 */ /* 0x000fc600078e0013 */
[----:B------:R-:W2:Y:S04]  /*70570*/  LDL.LU R14, [R1+0x254c] ;  /* 0x00254c00010e7983 */ /* 0x000ea80000300800 */
[----:B------:R-:W2:Y:S01]  /*70580*/  LDL.LU R15, [R1+0x2548] ;  /* 0x00254800010f7983 */ /* 0x000ea20000300800 */
[----:B0-----:R-:W-:Y:S03]  /*70590*/  HMMA.16816.F32 R16, R36, R12, R40 ;  /* 0x0000000c2410723c */ /* 0x001fe60000001828 */
[----:B------:R0:W-:Y:S01]  /*705a0*/  STL [R1+0x59e0], R0 ;  /* 0x0059e00001007387 */ /* 0x0001e20000100800 */
[----:B------:R-:W-:Y:S02]  /*705b0*/  IMAD.MOV.U32 R20, RZ, RZ, R30 ;  /* 0x000000ffff147224 */ /* 0x000fe400078e001e */
[----:B------:R-:W-:Y:S01]  /*705c0*/  IMAD.MOV.U32 R21, RZ, RZ, R31 ;  /* 0x000000ffff157224 */ /* 0x000fe200078e001f */
[----:B0-----:R-:W3:Y:S04]  /*705d0*/  LDL.LU R0, [R1+0x2540] ;  /* 0x0025400001007983 */ /* 0x001ee80000300800 */
[----:B------:R-:W4:Y:S04]  /*705e0*/  LDL.LU R12, [R1+0x2538] ;  /* 0x00253800010c7983 */ /* 0x000f280000300800 */
[----:B------:R-:W3:Y:S04]  /*705f0*/  LDL.LU R13, [R1+0x2544] ;  /* 0x00254400010d7983 */ /* 0x000ee80000300800 */
[----:B------:R0:W-:Y:S04]  /*70600*/  STL.64 [R1+0x10], R16 ;  /* 0x0000101001007387 */ /* 0x0001e80000100a00 */
[----:B------:R1:W-:Y:S04]  /*70610*/  STL.64 [R1+0x18], R18 ;  /* 0x0000181201007387 */ /* 0x0003e80000100a00 */
[----:B------:R-:W2:Y:S04]  /*70620*/  LDL R61, [R1+0x1008] ;  /* 0x00100800013d7983 */ /* 0x000ea80000100800 */
[----:B------:R-:W2:Y:S01]  /*70630*/  LDL R60, [R1+0x100c] ;  /* 0x00100c00013c7983 */ /* 0x000ea20000100800 */
[----:B------:R-:W-:-:S03]  /*70640*/  IMAD.MOV.U32 R22, RZ, RZ, R35 ;  /* 0x000000ffff167224 */ /* 0x000fc600078e0023 */
[----:B0-----:R-:W2:Y:S04]  /*70650*/  LDL R16, [R1+0xff8] ;  /* 0x000ff80001107983 */ /* 0x001ea80000100800 */
[----:B------:R-:W3:Y:S04]  /*70660*/  LDL R17, [R1+0xffc] ;  /* 0x000ffc0001117983 */ /* 0x000ee80000100800 */
[----:B-1----:R-:W4:Y:S04]  /*70670*/  LDL R19, [R1+0x1018] ;  /* 0x0010180001137983 */ /* 0x002f280000100800 */
[----:B------:R-:W4:Y:S04]  /*70680*/  LDL R18, [R1+0x101c] ;  /* 0x00101c0001127983 */ /* 0x000f280000100800 */
[----:B------:R-:W4:Y:S04]  /*70690*/  LDL.LU R10, [R1+0x2530] ;  /* 0x00253000010a7983 */ /* 0x000f280000300800 */
[----:B------:R-:W4:Y:S04]  /*706a0*/  LDL.LU R11, [R1+0x253c] ;  /* 0x00253c00010b7983 */ /* 0x000f280000300800 */
[----:B------:R-:W4:Y:S04]  /*706b0*/  LDL.LU R30, [R1+0x6158] ;  /* 0x00615800011e7983 */ /* 0x000f280000300800 */
[----:B------:R-:W4:Y:S04]  /*706c0*/  LDL.LU R31, [R1+0x6154] ;  /* 0x00615400011f7983 */ /* 0x000f280000300800 */
[----:B------:R-:W4:Y:S04]  /*706d0*/  LDL.LU R35, [R1+0x6150] ;  /* 0x0061500001237983 */ /* 0x000f280000300800 */
[----:B------:R-:W4:Y:S04]  /*706e0*/  LDL.LU R23, [R1+0x22c] ;  /* 0x00022c0001177983 */ /* 0x000f280000300800 */
[----:B------:R0:W-:Y:S04]  /*706f0*/  STL.64 [R1+0x59c8], R50 ;  /* 0x0059c83201007387 */ /* 0x0001e80000100a00 */
[----:B0-----:R-:W4:Y:S01]  /*70700*/  LDL.LU R51, [R1+0x2534] ;  /* 0x0025340001337983 */ /* 0x001f220000300800 */
[----:B------:R-:W-:Y:S03]  /*70710*/  HMMA.16816.F32 R44, R36, R8, R24 ;  /* 0x00000008242c723c */ /* 0x000fe60000001818 */
[----:B------:R-:W-:-:S15]  /*70720*/  STL.64 [R1+0x59c0], R48 ;  /* 0x0059c03001007387 */ /* 0x000fde0000100a00 */
[----:B------:R-:W-:Y:S01]  /*70730*/  NOP ;  /* 0x0000000000007918 */ /* 0x000fe20000000000 */
[----:B------:R-:W-:Y:S04]  /*70740*/  STL.64 [R1+0x59d8], R46 ;  /* 0x0059d82e01007387 */ /* 0x000fe80000100a00 */
[----:B------:R0:W-:Y:S01]  /*70750*/  STL.64 [R1+0x59d0], R44 ;  /* 0x0059d02c01007387 */ /* 0x0001e20000100a00 */
[----:B--2---:R-:W-:Y:S02]  /*70760*/  F2FP.F16.E4M3.UNPACK_B R16, R16 ;  /* 0x00000010ff10723e */ /* 0x004fe400020006ff */
[----:B---3--:R-:W-:Y:S01]  /*70770*/  F2FP.F16.E4M3.UNPACK_B R17, R17 ;  /* 0x00000011ff11723e */ /* 0x008fe200020006ff */
[----:B----4-:R-:W-:Y:S01]  /*70780*/  HMMA.16816.F32 R40, R36, R6, R28 ;  /* 0x000000062428723c */ /* 0x010fe2000000181c */
[----:B------:R-:W-:Y:S02]  /*70790*/  IMAD R29, R12, 0x100, R11 ;  /* 0x000001000c1d7824 */ /* 0x000fe400078e020b */
[----:B------:R-:W-:-:S02]  /*707a0*/  IMAD R30, R0, 0x100, R13 ;  /* 0x00000100001e7824 */ /* 0x000fc400078e020d */
[----:B------:R-:W-:Y:S01]  /*707b0*/  IMAD R31, R15, 0x100, R14 ;  /* 0x000001000f1f7824 */ /* 0x000fe200078e020e */
[----:B------:R-:W-:Y:S02]  /*707c0*/  F2FP.F16.E4M3.UNPACK_B R14, R61 ;  /* 0x0000003dff0e723e */ /* 0x000fe400020006ff */
[----:B------:R-:W-:Y:S02]  /*707d0*/  F2FP.F16.E4M3.UNPACK_B R29, R29 ;  /* 0x0000001dff1d723e */ /* 0x000fe400020006ff */
[----:B------:R-:W-:Y:S02]  /*707e0*/  F2FP.F16.E4M3.UNPACK_B R30, R30 ;  /* 0x0000001eff1e723e */ /* 0x000fe400020006ff */
[----:B------:R-:W-:Y:S01]  /*707f0*/  F2FP.F16.E4M3.UNPACK_B R31, R31 ;  /* 0x0000001fff1f723e */ /* 0x000fe200020006ff */
[----:B------:R-:W-:Y:S01]  /*70800*/  IMAD R28, R10, 0x100, R51 ;  /* 0x000001000a1c7824 */ /* 0x000fe200078e0233 */
[----:B------:R-:W-:Y:S01]  /*70810*/  F2FP.F16.E4M3.UNPACK_B R15, R60 ;  /* 0x0000003cff0f723e */ /* 0x000fe200020006ff */
[----:B------:R-:W-:Y:S03]  /*70820*/  HMMA.16816.F32 R32, R36, R4, R32 ;  /* 0x000000042420723c */ /* 0x000fe60000001820 */
[----:B------:R-:W-:-:S05]  /*70830*/  F2FP.F16.E4M3.UNPACK_B R28, R28 ;  /* 0x0000001cff1c723e */ /* 0x000fca00020006ff */
[----:B------:R-:W-:Y:S08]  /*70840*/  HMMA.16816.F32 R36, R36, R2, R56 ;  /* 0x000000022424723c */ /* 0x000ff00000001838 */
[C---:B------:R-:W-:Y:S08]  /*70850*/  HMMA.16816.F32 R24, R28.reuse, R16, R52 ;  /* 0x000000101c18723c */ /* 0x040ff00000001834 */
[----:B------:R-:W-:Y:S01]  /*70860*/  HMMA.16816.F32 R20, R28, R14, R20 ;  /* 0x0000000e1c14723c */ /* 0x000fe20000001814 */
[----:B------:R-:W-:Y:S04]  /*70870*/  STL.64 [R1+0x59f0], R42 ;  /* 0x0059f02a01007387 */ /* 0x000fe80000100a00 */
[----:B------:R-:W-:Y:S04]  /*70880*/  STL.64 [R1+0x59e8], R40 ;  /* 0x0059e82801007387 */ /* 0x000fe80000100a00 */
[----:B------:R-:W-:Y:S04]  /*70890*/  STL.64 [R1+0x5a00], R34 ;  /* 0x005a002201007387 */ /* 0x000fe80000100a00 */
[----:B------:R1:W-:Y:S04]  /*708a0*/  STL.64 [R1+0x59f8], R32 ;  /* 0x0059f82001007387 */ /* 0x0003e80000100a00 */
[----:B------:R-:W-:Y:S04]  /*708b0*/  STL.64 [R1+0x5a10], R38 ;  /* 0x005a102601007387 */ /* 0x000fe80000100a00 */
[----:B------:R2:W-:Y:S04]  /*708c0*/  STL.64 [R1+0x5a08], R36 ;  /* 0x005a082401007387 */ /* 0x0005e80000100a00 */
[----:B------:R-:W-:Y:S04]  /*708d0*/  STL.64 [R1+0x5a20], R26 ;  /* 0x005a201a01007387 */ /* 0x000fe80000100a00 */
[----:B------:R3:W-:Y:S04]  /*708e0*/  STL.64 [R1+0x5a18], R24 ;  /* 0x005a181801007387 */ /* 0x0007e80000100a00 */
[----:B------:R-:W-:Y:S04]  /*708f0*/  STL.64 [R1+0x5a30], R22 ;  /* 0x005a301601007387 */ /* 0x000fe80000100a00 */
[----:B------:R4:W-:Y:S04]  /*70900*/  STL.64 [R1+0x5a28], R20 ;  /* 0x005a281401007387 */ /* 0x0009e80000100a00 */
[----:B0-----:R-:W4:Y:S04]  /*70910*/  LDL.LU R44, [R1+0xfc0] ;  /* 0x000fc000012c7983 */ /* 0x001f280000300800 */
[----:B------:R-:W4:Y:S04]  /*70920*/  LDL.LU R45, [R1+0xfc4] ;  /* 0x000fc400012d7983 */ /* 0x000f280000300800 */
[----:B------:R-:W4:Y:S04]  /*70930*/  LDL.LU R46, [R1+0xfc8] ;  /* 0x000fc800012e7983 */ /* 0x000f280000300800 */
[----:B------:R-:W4:Y:S04]  /*70940*/  LDL.LU R47, [R1+0xfcc] ;  /* 0x000fcc00012f7983 */ /* 0x000f280000300800 */
        /* <DEDUP_REMOVED lines=8> */
[----:B---3--:R-:W3:Y:S04]  /*709d0*/  LDL.LU R24, [R1+0xf90] ;  /* 0x000f900001187983 */ /* 0x008ee80000300800 */
[----:B------:R-:W3:Y:S04]  /*709e0*/  LDL.LU R25, [R1+0xf94] ;  /* 0x000f940001197983 */ /* 0x000ee80000300800 */
[----:B------:R-:W3:Y:S04]  /*709f0*/  LDL.LU R26, [R1+0xf98] ;  /* 0x000f9800011a7983 */ /* 0x000ee80000300800 */
[----:B------:R-:W3:Y:S04]  /*70a00*/  LDL.LU R27, [R1+0xf9c] ;  /* 0x000f9c00011b7983 */ /* 0x000ee80000300800 */
[----:B------:R-:W2:Y:S04]  /*70a10*/  LDL R10, [R1+0x1028] ;  /* 0x00102800010a7983 */ /* 0x000ea80000100800 */
[----:B------:R-:W2:Y:S04]  /*70a20*/  LDL.LU R52, [R1+0xf60] ;  /* 0x000f600001347983 */ /* 0x000ea80000300800 */
[----:B------:R-:W2:Y:S04]  /*70a30*/  LDL.LU R53, [R1+0xf64] ;  /* 0x000f640001357983 */ /* 0x000ea80000300800 */
[----:B------:R-:W2:Y:S04]  /*70a40*/  LDL.LU R54, [R1+0xf68] ;  /* 0x000f680001367983 */ /* 0x000ea80000300800 */
[----:B------:R-:W2:Y:S01]  /*70a50*/  LDL.LU R55, [R1+0xf6c] ;  /* 0x000f6c0001377983 */ /* 0x000ea20000300800 */
[----:B------:R-:W-:-:S02]  /*70a60*/  F2FP.F16.E4M3.UNPACK_B R12, R19 ;  /* 0x00000013ff0c723e */ /* 0x000fc400020006ff */
[----:B------:R-:W-:Y:S01]  /*70a70*/  F2FP.F16.E4M3.UNPACK_B R13, R18 ;  /* 0x00000012ff0d723e */ /* 0x000fe200020006ff */
[----:B------:R-:W3:Y:S04]  /*70a80*/  LDL R9, [R1+0x103c] ;  /* 0x00103c0001097983 */ /* 0x000ee80000100800 */
[----:B------:R-:W3:Y:S04]  /*70a90*/  LDL R6, [R1+0x1048] ;  /* 0x0010480001067983 */ /* 0x000ee80000100800 */
[----:B----4-:R-:W4:Y:S04]  /*70aa0*/  LDL.LU R20, [R1+0xf80] ;  /* 0x000f800001147983 */ /* 0x010f280000300800 */
[----:B------:R-:W4:Y:S04]  /*70ab0*/  LDL.LU R21, [R1+0xf84] ;  /* 0x000f840001157983 */ /* 0x000f280000300800 */
[----:B------:R-:W4:Y:S04]  /*70ac0*/  LDL.LU R22, [R1+0xf88] ;  /* 0x000f880001167983 */ /* 0x000f280000300800 */
[----:B------:R-:W4:Y:S04]  /*70ad0*/  LDL.LU R23, [R1+0xf8c] ;  /* 0x000f8c0001177983 */ /* 0x000f280000300800 */
[----:B------:R-:W3:Y:S04]  /*70ae0*/  LDL R11, [R1+0x102c] ;  /* 0x00102c00010b7983 */ /* 0x000ee80000100800 */
[----:B------:R-:W3:Y:S04]  /*70af0*/  LDL R8, [R1+0x1038] ;  /* 0x0010380001087983 */ /* 0x000ee80000100800 */
[----:B------:R-:W3:Y:S04]  /*70b00*/  LDL R7, [R1+0x104c] ;  /* 0x00104c0001077983 */ /* 0x000ee80000100800 */
[----:B------:R-:W3:Y:S04]  /*70b10*/  LDL R4, [R1+0x1058] ;  /* 0x0010580001047983 */ /* 0x000ee80000100800 */
[----:B------:R-:W3:Y:S04]  /*70b20*/  LDL R5, [R1+0x105c] ;  /* 0x00105c0001057983 */ /* 0x000ee80000100800 */
[----:B------:R-:W3:Y:S04]  /*70b30*/  LDL R3, [R1+0x1068] ;  /* 0x0010680001037983 */ /* 0x000ee80000100800 */
[----:B------:R-:W4:Y:S04]  /*70b40*/  LDL R56, [R1+0x106c] ;  /* 0x00106c0001387983 */ /* 0x000f280000100800 */
        /* <DEDUP_REMOVED lines=20> */
[----:B0-----:R-:W2:Y:S04]  /*70c90*/  LDL.LU R52, [R1+0xf70] ;  /* 0x000f700001347983 */ /* 0x001ea80000300800 */
[----:B------:R-:W2:Y:S04]  /*70ca0*/  LDL.LU R53, [R1+0xf74] ;  /* 0x000f740001357983 */ /* 0x000ea80000300800 */
[----:B------:R-:W2:Y:S04]  /*70cb0*/  LDL.LU R54, [R1+0xf78] ;  /* 0x000f780001367983 */ /* 0x000ea80000300800 */
[----:B------:R-:W2:Y:S01]  /*70cc0*/  LDL.LU R55, [R1+0xf7c] ;  /* 0x000f7c0001377983 */ /* 0x000ea20000300800 */
[----:B------:R-:W-:-:S02]  /*70cd0*/  F2FP.F16.E4M3.UNPACK_B R10, R10 ;  /* 0x0000000aff0a723e */ /* 0x000fc400020006ff */
[----:B---3--:R-:W-:Y:S02]  /*70ce0*/  F2FP.F16.E4M3.UNPACK_B R11, R11 ;  /* 0x0000000bff0b723e */ /* 0x008fe400020006ff */
[----:B------:R-:W-:Y:S02]  /*70cf0*/  F2FP.F16.E4M3.UNPACK_B R8, R8 ;  /* 0x00000008ff08723e */ /* 0x000fe400020006ff */
[----:B------:R-:W-:-:S07]  /*70d00*/  F2FP.F16.E4M3.UNPACK_B R9, R9 ;  /* 0x00000009ff09723e */ /* 0x000fce00020006ff */
[----:B----4-:R-:W-:Y:S01]  /*70d10*/  HMMA.16816.F32 R20, R28, R8, R20 ;  /* 0x000000081c14723c */ /* 0x010fe20000001814 */
[----:B------:R-:W-:Y:S02]  /*70d20*/  F2FP.F16.E4M3.UNPACK_B R6, R6 ;  /* 0x00000006ff06723e */ /* 0x000fe400020006ff */
[----:B------:R-:W-:Y:S02]  /*70d30*/  F2FP.F16.E4M3.UNPACK_B R7, R7 ;  /* 0x00000007ff07723e */ /* 0x000fe400020006ff */
[----:B------:R-:W-:Y:S02]  /*70d40*/  F2FP.F16.E4M3.UNPACK_B R4, R4 ;  /* 0x00000004ff04723e */ /* 0x000fe400020006ff */
[----:B------:R-:W-:Y:S02]  /*70d50*/  F2FP.F16.E4M3.UNPACK_B R5, R5 ;  /* 0x00000005ff05723e */ /* 0x000fe400020006ff */
[----:B------:R-:W-:Y:S02]  /*70d60*/  F2FP.F16.E4M3.UNPACK_B R2, R3 ;  /* 0x00000003ff02723e */ /* 0x000fe400020006ff */
[----:B------:R-:W-:Y:S01]  /*70d70*/  F2FP.F16.E4M3.UNPACK_B R3, R56 ;  /* 0x00000038ff03723e */ /* 0x000fe200020006ff */
[----:B------:R-:W-:-:S02]  /*70d80*/  IMAD R18, R18, 0x100, R57 ;  /* 0x0000010012127824 */ /* 0x000fc400078e0239 */
[----:B------:R-:W-:Y:S02]  /*70d90*/  IMAD R19, R19, 0x100, R58 ;  /* 0x0000010013137824 */ /* 0x000fe400078e023a */
[----:B------:R-:W-:Y:S02]  /*70da0*/  IMAD R56, R0, 0x100, R59 ;  /* 0x0000010000387824 */ /* 0x000fe400078e023b */
[----:B------:R-:W-:Y:S01]  /*70db0*/  IMAD R57, R60, 0x100, R61 ;  /* 0x000001003c397824 */ /* 0x000fe200078e023d */
[----:B--2---:R-:W-:-:S15]  /*70dc0*/  HMMA.16816.F32 R52, R28, R10, R52 ;  /* 0x0000000a1c34723c */ /* 0x004fde0000001834 */
[----:B------:R-:W-:-:S04]  /*70dd0*/  NOP ;  /* 0x0000000000007918 */ /* 0x000fc80000000000 */
[----:B------:R-:W-:Y:S04]  /*70de0*/  STL.64 [R1], R52 ;  /* 0x0000003401007387 */ /* 0x000fe80000100a00 */
[----:B------:R-:W-:Y:S04]  /*70df0*/  STL.64 [R1+0x8], R54 ;  /* 0x0000083601007387 */ /* 0x000fe80000100a00 */
[----:B------:R-:W-:Y:S04]  /*70e00*/  STL.64 [R1+0x30], R20 ;  /* 0x0000301401007387 */ /* 0x000fe80000100a00 */
[----:B------:R0:W-:Y:S02]  /*70e10*/  STL.64 [R1+0x38], R22 ;  /* 0x0000381601007387 */ /* 0x0001e40000100a00 */
[----:B0-----:R-:W-:-:S15]  /*70e20*/  HMMA.16816.F32 R20, R28, R6, R24 ;  /* 0x000000061c14723c */ /* 0x001fde0000001818 */
[----:B------:R-:W-:-:S04]  /*70e30*/  NOP ;  /* 0x0000000000007918 */ /* 0x000fc80000000000 */
[----:B------:R-:W-:Y:S04]  /*70e40*/  STL.64 [R1+0x240], R20 ;  /* 0x0002401401007387 */ /* 0x000fe80000100a00 */
[----:B------:R0:W-:Y:S04]  /*70e50*/  STL.64 [R1+0x248], R22 ;  /* 0x0002481601007387 */ /* 0x0001e80000100a00 */
[----:B------:R-:W-:Y:S04]  /*70e60*/  STL.64 [R1+0x6138], R6 ;  /* 0x0061380601007387 */ /* 0x000fe80000100a00 */
[----:B------:R1:W-:Y:S01]  /*70e70*/  STL.64 [R1+0x6130], R4 ;  /* 0x0061300401007387 */ /* 0x0003e20000100a00 */
[C---:B0-----:R-:W-:Y:S08]  /*70e80*/  HMMA.16816.F32 R20, R28.reuse, R4, R36 ;  /* 0x000000041c14723c */ /* 0x041ff00000001824 */
[----:B-1----:R-:W-:Y:S01]  /*70e90*/  HMMA.16816.F32 R4, R28, R2, R32 ;  /* 0x000000021c04723c */ /* 0x002fe20000001820 */
[----:B------:R-:W-:-:S02]  /*70ea0*/  F2FP.F16.E4M3.UNPACK_B R28, R18 ;  /* 0x00000012ff1c723e */ /* 0x000fc400020006ff */
[----:B------:R-:W-:Y:S02]  /*70eb0*/  F2FP.F16.E4M3.UNPACK_B R29, R19 ;  /* 0x00000013ff1d723e */ /* 0x000fe400020006ff */
[----:B------:R-:W-:Y:S02]  /*70ec0*/  F2FP.F16.E4M3.UNPACK_B R30, R56 ;  /* 0x00000038ff1e723e */ /* 0x000fe400020006ff */
[----:B------:R-:W-:-:S07]  /*70ed0*/  F2FP.F16.E4M3.UNPACK_B R31, R57 ;  /* 0x00000039ff1f723e */ /* 0x000fce00020006ff */
[C---:B------:R-:W-:Y:S01]  /*70ee0*/  HMMA.16816.F32 R24, R28.reuse, R16, R40 ;  /* 0x000000101c18723c */ /* 0x040fe20000001828 */
[----:B------:R-:W-:Y:S04]  /*70ef0*/  STL.64 [R1+0xf70], R20 ;  /* 0x000f701401007387 */ /* 0x000fe80000100a00 */
[----:B------:R0:W-:Y:S04]  /*70f00*/  STL.64 [R1+0xf78], R22 ;  /* 0x000f781601007387 */ /* 0x0001e80000100a00 */
[----:B------:R-:W-:Y:S04]  /*70f10*/  STL.64 [R1+0x230], R4 ;  /* 0x0002300401007387 */ /* 0x000fe80000100a00 */
[----:B------:R1:W-:Y:S01]  /*70f20*/  STL.64 [R1+0x238], R6 ;  /* 0x0002380601007387 */ /* 0x0003e20000100a00 */
[C---:B0-----:R-:W-:Y:S08]  /*70f30*/  HMMA.16816.F32 R20, R28.reuse, R14, R44 ;  /* 0x0000000e1c14723c */ /* 0x041ff0000000182c */
[C---:B-1----:R-:W-:Y:S01]  /*70f40*/  HMMA.16816.F32 R4, R28.reuse, R12, R48 ;  /* 0x0000000c1c04723c */ /* 0x042fe20000001830 */
[----:B------:R0:W-:Y:S04]  /*70f50*/  STL.64 [R1+0xf60], R24 ;  /* 0x000f601801007387 */ /* 0x0001e80000100a00 */
[----:B------:R1:W-:Y:S04]  /*70f60*/  STL.64 [R1+0xf68], R26 ;  /* 0x000f681a01007387 */ /* 0x0003e80000100a00 */
        /* <DEDUP_REMOVED lines=20> */
[----:B-1----:R-:W2:Y:S04]  /*710b0*/  LDL.LU R26, [R1+0xeb8] ;  /* 0x000eb800011a7983 */ /* 0x002ea80000300800 */
[----:B------:R-:W2:Y:S04]  /*710c0*/  LDL.LU R27, [R1+0xebc] ;  /* 0x000ebc00011b7983 */ /* 0x000ea80000300800 */
[----:B--2---:R-:W-:Y:S04]  /*710d0*/  STL.64 [R1+0x6128], R26 ;  /* 0x0061281a01007387 */ /* 0x004fe80000100a00 */
[----:B----4-:R0:W-:Y:S04]  /*710e0*/  STL.64 [R1+0x6120], R24 ;  /* 0x0061201801007387 */ /* 0x0101e80000100a00 */
[----:B------:R-:W2:Y:S04]  /*710f0*/  LDL.LU R32, [R1+0xee0] ;  /* 0x000ee00001207983 */ /* 0x000ea80000300800 */
[----:B------:R-:W2:Y:S04]  /*71100*/  LDL.LU R33, [R1+0xee4] ;  /* 0x000ee40001217983 */ /* 0x000ea80000300800 */
[----:B------:R-:W4:Y:S04]  /*71110*/  LDL.LU R34, [R1+0xee8] ;  /* 0x000ee80001227983 */ /* 0x000f280000300800 */
[----:B------:R-:W4:Y:S04]  /*71120*/  LDL.LU R35, [R1+0xeec] ;  /* 0x000eec0001237983 */ /* 0x000f280000300800 */
[----:B----4-:R-:W-:Y:S04]  /*71130*/  STL.64 [R1+0x6148], R34 ;  /* 0x0061482201007387 */ /* 0x010fe80000100a00 */
[----:B--2---:R1:W-:Y:S04]  /*71140*/  STL.64 [R1+0x6140], R32 ;  /* 0x0061402001007387 */ /* 0x0043e80000100a00 */
[----:B---3--:R-:W2:Y:S04]  /*71150*/  LDL.LU R36, [R1+0xf00] ;  /* 0x000f000001247983 */ /* 0x008ea80000300800 */
[----:B------:R-:W2:Y:S04]  /*71160*/  LDL.LU R37, [R1+0xf04] ;  /* 0x000f040001257983 */ /* 0x000ea80000300800 */
[----:B------:R-:W2:Y:S04]  /*71170*/  LDL.LU R38, [R1+0xf08] ;  /* 0x000f080001267983 */ /* 0x000ea80000300800 */
[----:B------:R-:W2:Y:S04]  /*71180*/  LDL.LU R39, [R1+0xf0c] ;  /* 0x000f0c0001277983 */ /* 0x000ea80000300800 */
[----:B0-----:R-:W3:Y:S04]  /*71190*/  LDL.LU R24, [R1+0xf10] ;  /* 0x000f100001187983 */ /* 0x001ee80000300800 */
[----:B------:R-:W3:Y:S04]  /*711a0*/  LDL.LU R25, [R1+0xf14] ;  /* 0x000f140001197983 */ /* 0x000ee80000300800 */
[----:B------:R-:W3:Y:S04]  /*711b0*/  LDL.LU R26, [R1+0xf18] ;  /* 0x000f1800011a7983 */ /* 0x000ee80000300800 */
[----:B------:R-:W3:Y:S04]  /*711c0*/  LDL.LU R27, [R1+0xf1c] ;  /* 0x000f1c00011b7983 */ /* 0x000ee80000300800 */
[----:B------:R-:W4:Y:S04]  /*711d0*/  LDL.LU R4, [R1+0xf20] ;  /* 0x000f200001047983 */ /* 0x000f280000300800 */
[----:B------:R-:W4:Y:S04]  /*711e0*/  LDL.LU R5, [R1+0xf24] ;  /* 0x000f240001057983 */ /* 0x000f280000300800 */
[----:B------:R-:W4:Y:S04]  /*711f0*/  LDL.LU R6, [R1+0xf28] ;  /* 0x000f280001067983 */ /* 0x000f280000300800 */
[----:B------:R-:W4:Y:S04]  /*71200*/  LDL.LU R7, [R1+0xf2c] ;  /* 0x000f2c0001077983 */ /* 0x000f280000300800 */
[----:B-1----:R-:W2:Y:S04]  /*71210*/  LDL.LU R32, [R1+0xf30] ;  /* 0x000f300001207983 */ /* 0x002ea80000300800 */
        /* <DEDUP_REMOVED lines=79> */
[----:B------:R-:W-:Y:S01]  /*71710*/  HMMA.16816.F32 R20, R28, R10, R20 ;  /* 0x0000000a1c14723c */ /* 0x000fe20000001814 */
[----:B------:R-:W-:-:S02]  /*71720*/  IMAD R18, R44, 0x100, R43 ;  /* 0x000001002c127824 */ /* 0x000fc400078e022b */
[----:B------:R-:W-:-:S05]  /*71730*/  IMAD R19, R46, 0x100, R45 ;  /* 0x000001002e137824 */ /* 0x000fca00078e022d */
[C---:B--2---:R-:W-:Y:S08]  /*71740*/  HMMA.16816.F32 R56, R28.reuse, R14, R56 ;  /* 0x0000000e1c38723c */ /* 0x044ff00000001838 */
[C---:B---3--:R-:W-:Y:S01]  /*71750*/  HMMA.16816.F32 R52, R28.reuse, R12, R52 ;  /* 0x0000000c1c34723c */ /* 0x048fe20000001834 */
[----:B------:R-:W-:Y:S10]  /*71760*/  STL.64 [R1+0x60e8], R14 ;  /* 0x0060e80e01007387 */ /* 0x000ff40000100a00 */
[----:B------:R-:W-:Y:S04]  /*71770*/  STL.64 [R1+0xee0], R56 ;  /* 0x000ee03801007387 */ /* 0x000fe80000100a00 */
[----:B------:R-:W-:Y:S04]  /*71780*/  STL.64 [R1+0xee8], R58 ;  /* 0x000ee83a01007387 */ /* 0x000fe80000100a00 */
[----:B------:R0:W-:Y:S02]  /*71790*/  STL.64 [R1+0x60e0], R12 ;  /* 0x0060e00c01007387 */ /* 0x0001e40000100a00 */
[C---:B0-----:R-:W-:Y:S02]  /*717a0*/  HMMA.16816.F32 R12, R28.reuse, R8, R24 ;  /* 0x000000081c0c723c */ /* 0x041fe40000001818 */
        /* <DEDUP_REMOVED lines=125> */
[----:B------:R-:W-:Y:S02]  /*71f80*/  IMAD R56, R0, 0x100, R59 ;  /* 0x0000010000387824 */ /* 0x000fe400078e023b */
[----:B------:R-:W-:Y:S01]  /*71f90*/  IMAD R57, R60, 0x100, R61 ;  /* 0x000001003c397824 */ /* 0x000fe200078e023d */
[----:B----4-:R-:W-:-:S15]  /*71fa0*/  HMMA.16816.F32 R32, R28, R6, R32 ;  /* 0x000000061c20723c */ /* 0x010fde0000001820 */
[----:B------:R-:W-:-:S04]  /*71fb0*/  NOP ;  /* 0x0000000000007918 */ /* 0x000fc80000000000 */
[----:B------:R-:W-:Y:S04]  /*71fc0*/  STL.64 [R1+0xe30], R32 ;  /* 0x000e302001007387 */ /* 0x000fe80000100a00 */
[----:B------:R0:W-:Y:S04]  /*71fd0*/  STL.64 [R1+0xe38], R34 ;  /* 0x000e382201007387 */ /* 0x0001e80000100a00 */
[----:B0-----:R-:W4:Y:S04]  /*71fe0*/  LDL.LU.64 R34, [R1+0x6098] ;  /* 0x0060980001227983 */ /* 0x001f280000300a00 */
[----:B------:R-:W4:Y:S01]  /*71ff0*/  LDL.LU.64 R32, [R1+0x6090] ;  /* 0x0060900001207983 */ /* 0x000f220000300a00 */
[----:B--2---:R-:W-:-:S15]  /*72000*/  HMMA.16816.F32 R44, R28, R4, R44 ;  /* 0x000000041c2c723c */ /* 0x004fde000000182c */
[----:B------:R-:W-:-:S04]  /*72010*/  NOP ;  /* 0x0000000000007918 */ /* 0x000fc80000000000 */
[----:B------:R-:W-:Y:S04]  /*72020*/  STL.64 [R1+0xe20], R44 ;  /* 0x000e202c01007387 */ /* 0x000fe80000100a00 */
[----:B------:R0:W-:Y:S04]  /*72030*/  STL.64 [R1+0xe28], R46 ;  /* 0x000e282e01007387 */ /* 0x0001e80000100a00 */
[----:B0-----:R-:W2:Y:S04]  /*72040*/  LDL.LU.64 R46, [R1+0x6088] ;  /* 0x00608800012e7983 */ /* 0x001ea80000300a00 */
[----:B------:R-:W2:Y:S01]  /*72050*/  LDL.LU.64 R44, [R1+0x6080] ;  /* 0x00608000012c7983 */ /* 0x000ea20000300a00 */
[----:B---3--:R-:W-:Y:S01]  /*72060*/  HMMA.16816.F32 R20, R28, R2, R20 ;  /* 0x000000021c14723c */ /* 0x008fe20000001814 */
[----:B------:R-:W-:-:S02]  /*72070*/  F2FP.F16.E4M3.UNPACK_B R28, R18 ;  /* 0x00000012ff1c723e */ /* 0x000fc400020006ff */
[----:B------:R-:W-:Y:S02]  /*72080*/  F2FP.F16.E4M3.UNPACK_B R29, R19 ;  /* 0x00000013ff1d723e */ /* 0x000fe400020006ff */
[----:B------:R-:W-:Y:S02]  /*72090*/  F2FP.F16.E4M3.UNPACK_B R30, R56 ;  /* 0x00000038ff1e723e */ /* 0x000fe400020006ff */
[----:B------:R-:W-:Y:S01]  /*720a0*/  F2FP.F16.E4M3.UNPACK_B R31, R57 ;  /* 0x00000039ff1f723e */ /* 0x000fe200020006ff */
[----:B------:R-:W-:Y:S04]  /*720b0*/  STL [R1+0x6064], R2 ;  /* 0x0060640201007387 */ /* 0x000fe80000100800 */
[----:B------:R-:W-:Y:S07]  /*720c0*/  STL [R1+0x6060], R3 ;  /* 0x0060600301007387 */ /* 0x000fee0000100800 */
[----:B------:R-:W-:Y:S04]  /*720d0*/  STL.64 [R1+0x200], R20 ;  /* 0x0002001401007387 */ /* 0x000fe80000100a00 */
[----:B------:R0:W-:Y:S02]  /*720e0*/  STL.64 [R1+0x208], R22 ;  /* 0x0002081601007387 */ /* 0x0001e40000100a00 */
[C---:B0-----:R-:W-:Y:S02]  /*720f0*/  HMMA.16816.F32 R20, R28.reuse, R16, R24 ;  /* 0x000000101c14723c */ /* 0x041fe40000001818 */
[----:B------:R-:W-:Y:S06]  /*72100*/  STL [R1+0x6068], R17 ;  /* 0x0060681101007387 */ /* 0x000fec0000100800 */
[C---:B------:R-:W-:Y:S11]  /*72110*/  HMMA.16816.F32 R24, R28.reuse, R14, R36 ;  /* 0x0000000e1c18723c */ /* 0x040ff60000001824 */
[----:B------:R-:W-:Y:S04]  /*72120*/  STL.64 [R1+0xe10], R20 ;  /* 0x000e101401007387 */ /* 0x000fe80000100a00 */
[----:B------:R4:W-:Y:S04]  /*72130*/  STL.64 [R1+0xe18], R22 ;  /* 0x000e181601007387 */ /* 0x0009e80000100a00 */
[----:B------:R-:W-:Y:S04]  /*72140*/  STL.64 [R1+0x6048], R14 ;  /* 0x0060480e01007387 */ /* 0x000fe80000100a00 */
[----:B------:R-:W-:Y:S04]  /*72150*/  STL.64 [R1+0xe00], R24 ;  /* 0x000e001801007387 */ /* 0x000fe80000100a00 */
[----:B------:R-:W-:Y:S04]  /*72160*/  STL.64 [R1+0xe08], R26 ;  /* 0x000e081a01007387 */ /* 0x000fe80000100a00 */
[----:B------:R-:W-:Y:S01]  /*72170*/  STL.64 [R1+0x6040], R12 ;  /* 0x0060400c01007387 */ /* 0x000fe20000100a00 */
[----:B----4-:R-:W-:-:S15]  /*72180*/  HMMA.16816.F32 R20, R28, R12, R32 ;  /* 0x0000000c1c14723c */ /* 0x010fde0000001820 */
[----:B------:R-:W-:-:S04]  /*72190*/  NOP ;  /* 0x0000000000007918 */ /* 0x000fc80000000000 */
[----:B------:R-:W-:Y:S04]  /*721a0*/  STL.64 [R1+0xdf0], R20 ;  /* 0x000df01401007387 */ /* 0x000fe80000100a00 */
[----:B------:R0:W-:Y:S02]  /*721b0*/  STL.64 [R1+0xdf8], R22 ;  /* 0x000df81601007387 */ /* 0x0001e40000100a00 */
[C---:B0-----:R-:W-:Y:S02]  /*721c0*/  HMMA.16816.F32 R20, R28.reuse, R10, R40 ;  /* 0x0000000a1c14723c */ /* 0x041fe40000001828 */
[----:B------:R-:W-:Y:S06]  /*721d0*/  STL.64 [R1+0x6028], R10 ;  /* 0x0060280a01007387 */ /* 0x000fec0000100a00 */
[C---:B--2---:R-:W-:Y:S11]  /*721e0*/  HMMA.16816.F32 R12, R28.reuse, R8, R44 ;  /* 0x000000081c0c723c */ /* 0x044ff6000000182c */
        /* <DEDUP_REMOVED lines=84> */
[----:B--2---:R-:W-:Y:S01]  /*72730*/  HMMA.16816.F32 R20, R28, R4, R20 ;  /* 0x000000041c14723c */ /* 0x004fe20000001814 */
[----:B---3--:R-:W-:-:S02]  /*72740*/  IMAD R18, R18, 0x100, R17 ;  /* 0x0000010012127824 */ /* 0x008fc400078e0211 */
[----:B----4-:R-:W-:Y:S02]  /*72750*/  IMAD R19, R19, 0x100, R2 ;  /* 0x0000010013137824 */ /* 0x010fe400078e0202 */
[----:B------:R-:W-:-:S14]  /*72760*/  IMAD R56, R56, 0x100, R3 ;  /* 0x0000010038387824 */ /* 0x000fdc00078e0203 */
[----:B------:R-:W-:Y:S04]  /*72770*/  STL.64 [R1+0xdb0], R20 ;  /* 0x000db01401007387 */ /* 0x000fe80000100a00 */
[----:B------:R0:W-:Y:S04]  /*72780*/  STL.64 [R1+0xdb8], R22 ;  /* 0x000db81601007387 */ /* 0x0001e80000100a00 */
[----:B0-----:R-:W2:Y:S04]  /*72790*/  LDL.LU.64 R22, [R1+0x6078] ;  /* 0x0060780001167983 */ /* 0x001ea80000300a00 */
[----:B------:R-:W2:Y:S04]  /*727a0*/  LDL.LU.64 R20, [R1+0x6070] ;  /* 0x0060700001147983 */ /* 0x000ea80000300a00 */
[----:B------:R-:W3:Y:S04]  /*727b0*/  LDL.LU R17, [R1+0x6068] ;  /* 0x0060680001117983 */ /* 0x000ee80000300800 */
[----:B------:R-:W4:Y:S04]  /*727c0*/  LDL.LU R2, [R1+0x6064] ;  /* 0x0060640001027983 */ /* 0x000f280000300800 */
[----:B------:R-:W4:Y:S01]  /*727d0*/  LDL.LU R3, [R1+0x6060] ;  /* 0x0060600001037983 */ /* 0x000f220000300800 */
[----:B------:R-:W-:Y:S01]  /*727e0*/  IMAD R57, R36, 0x100, R57 ;  /* 0x0000010024397824 */ /* 0x000fe200078e0239 */
[----:B----4-:R-:W-:Y:S02]  /*727f0*/  HMMA.16816.F32 R28, R28, R2, R24 ;  /* 0x000000021c1c723c */ /* 0x010fe40000001818 */
[----:B------:R-:W4:Y:S04]  /*72800*/  LDL.LU.64 R26, [R1+0x6058] ;  /* 0x00605800011a7983 */ /* 0x000f280000300a00 */
[----:B------:R-:W4:-:S13]  /*72810*/  LDL.LU.64 R24, [R1+0x6050] ;  /* 0x0060500001187983 */ /* 0x000f1a0000300a00 */
        /* <DEDUP_REMOVED lines=8> */
[----:B------:R-:W-:Y:S04]  /*728a0*/  STL.64 [R1+0xda0], R12 ;  /* 0x000da00c01007387 */ /* 0x000fe80000100a00 */
[----:B------:R0:W-:Y:S04]  /*728b0*/  STL.64 [R1+0xda8], R14 ;  /* 0x000da80e01007387 */ /* 0x0001e80000100a00 */
[----:B0-----:R-:W3:Y:S04]  /*728c0*/  LDL.LU.64 R14, [R1+0x6048] ;  /* 0x00604800010e7983 */ /* 0x001ee80000300a00 */
[----:B------:R-:W2:Y:S01]  /*728d0*/  LDL.LU.64 R12, [R1+0x6040] ;  /* 0x00604000010c7983 */ /* 0x000ea20000300a00 */
[C---:B---3--:R-:W-:Y:S08]  /*728e0*/  HMMA.16816.F32 R32, R28.reuse, R14, R32 ;  /* 0x0000000e1c20723c */ /* 0x048ff00000001820 */
[C---:B--2---:R-:W-:Y:S11]  /*728f0*/  HMMA.16816.F32 R8, R28.reuse, R12, R8 ;  /* 0x0000000c1c08723c */ /* 0x044ff60000001808 */
        /* <DEDUP_REMOVED lines=8> */
[----:B---3--:R-:W-:-:S15]  /*72980*/  HMMA.16816.F32 R44, R28, R10, R44 ;  /* 0x0000000a1c2c723c */ /* 0x008fde000000182c */
[----:B------:R-:W-:-:S04]  /*72990*/  NOP ;  /* 0x0000000000007918 */ /* 0x000fc80000000000 */
[----:B------:R-:W-:Y:S04]  /*729a0*/  STL.64 [R1+0xd70], R44 ;  /* 0x000d702c01007387 */ /* 0x000fe80000100a00 */
[----:B------:R0:W-:Y:S04]  /*729b0*/  STL.64 [R1+0xd78], R46 ;  /* 0x000d782e01007387 */ /* 0x0001e80000100a00 */
[----:B0-----:R-:W3:Y:S04]  /*729c0*/  LDL.LU.64 R46, [R1+0x6018] ;  /* 0x00601800012e7983 */ /* 0x001ee80000300a00 */
[----:B------:R-:W3:Y:S01]  /*729d0*/  LDL.LU.64 R44, [R1+0x6010] ;  /* 0x00601000012c7983 */ /* 0x000ee20000300a00 */
[----:B--2---:R-:W-:-:S15]  /*729e0*/  HMMA.16816.F32 R52, R28, R8, R52 ;  /* 0x000000081c34723c */ /* 0x004fde0000001834 */
[----:B------:R-:W-:-:S04]  /*729f0*/  NOP ;  /* 0x0000000000007918 */ /* 0x000fc80000000000 */
[----:B------:R-:W-:Y:S04]  /*72a00*/  STL.64 [R1+0xd60], R52 ;  /* 0x000d603401007387 */ /* 0x000fe80000100a00 */
[----:B------:R0:W-:Y:S02]  /*72a10*/  STL.64 [R1+0xd68], R54 ;  /* 0x000d683601007387 */ /* 0x0001e40000100a00 */
[C---:B0-----:R-:W-:Y:S02]  /*72a20*/  HMMA.16816.F32 R52, R28.reuse, R6, R20 ;  /* 0x000000061c34723c */ /* 0x041fe40000001814 */
[----:B------:R-:W-:Y:S06]  /*72a30*/  STL.64 [R1+0x5ff8], R6 ;  /* 0x005ff80601007387 */ /* 0x000fec0000100a00 */
[----:B----4-:R-:W-:Y:S01]  /*72a40*/  HMMA.16816.F32 R20, R28, R4, R24 ;  /* 0x000000041c14723c */ /* 0x010fe20000001818 */
[----:B------:R-:W-:-:S02]  /*72a50*/  IMAD R18, R38, 0x100, R37 ;  /* 0x0000010026127824 */ /* 0x000fc400078e0225 */
[----:B------:R-:W-:Y:S02]  /*72a60*/  IMAD R19, R58, 0x100, R39 ;  /* 0x000001003a137824 */ /* 0x000fe400078e0227 */
[----:B------:R-:W-:Y:S02]  /*72a70*/  IMAD R56, R0, 0x100, R59 ;  /* 0x0000010000387824 */ /* 0x000fe400078e023b */
[----:B------:R-:W-:-:S04]  /*72a80*/  IMAD R57, R60, 0x100, R61 ;  /* 0x000001003c397824 */ /* 0x000fc800078e023d */
[----:B------:R-:W-:Y:S04]  /*72a90*/  STL.64 [R1+0xd50], R52 ;  /* 0x000d503401007387 */ /* 0x000fe80000100a00 */
[----:B------:R-:W-:Y:S04]  /*72aa0*/  STL.64 [R1+0xd58], R54 ;  /* 0x000d583601007387 */ /* 0x000fe80000100a00 */
[----:B------:R0:W-:Y:S02]  /*72ab0*/  STL.64 [R1+0x5ff0], R4 ;  /* 0x005ff00401007387 */ /* 0x0001e40000100a00 */
[----:B0-----:R-:W-:Y:S01]  /*72ac0*/  HMMA.16816.F32 R4, R28, R2, R32 ;  /* 0x000000021c04723c */ /* 0x001fe20000001820 */
[----:B------:R-:W-:-:S02]  /*72ad0*/  F2FP.F16.E4M3.UNPACK_B R28, R18 ;  /* 0x00000012ff1c723e */ /* 0x000fc400020006ff */
[----:B------:R-:W-:Y:S02]  /*72ae0*/  F2FP.F16.E4M3.UNPACK_B R29, R19 ;  /* 0x00000013ff1d723e */ /* 0x000fe400020006ff */
[----:B------:R-:W-:Y:S02]  /*72af0*/  F2FP.F16.E4M3.UNPACK_B R30, R56 ;  /* 0x00000038ff1e723e */ /* 0x000fe400020006ff */
[----:B------:R-:W-:Y:S01]  /*72b00*/  F2FP.F16.E4M3.UNPACK_B R31, R57 ;  /* 0x00000039ff1f723e */ /* 0x000fe200020006ff */
[----:B------:R-:W-:Y:S04]  /*72b10*/  STL.64 [R1+0xd40], R20 ;  /* 0x000d401401007387 */ /* 0x000fe80000100a00 */
[----:B------:R-:W-:Y:S02]  /*72b20*/  STL.64 [R1+0xd48], R22 ;  /* 0x000d481601007387 */ /* 0x000fe40000100a00 */
[C---:B------:R-:W-:Y:S05]  /*72b30*/  HMMA.16816.F32 R24, R28.reuse, R16, R40 ;  /* 0x000000101c18723c */ /* 0x040fea0000001828 */
        /* <DEDUP_REMOVED lines=1033> */
[C---:B------:R-:W-:Y:S08]  /*76bd0*/  HMMA.16816.F32 R20, R28.reuse, R10, R20 ;  /* 0x0000000a1c14723c */ /* 0x040ff00000001814 */
        /* <DEDUP_REMOVED lines=25> */
[----:B------:R-:W2:Y:S05]  /*76d70*/  LDL.LU R48, [R1+0x720] ;  /* 0x0007200001307983 */ /* 0x000eaa0000300800 */
[----:B------:R-:W-:Y:S04]  /*76d80*/  STL.64 [R1+0x120], R4 ;  /* 0x0001200401007387 */ /* 0x000fe80000100a00 */
[----:B------:R-:W-:Y:S04]  /*76d90*/  STL.64 [R1+0x128], R6 ;  /* 0x0001280601007387 */ /* 0x000fe80000100a00 */
[----:B------:R-:W2:Y:S04]  /*76da0*/  LDL.LU R49, [R1+0x724] ;  /* 0x0007240001317983 */ /* 0x000ea80000300800 */
[----:B------:R-:W3:Y:S04]  /*76db0*/  LDL.LU R50, [R1+0x728] ;  /* 0x0007280001327983 */ /* 0x000ee80000300800 */
[----:B------:R-:W3:Y:S01]  /*76dc0*/  LDL.LU R51, [R1+0x72c] ;  /* 0x00072c0001337983 */ /* 0x000ee20000300800 */
[----:B------:R-:W-:-:S02]  /*76dd0*/  IMAD R18, R44, 0x100, R43 ;  /* 0x000001002c127824 */ /* 0x000fc400078e022b */
[----:B------:R-:W-:Y:S02]  /*76de0*/  IMAD R19, R46, 0x100, R45 ;  /* 0x000001002e137824 */ /* 0x000fe400078e022d */
[----:B------:R-:W-:Y:S01]  /*76df0*/  IMAD R56, R0, 0x100, R47 ;  /* 0x0000010000387824 */ /* 0x000fe200078e022f */
        /* <DEDUP_REMOVED lines=45> */
[----:B---3--:R-:W3:Y:S04]  /*770d0*/  LDL.LU R52, [R1+0x7e0] ;  /* 0x0007e00001347983 */ /* 0x008ee80000300800 */
        /* <DEDUP_REMOVED lines=35> */
[----:B0-----:R-:W3:Y:S04]  /*77310*/  LDL.LU.64 R14, [R1+0x5d28] ;  /* 0x005d2800010e7983 */ /* 0x001ee80000300a00 */
[----:B------:R-:W2:Y:S04]  /*77320*/  LDL.LU.64 R12, [R1+0x5d20] ;  /* 0x005d2000010c7983 */ /* 0x000ea80000300a00 */
[----:B------:R-:W2:Y:S04]  /*77330*/  LDL.LU R61, [R1+0x4b6c] ;  /* 0x004b6c00013d7983 */ /* 0x000ea80000300800 */
[----:B------:R-:W4:Y:S01]  /*77340*/  LDL.LU R60, [R1+0x4b68] ;  /* 0x004b6800013c7983 */ /* 0x000f220000300800 */
        /* <DEDUP_REMOVED lines=31> */
[----:B------:R-:W2:Y:S01]  /*77540*/  LDL.LU R3, [R1+0x5cb8] ;  /* 0x005cb80001037983 */ /* 0x000ea20000300800 */
[----:B------:R-:W-:-:S02]  /*77550*/  IMAD R19, R19, 0x100, R57 ;  /* 0x0000010013137824 */ /* 0x000fc400078e0239 */
[----:B------:R-:W-:Y:S02]  /*77560*/  IMAD R56, R58, 0x100, R56 ;  /* 0x000001003a387824 */ /* 0x000fe400078e0238 */
[----:B------:R-:W-:Y:S01]  /*77570*/  IMAD R57, R0, 0x100, R59 ;  /* 0x0000010000397824 */ /* 0x000fe200078e023b */
[----:B------:R-:W-:Y:S01]  /*77580*/  STL [R1+0x5cb4], R2 ;  /* 0x005cb40201007387 */ /* 0x000fe20000100800 */
[----:B--2---:R-:W-:Y:S03]  /*77590*/  HMMA.16816.F32 R28, R28, R2, R52 ;  /* 0x000000021c1c723c */ /* 0x004fe60000001834 */
[----:B------:R-:W-:-:S15]  /*775a0*/  STL [R1+0x5cb0], R3 ;  /* 0x005cb00301007387 */ /* 0x000fde0000100800 */
[----:B------:R-:W-:Y:S01]  /*775b0*/  NOP ;  /* 0x0000000000007918 */ /* 0x000fe20000000000 */
        /* <DEDUP_REMOVED lines=8> */
[C---:B------:R-:W-:Y:S03]  /*77640*/  HMMA.16816.F32 R20, R28.reuse, R12, R36 ;  /* 0x0000000c1c14723c */ /* 0x040fe60000001824 */
        /* <DEDUP_REMOVED lines=8> */
[C---:B---3--:R-:W-:Y:S08]  /*776d0*/  HMMA.16816.F32 R20, R28.reuse, R10, R32 ;  /* 0x0000000a1c14723c */ /* 0x048ff00000001820 */
        /* <DEDUP_REMOVED lines=8> */
[----:B----4-:R-:W-:Y:S01]  /*77760*/  HMMA.16816.F32 R8, R28, R4, R48 ;  /* 0x000000041c08723c */ /* 0x010fe20000001830 */
[----:B------:R-:W-:Y:S10]  /*77770*/  STL.64 [R1+0x5c58], R6 ;  /* 0x005c580601007387 */ /* 0x000ff40000100a00 */
        /* <DEDUP_REMOVED lines=33> */
[----:B------:R-:W4:Y:S04]  /*77990*/  LDL.LU R4, [R1+0x6d0] ;  /* 0x0006d00001047983 */ /* 0x000f280000300800 */
        /* <DEDUP_REMOVED lines=34> */
[----:B------:R-:W-:-:S03]  /*77bc0*/  IMAD R18, R60, 0x100, R61 ;  /* 0x000001003c127824 */ /* 0x000fc600078e023d */
        /* <DEDUP_REMOVED lines=15> */
[----:B--2---:R-:W-:-:S03]  /*77cc0*/  IMAD R19, R19, 0x100, R2 ;  /* 0x0000010013137824 */ /* 0x004fc600078e0202 */
[----:B------:R-:W2:Y:S01]  /*77cd0*/  LDL.LU R2, [R1+0x5cb4] ;  /* 0x005cb40001027983 */ /* 0x000ea20000300800 */
[----:B---3--:R-:W-:-:S03]  /*77ce0*/  IMAD R56, R56, 0x100, R3 ;  /* 0x0000010038387824 */ /* 0x008fc600078e0203 */
[----:B------:R-:W2:Y:S01]  /*77cf0*/  LDL.LU R3, [R1+0x5cb0] ;  /* 0x005cb00001037983 */ /* 0x000ea20000300800 */
[----:B----4-:R-:W-:Y:S01]  /*77d00*/  IMAD R57, R20, 0x100, R57 ;  /* 0x0000010014397824 */ /* 0x010fe200078e0239 */
        /* <DEDUP_REMOVED lines=35> */
[----:B------:R-:W-:-:S02]  /*77f40*/  IMAD R18, R22, 0x100, R21 ;  /* 0x0000010016127824 */ /* 0x000fc400078e0215 */
[----:B------:R-:W-:Y:S02]  /*77f50*/  IMAD R19, R58, 0x100, R23 ;  /* 0x000001003a137824 */ /* 0x000fe400078e0217 */
[----:B---3--:R-:W-:Y:S01]  /*77f60*/  HMMA.16816.F32 R20, R28, R2, R24 ;  /* 0x000000021c14723c */ /* 0x008fe20000001818 */
[----:B------:R-:W-:Y:S02]  /*77f70*/  IMAD R56, R0, 0x100, R59 ;  /* 0x0000010000387824 */ /* 0x000fe400078e023b */
[----:B------:R-:W-:-:S05]  /*77f80*/  IMAD R57, R60, 0x100, R61 ;  /* 0x000001003c397824 */ /* 0x000fca00078e023d */
[----:B----4-:R-:W-:-:S15]  /*77f90*/  HMMA.16816.F32 R44, R28, R6, R44 ;  /* 0x000000061c2c723c */ /* 0x010fde000000182c */
[----:B------:R-:W-:-:S04]  /*77fa0*/  NOP ;  /* 0x0000000000007918 */ /* 0x000fc80000000000 */
[----:B------:R-:W-:Y:S04]  /*77fb0*/  STL.64 [R1+0x6c0], R44 ;  /* 0x0006c02c01007387 */ /* 0x000fe80000100a00 */
[----:B------:R0:W-:Y:S04]  /*77fc0*/  STL.64 [R1+0x6c8], R46 ;  /* 0x0006c82e01007387 */ /* 0x0001e80000100a00 */
[----:B0-----:R-:W3:Y:S04]  /*77fd0*/  LDL.LU.64 R46, [R1+0x5c48] ;  /* 0x005c4800012e7983 */ /* 0x001ee80000300a00 */
[----:B------:R-:W3:Y:S01]  /*77fe0*/  LDL.LU.64 R44, [R1+0x5c40] ;  /* 0x005c4000012c7983 */ /* 0x000ee20000300a00 */
[----:B--2---:R-:W-:Y:S01]  /*77ff0*/  HMMA.16816.F32 R52, R28, R4, R52 ;  /* 0x000000041c34723c */ /* 0x004fe20000001834 */
[----:B------:R-:W-:-:S02]  /*78000*/  F2FP.F16.E4M3.UNPACK_B R28, R18 ;  /* 0x00000012ff1c723e */ /* 0x000fc400020006ff */
[----:B------:R-:W-:Y:S02]  /*78010*/  F2FP.F16.E4M3.UNPACK_B R29, R19 ;  /* 0x00000013ff1d723e */ /* 0x000fe400020006ff */
[----:B------:R-:W-:Y:S02]  /*78020*/  F2FP.F16.E4M3.UNPACK_B R30, R56 ;  /* 0x00000038ff1e723e */ /* 0x000fe400020006ff */
[----:B------:R-:W-:-:S07]  /*78030*/  F2FP.F16.E4M3.UNPACK_B R31, R57 ;  /* 0x00000039ff1f723e */ /* 0x000fce00020006ff */
[C---:B------:R-:W-:Y:S08]  /*78040*/  HMMA.16816.F32 R36, R28.reuse, R16, R36 ;  /* 0x000000101c24723c */ /* 0x040ff00000001824 */
[C---:B------:R-:W-:Y:S01]  /*78050*/  HMMA.16816.F32 R24, R28.reuse, R14, R32 ;  /* 0x0000000e1c18723c */ /* 0x040fe20000001820 */
[----:B------:R-:W-:Y:S04]  /*78060*/  STL.64 [R1+0x6b0], R52 ;  /* 0x0006b03401007387 */ /* 0x000fe80000100a00 */
        /* <DEDUP_REMOVED lines=12> */
[C---:B0-----:R-:W-:Y:S03]  /*78130*/  HMMA.16816.F32 R12, R28.reuse, R8, R48 ;  /* 0x000000081c0c723c */ /* 0x041fe60000001830 */
[----:B------:R-:W-:Y:S05]  /*78140*/  STL.64 [R1+0x5c08], R10 ;  /* 0x005c080a01007387 */ /* 0x000fea0000100a00 */
[----:B---3--:R-:W-:-:S15]  /*78150*/  HMMA.16816.F32 R20, R28, R10, R44 ;  /* 0x0000000a1c14723c */ /* 0x008fde000000182c */
[----:B------:R-:W-:-:S04]  /*78160*/  NOP ;  /* 0x0000000000007918 */ /* 0x000fc80000000000 */
[----:B------:R0:W-:Y:S04]  /*78170*/  STL.64 [R1+0x670], R20 ;  /* 0x0006701401007387 */ /* 0x0001e80000100a00 */
[----:B------:R1:W-:Y:S04]  /*78180*/  STL.64 [R1+0x678], R22 ;  /* 0x0006781601007387 */ /* 0x0003e80000100a00 */
        /* <DEDUP_REMOVED lines=17> */
[----:B-1----:R-:W3:Y:S04]  /*782a0*/  LDL.LU R22, [R1+0x5f8] ;  /* 0x0005f80001167983 */ /* 0x002ee80000300800 */
        /* <DEDUP_REMOVED lines=45> */
[C---:B--2---:R-:W-:Y:S08]  /*78580*/  HMMA.16816.F32 R48, R28.reuse, R6, R48 ;  /* 0x000000061c30723c */ /* 0x044ff00000001830 */
[C---:B------:R-:W-:Y:S08]  /*78590*/  HMMA.16816.F32 R24, R28.reuse, R4, R24 ;  /* 0x000000041c18723c */ /* 0x040ff00000001818 */
[----:B---3--:R-:W-:Y:S03]  /*785a0*/  HMMA.16816.F32 R28, R28, R2, R36 ;  /* 0x000000021c1c723c */ /* 0x008fe60000001824 */
[----:B------:R0:W-:Y:S04]  /*785b0*/  STL.64 [R1+0x650], R48 ;  /* 0x0006503001007387 */ /* 0x0001e80000100a00 */
[----:B------:R1:W-:Y:S01]  /*785c0*/  STL.64 [R1+0x658], R50 ;  /* 0x0006583201007387 */ /* 0x0003e20000100a00 */
[----:B------:R-:W-:-:S02]  /*785d0*/  IMAD R18, R18, 0x100, R56 ;  /* 0x0000010012127824 */ /* 0x000fc400078e0238 */
[----:B------:R-:W-:Y:S02]  /*785e0*/  IMAD R19, R58, 0x100, R19 ;  /* 0x000001003a137824 */ /* 0x000fe400078e0213 */
[----:B------:R-:W-:Y:S02]  /*785f0*/  IMAD R56, R32, 0x100, R59 ;  /* 0x0000010020387824 */ /* 0x000fe400078e023b */
[----:B------:R-:W-:Y:S01]  /*78600*/  IMAD R57, R34, 0x100, R33 ;  /* 0x0000010022397824 */ /* 0x000fe200078e0221 */
[----:B0-----:R-:W2:Y:S04]  /*78610*/  LDL.LU R48, [R1+0x5c0] ;  /* 0x0005c00001307983 */ /* 0x001ea80000300800 */
[----:B------:R-:W2:Y:S04]  /*78620*/  LDL.LU R49, [R1+0x5c4] ;  /* 0x0005c40001317983 */ /* 0x000ea80000300800 */
[----:B-1----:R-:W2:Y:S04]  /*78630*/  LDL.LU R50, [R1+0x5c8] ;  /* 0x0005c80001327983 */ /* 0x002ea80000300800 */
[----:B------:R-:W2:Y:S04]  /*78640*/  LDL.LU R51, [R1+0x5cc] ;  /* 0x0005cc0001337983 */ /* 0x000ea80000300800 */
[----:B------:R-:W-:Y:S04]  /*78650*/  STL.64 [R1+0x640], R24 ;  /* 0x0006401801007387 */ /* 0x000fe80000100a00 */
[----:B------:R0:W-:Y:S04]  /*78660*/  STL.64 [R1+0x648], R26 ;  /* 0x0006481a01007387 */ /* 0x0001e80000100a00 */
[----:B0-----:R-:W3:Y:S04]  /*78670*/  LDL.LU.64 R26, [R1+0x5c38] ;  /* 0x005c3800011a7983 */ /* 0x001ee80000300a00 */
[----:B------:R-:W3:Y:S04]  /*78680*/  LDL.LU.64 R24, [R1+0x5c30] ;  /* 0x005c300001187983 */ /* 0x000ee80000300a00 */
[----:B------:R-:W2:Y:S04]  /*78690*/  LDL.LU.64 R38, [R1+0x5c28] ;  /* 0x005c280001267983 */ /* 0x000ea80000300a00 */
[----:B------:R-:W2:Y:S04]  /*786a0*/  LDL.LU.64 R36, [R1+0x5c20] ;  /* 0x005c200001247983 */ /* 0x000ea80000300a00 */
        /* <DEDUP_REMOVED lines=10> */
[----:B----4-:R-:W-:-:S15]  /*78750*/  HMMA.16816.F32 R12, R28, R16, R12 ;  /* 0x000000101c0c723c */ /* 0x010fde000000180c */
[----:B------:R-:W-:-:S04]  /*78760*/  NOP ;  /* 0x0000000000007918 */ /* 0x000fc80000000000 */
[----:B------:R-:W-:Y:S04]  /*78770*/  STL.64 [R1+0x630], R12 ;  /* 0x0006300c01007387 */ /* 0x000fe80000100a00 */
[----:B------:R0:W-:Y:S04]  /*78780*/  STL.64 [R1+0x638], R14 ;  /* 0x0006380e01007387 */ /* 0x0001e80000100a00 */
[----:B0-----:R-:W4:Y:S04]  /*78790*/  LDL.LU.64 R14, [R1+0x5c18] ;  /* 0x005c1800010e7983 */ /* 0x001f280000300a00 */
[----:B------:R-:W2:Y:S01]  /*787a0*/  LDL.LU.64 R12, [R1+0x5c10] ;  /* 0x005c1000010c7983 */ /* 0x000ea20000300a00 */
[----:B----4-:R-:W-:-:S15]  /*787b0*/  HMMA.16816.F32 R8, R28, R14, R8 ;  /* 0x0000000e1c08723c */ /* 0x010fde0000001808 */
[----:B------:R-:W-:-:S04]  /*787c0*/  NOP ;  /* 0x0000000000007918 */ /* 0x000fc80000000000 */
[----:B------:R-:W-:Y:S04]  /*787d0*/  STL.64 [R1+0x620], R8 ;  /* 0x0006200801007387 */ /* 0x000fe80000100a00 */
[----:B------:R0:W-:Y:S04]  /*787e0*/  STL.64 [R1+0x628], R10 ;  /* 0x0006280a01007387 */ /* 0x0001e80000100a00 */
[----:B0-----:R-:W4:Y:S04]  /*787f0*/  LDL.LU.64 R10, [R1+0x5c08] ;  /* 0x005c0800010a7983 */ /* 0x001f280000300a00 */
[----:B------:R-:W3:Y:S01]  /*78800*/  LDL.LU.64 R8, [R1+0x5c00] ;  /* 0x005c000001087983 */ /* 0x000ee20000300a00 */
[----:B--2---:R-:W-:-:S15]  /*78810*/  HMMA.16816.F32 R56, R28, R12, R56 ;  /* 0x0000000c1c38723c */ /* 0x004fde0000001838 */
[----:B------:R-:W-:-:S04]  /*78820*/  NOP ;  /* 0x0000000000007918 */ /* 0x000fc80000000000 */
[----:B------:R0:W-:Y:S04]  /*78830*/  STL.64 [R1+0x610], R56 ;  /* 0x0006103801007387 */ /* 0x0001e80000100a00 */
[----:B------:R-:W-:Y:S01]  /*78840*/  STL.64 [R1+0x618], R58 ;  /* 0x0006183a01007387 */ /* 0x000fe20000100a00 */
[----:B------:R-:W-:Y:S02]  /*78850*/  IMAD R18, R40, 0x100, R35 ;  /* 0x0000010028127824 */ /* 0x000fe400078e0223 */
[----:B------:R-:W-:Y:S02]  /*78860*/  IMAD R19, R42, 0x100, R41 ;  /* 0x000001002a137824 */ /* 0x000fe400078e0229 */
[----:B0-----:R-:W-:Y:S02]  /*78870*/  IMAD R56, R0, 0x100, R43 ;  /* 0x0000010000387824 */ /* 0x001fe400078e022b */
[----:B------:R-:W-:Y:S01]  /*78880*/  IMAD R57, R60, 0x100, R61 ;  /* 0x000001003c397824 */ /* 0x000fe200078e023d */
[C---:B----4-:R-:W-:Y:S08]  /*78890*/  HMMA.16816.F32 R52, R28.reuse, R10, R52 ;  /* 0x0000000a1c34723c */ /* 0x050ff00000001834 */
[C---:B---3--:R-:W-:Y:S01]  /*788a0*/  HMMA.16816.F32 R20, R28.reuse, R8, R20 ;  /* 0x000000081c14723c */ /* 0x048fe20000001814 */
        /* <DEDUP_REMOVED lines=8> */
[C---:B------:R-:W-:Y:S11]  /*78930*/  HMMA.16816.F32 R8, R28.reuse, R4, R36 ;  /* 0x000000041c08723c */ /* 0x040ff60000001824 */
        /* <DEDUP_REMOVED lines=9> */
[----:B------:R-:W-:Y:S07]  /*789d0*/  STL.64 [R1+0x5d8], R10 ;  /* 0x0005d80a01007387 */ /* 0x000fee0000100a00 */
[----:B------:R-:W-:Y:S04]  /*789e0*/  STL.64 [R1+0xd0], R4 ;  /* 0x0000d00401007387 */ /* 0x000fe80000100a00 */
[----:B------:R0:W-:Y:S04]  /*789f0*/  STL.64 [R1+0xd8], R6 ;  /* 0x0000d80601007387 */ /* 0x0001e80000100a00 */
[----:B------:R-:W2:Y:S01]  /*78a00*/  LDL.LU R40, [R1+0x500] ;  /* 0x0005000001287983 */ /* 0x000ea20000300800 */
[----:B0-----:R-:W-:-:S15]  /*78a10*/  HMMA.16816.F32 R4, R28, R16, R48 ;  /* 0x000000101c04723c */ /* 0x001fde0000001830 */
[----:B------:R-:W-:-:S04]  /*78a20*/  NOP ;  /* 0x0000000000007918 */ /* 0x000fc80000000000 */
[----:B------:R-:W-:Y:S04]  /*78a30*/  STL.64 [R1+0x5c0], R4 ;  /* 0x0005c00401007387 */ /* 0x000fe80000100a00 */
[----:B------:R-:W-:Y:S04]  /*78a40*/  STL.64 [R1+0x5c8], R6 ;  /* 0x0005c80601007387 */ /* 0x000fe80000100a00 */
        /* <DEDUP_REMOVED lines=17> */
[----:B0-----:R-:W2:Y:S04]  /*78b60*/  LDL.LU R36, [R1+0x560] ;  /* 0x0005600001247983 */ /* 0x001ea80000300800 */
[----:B------:R-:W2:Y:S04]  /*78b70*/  LDL.LU R37, [R1+0x564] ;  /* 0x0005640001257983 */ /* 0x000ea80000300800 */
[----:B------:R-:W3:Y:S04]  /*78b80*/  LDL.LU R38, [R1+0x568] ;  /* 0x0005680001267983 */ /* 0x000ee80000300800 */
[----:B------:R-:W3:Y:S04]  /*78b90*/  LDL.LU R39, [R1+0x56c] ;  /* 0x00056c0001277983 */ /* 0x000ee80000300800 */
[----:B---3--:R-:W-:Y:S04]  /*78ba0*/  STL.64 [R1+0x5bd8], R38 ;  /* 0x005bd82601007387 */ /* 0x008fe80000100a00 */
[----:B--2---:R0:W-:Y:S04]  /*78bb0*/  STL.64 [R1+0x5bd0], R36 ;  /* 0x005bd02401007387 */ /* 0x0041e80000100a00 */
[----:B-1----:R-:W2:Y:S04]  /*78bc0*/  LDL.LU R20, [R1+0x570] ;  /* 0x0005700001147983 */ /* 0x002ea80000300800 */
        /* <DEDUP_REMOVED lines=83> */
[----:B------:R-:W3:Y:S01]  /*79100*/  LDL.LU.64 R36, [R1+0x5ba0] ;  /* 0x005ba00001247983 */ /* 0x000ee20000300a00 */
[----:B------:R-:W-:Y:S03]  /*79110*/  HMMA.16816.F32 R28, R28, R2, R40 ;  /* 0x000000021c1c723c */ /* 0x000fe60000001828 */
[----:B------:R-:W4:Y:S04]  /*79120*/  LDL.LU.64 R42, [R1+0x5b98] ;  /* 0x005b9800012a7983 */ /* 0x000f280000300a00 */
[----:B------:R-:W4:Y:S01]  /*79130*/  LDL.LU.64 R40, [R1+0x5b90] ;  /* 0x005b900001287983 */ /* 0x000f220000300a00 */
[----:B------:R-:W-:-:S02]  /*79140*/  IMAD R18, R18, 0x100, R56 ;  /* 0x0000010012127824 */ /* 0x000fc400078e0238 */
[----:B------:R-:W-:Y:S02]  /*79150*/  IMAD R19, R58, 0x100, R19 ;  /* 0x000001003a137824 */ /* 0x000fe400078e0213 */
[----:B------:R-:W-:Y:S02]  /*79160*/  IMAD R56, R48, 0x100, R59 ;  /* 0x0000010030387824 */ /* 0x000fe400078e023b */
[----:B------:R-:W-:Y:S01]  /*79170*/  IMAD R57, R50, 0x100, R49 ;  /* 0x0000010032397824 */ /* 0x000fe200078e0231 */
[----:B------:R-:W-:Y:S04]  /*79180*/  STL [R1+0x5b88], R3 ;  /* 0x005b880301007387 */ /* 0x000fe80000100800 */
[----:B------:R0:W-:Y:S04]  /*79190*/  STL.64 [R1+0xc0], R28 ;  /* 0x0000c01c01007387 */ /* 0x0001e80000100a00 */
[----:B------:R1:W-:Y:S01]  /*791a0*/  STL.64 [R1+0xc8], R30 ;  /* 0x0000c81e01007387 */ /* 0x0003e20000100a00 */
[----:B0-----:R-:W-:-:S02]  /*791b0*/  F2FP.F16.E4M3.UNPACK_B R28, R18 ;  /* 0x00000012ff1c723e */ /* 0x001fc400020006ff */
[----:B------:R-:W-:Y:S02]  /*791c0*/  F2FP.F16.E4M3.UNPACK_B R29, R19 ;  /* 0x00000013ff1d723e */ /* 0x000fe400020006ff */
[----:B-1----:R-:W-:Y:S02]  /*791d0*/  F2FP.F16.E4M3.UNPACK_B R30, R56 ;  /* 0x00000038ff1e723e */ /* 0x002fe400020006ff */
[----:B------:R-:W-:-:S07]  /*791e0*/  F2FP.F16.E4M3.UNPACK_B R31, R57 ;  /* 0x00000039ff1f723e */ /* 0x000fce00020006ff */
[----:B------:R-:W-:-:S15]  /*791f0*/  HMMA.16816.F32 R56, R28, R16, R52 ;  /* 0x000000101c38723c */ /* 0x000fde0000001834 */
[----:B------:R-:W-:-:S04]  /*79200*/  NOP ;  /* 0x0000000000007918 */ /* 0x000fc80000000000 */
[----:B------:R-:W-:Y:S04]  /*79210*/  STL.64 [R1+0x550], R56 ;  /* 0x0005503801007387 */ /* 0x000fe80000100a00 */
[----:B------:R-:W-:Y:S04]  /*79220*/  STL.64 [R1+0x558], R58 ;  /* 0x0005583a01007387 */ /* 0x000fe80000100a00 */
[----:B------:R-:W-:Y:S01]  /*79230*/  STL.64 [R1+0x5b70], R14 ;  /* 0x005b700e01007387 */ /* 0x000fe20000100a00 */
[----:B------:R-:W-:Y:S02]  /*79240*/  IMAD R18, R0, 0x100, R51 ;  /* 0x0000010000127824 */ /* 0x000fe400078e0233 */
[----:B------:R-:W-:Y:S01]  /*79250*/  IMAD R19, R60, 0x100, R61 ;  /* 0x000001003c137824 */ /* 0x000fe200078e023d */
[C---:B--2---:R-:W-:Y:S08]  /*79260*/  HMMA.16816.F32 R52, R28.reuse, R14, R20 ;  /* 0x0000000e1c34723c */ /* 0x044ff00000001814 */
[C---:B------:R-:W-:Y:S11]  /*79270*/  HMMA.16816.F32 R20, R28.reuse, R12, R24 ;  /* 0x0000000c1c14723c */ /* 0x040ff60000001818 */
        /* <DEDUP_REMOVED lines=13> */
[C---:B----4-:R-:W-:Y:S08]  /*79350*/  HMMA.16816.F32 R12, R28.reuse, R6, R40 ;  /* 0x000000061c0c723c */ /* 0x050ff00000001828 */
[----:B------:R-:W-:Y:S01]  /*79360*/  HMMA.16816.F32 R8, R28, R4, R44 ;  /* 0x000000041c08723c */ /* 0x000fe2000000182c */
[----:B------:R-:W-:Y:S10]  /*79370*/  STL.64 [R1+0x5b30], R6 ;  /* 0x005b300601007387 */ /* 0x000ff40000100a00 */
[----:B------:R-:W-:Y:S04]  /*79380*/  STL.64 [R1+0x500], R12 ;  /* 0x0005000c01007387 */ /* 0x000fe80000100a00 */
[----:B------:R-:W-:Y:S04]  /*79390*/  STL.64 [R1+0x508], R14 ;  /* 0x0005080e01007387 */ /* 0x000fe80000100a00 */
[----:B------:R0:W-:Y:S04]  /*793a0*/  STL.64 [R1+0x5b28], R4 ;  /* 0x005b280401007387 */ /* 0x0001e80000100a00 */
[----:B------:R1:W-:Y:S04]  /*793b0*/  STL.64 [R1+0x4f0], R8 ;  /* 0x0004f00801007387 */ /* 0x0003e80000100a00 */
[----:B------:R2:W-:Y:S04]  /*793c0*/  STL.64 [R1+0x4f8], R10 ;  /* 0x0004f80a01007387 */ /* 0x0005e80000100a00 */
[----:B------:R-:W-:Y:S04]  /*793d0*/  STL.64 [R1+0x5b80], R18 ;  /* 0x005b801201007387 */ /* 0x000fe80000100a00 */
[----:B------:R-:W-:Y:S04]  /*793e0*/  STL.64 [R1+0x5b78], R16 ;  /* 0x005b781001007387 */ /* 0x000fe80000100a00 */
[----:B------:R-:W3:Y:S04]  /*793f0*/  LDL.LU R44, [R1+0x450] ;  /* 0x00045000012c7983 */ /* 0x000ee80000300800 */
[----:B------:R-:W3:Y:S04]  /*79400*/  LDL.LU R45, [R1+0x454] ;  /* 0x00045400012d7983 */ /* 0x000ee80000300800 */
[----:B------:R-:W4:Y:S04]  /*79410*/  LDL.LU R46, [R1+0x458] ;  /* 0x00045800012e7983 */ /* 0x000f280000300800 */
[----:B------:R-:W4:Y:S04]  /*79420*/  LDL.LU R47, [R1+0x45c] ;  /* 0x00045c00012f7983 */ /* 0x000f280000300800 */
[----:B----4-:R-:W-:Y:S04]  /*79430*/  STL.64 [R1+0x5b40], R46 ;  /* 0x005b402e01007387 */ /* 0x010fe80000100a00 */
[----:B---3--:R-:W-:Y:S04]  /*79440*/  STL.64 [R1+0x5b38], R44 ;  /* 0x005b382c01007387 */ /* 0x008fe80000100a00 */
        /* <DEDUP_REMOVED lines=14> */
[----:B0-----:R-:W4:Y:S04]  /*79530*/  LDL.LU R4, [R1+0x4a0] ;  /* 0x0004a00001047983 */ /* 0x001f280000300800 */
[----:B------:R-:W4:Y:S04]  /*79540*/  LDL.LU R5, [R1+0x4a4] ;  /* 0x0004a40001057983 */ /* 0x000f280000300800 */
[----:B------:R-:W4:Y:S04]  /*79550*/  LDL.LU R6, [R1+0x4a8] ;  /* 0x0004a80001067983 */ /* 0x000f280000300800 */
[----:B------:R-:W4:Y:S04]  /*79560*/  LDL.LU R7, [R1+0x4ac] ;  /* 0x0004ac0001077983 */ /* 0x000f280000300800 */
[----:B-1----:R-:W4:Y:S04]  /*79570*/  LDL.LU R8, [R1+0x4c0] ;  /* 0x0004c00001087983 */ /* 0x002f280000300800 */
[----:B------:R-:W4:Y:S04]  /*79580*/  LDL.LU R9, [R1+0x4c4] ;  /* 0x0004c40001097983 */ /* 0x000f280000300800 */
[----:B--2---:R-:W4:Y:S04]  /*79590*/  LDL.LU R10, [R1+0x4c8] ;  /* 0x0004c800010a7983 */ /* 0x004f280000300800 */
[----:B------:R-:W4:Y:S04]  /*795a0*/  LDL.LU R11, [R1+0x4cc] ;  /* 0x0004cc00010b7983 */ /* 0x000f280000300800 */
[----:B---3--:R-:W2:Y:S04]  /*795b0*/  LDL.LU R36, [R1+0x4d0] ;  /* 0x0004d00001247983 */ /* 0x008ea80000300800 */
[----:B------:R-:W2:Y:S04]  /*795c0*/  LDL.LU R37, [R1+0x4d4] ;  /* 0x0004d40001257983 */ /* 0x000ea80000300800 */
[----:B------:R-:W2:Y:S04]  /*795d0*/  LDL.LU R38, [R1+0x4d8] ;  /* 0x0004d80001267983 */ /* 0x000ea80000300800 */
[----:B------:R-:W2:Y:S04]  /*795e0*/  LDL.LU R39, [R1+0x4dc] ;  /* 0x0004dc0001277983 */ /* 0x000ea80000300800 */
[----:B------:R-:W3:Y:S04]  /*795f0*/  LDL.LU R3, [R1+0x4c24] ;  /* 0x004c240001037983 */ /* 0x000ee80000300800 */
[----:B------:R-:W3:Y:S04]  /*79600*/  LDL.LU R56, [R1+0x4c20] ;  /* 0x004c200001387983 */ /* 0x000ee80000300800 */
[----:B------:R-:W2:Y:S04]  /*79610*/  LDL.LU R57, [R1+0x4c2c] ;  /* 0x004c2c0001397983 */ /* 0x000ea80000300800 */
[----:B------:R-:W2:Y:S04]  /*79620*/  LDL.LU R24, [R1+0x4c28] ;  /* 0x004c280001187983 */ /* 0x000ea80000300800 */
        /* <DEDUP_REMOVED lines=32> */
[----:B---3--:R-:W-:-:S03]  /*79830*/  IMAD R56, R56, 0x100, R3 ;  /* 0x0000010038387824 */ /* 0x008fc600078e0203 */
[----:B------:R-:W4:Y:S01]  /*79840*/  LDL.LU R3, [R1+0x5b88] ;  /* 0x005b880001037983 */ /* 0x000f220000300800 */
[----:B--2---:R-:W-:Y:S01]  /*79850*/  IMAD R57, R24, 0x100, R57 ;  /* 0x0000010018397824 */ /* 0x004fe200078e0239 */
[----:B----4-:R-:W-:Y:S02]  /*79860*/  HMMA.16816.F32 R28, R28, R2, R16 ;  /* 0x000000021c1c723c */ /* 0x010fe40000001810 */
[----:B------:R-:W2:Y:S04]  /*79870*/  LDL.LU.64 R18, [R1+0x5b80] ;  /* 0x005b800001127983 */ /* 0x000ea80000300a00 */
[----:B------:R-:W3:-:S13]  /*79880*/  LDL.LU.64 R16, [R1+0x5b78] ;  /* 0x005b780001107983 */ /* 0x000eda0000300a00 */
        /* <DEDUP_REMOVED lines=48> */
[----:B------:R0:W-:Y:S02]  /*79b90*/  STL.64 [R1+0x488], R22 ;  /* 0x0004881601007387 */ /* 0x0001e40000100a00 */
[C---:B------:R-:W-:Y:S08]  /*79ba0*/  HMMA.16816.F32 R24, R28.reuse, R16, R32 ;  /* 0x000000101c18723c */ /* 0x040ff00000001820 */
[C---:B0-----:R-:W-:Y:S01]  /*79bb0*/  HMMA.16816.F32 R20, R28.reuse, R14, R40 ;  /* 0x0000000e1c14723c */ /* 0x041fe20000001828 */
[----:B------:R-:W-:Y:S04]  /*79bc0*/  STL.64 [R1+0xa0], R4 ;  /* 0x0000a00401007387 */ /* 0x000fe80000100a00 */
[----:B------:R3:W-:Y:S03]  /*79bd0*/  STL.64 [R1+0xa8], R6 ;  /* 0x0000a80601007387 */ /* 0x0007e60000100a00 */
[C---:B---3--:R-:W-:Y:S03]  /*79be0*/  HMMA.16816.F32 R4, R28.reuse, R12, R44 ;  /* 0x0000000c1c04723c */ /* 0x048fe6000000182c */
        /* <DEDUP_REMOVED lines=99> */
[----:B------:R-:W3:Y:S04]  /*7a220*/  LDL.LU R56, [R1+0x400] ;  /* 0x0004000001387983 */ /* 0x000ee80000300800 */
[----:B------:R-:W3:Y:S04]  /*7a230*/  LDL.LU R57, [R1+0x404] ;  /* 0x0004040001397983 */ /* 0x000ee80000300800 */
[----:B------:R-:W3:Y:S04]  /*7a240*/  LDL.LU R58, [R1+0x408] ;  /* 0x00040800013a7983 */ /* 0x000ee80000300800 */
[----:B------:R-:W3:Y:S01]  /*7a250*/  LDL.LU R59, [R1+0x40c] ;  /* 0x00040c00013b7983 */ /* 0x000ee20000300800 */
[----:B------:R-:W-:-:S02]  /*7a260*/  F2FP.F16.E4M3.UNPACK_B R28, R18 ;  /* 0x00000012ff1c723e */ /* 0x000fc400020006ff */
[----:B------:R-:W-:Y:S01]  /*7a270*/  F2FP.F16.E4M3.UNPACK_B R29, R19 ;  /* 0x00000013ff1d723e */ /* 0x000fe200020006ff */
[----:B------:R-:W-:Y:S02]  /*7a280*/  IMAD R18, R48, 0x100, R47 ;  /* 0x0000010030127824 */ /* 0x000fe400078e022f */
[----:B------:R-:W-:-:S04]  /*7a290*/  IMAD R19, R50, 0x100, R49 ;  /* 0x0000010032137824 */ /* 0x000fc800078e0231 */
[C---:B----4-:R-:W-:Y:S08]  /*7a2a0*/  HMMA.16816.F32 R52, R28.reuse, R14, R52 ;  /* 0x0000000e1c34723c */ /* 0x050ff00000001834 */
[C---:B--2---:R-:W-:Y:S08]  /*7a2b0*/  HMMA.16816.F32 R20, R28.reuse, R12, R20 ;  /* 0x0000000c1c14723c */ /* 0x044ff00000001814 */
[----:B---3--:R-:W-:-:S15]  /*7a2c0*/  HMMA.16816.F32 R56, R28, R16, R56 ;  /* 0x000000101c38723c */ /* 0x008fde0000001838 */
[----:B------:R-:W-:-:S04]  /*7a2d0*/  NOP ;  /* 0x0000000000007918 */ /* 0x000fc80000000000 */
        /* <DEDUP_REMOVED lines=26> */
[----:B------:R-:W2:Y:S01]  /*7a480*/  LDL.LU R48, [R1+0x2c0] ;  /* 0x0002c00001307983 */ /* 0x000ea20000300800 */
[----:B------:R-:W-:-:S03]  /*7a490*/  IMAD R56, R0, 0x100, R51 ;  /* 0x0000010000387824 */ /* 0x000fc600078e0233 */
        /* <DEDUP_REMOVED lines=22> */
[----:B------:R-:W3:Y:S04]  /*7a600*/  LDL.LU R58, [R1+0x4ca0] ;  /* 0x004ca000013a7983 */ /* 0x000ee80000300800 */
[----:B------:R-:W4:Y:S04]  /*7a610*/  LDL.LU R59, [R1+0x4cac] ;  /* 0x004cac00013b7983 */ /* 0x000f280000300800 */
[----:B------:R-:W4:Y:S04]  /*7a620*/  LDL.LU R0, [R1+0x4ca8] ;  /* 0x004ca80001007983 */ /* 0x000f280000300800 */
[----:B------:R-:W2:Y:S04]  /*7a630*/  LDL.LU R52, [R1+0x70] ;  /* 0x0000700001347983 */ /* 0x000ea80000300800 */
[----:B------:R-:W2:Y:S04]  /*7a640*/  LDL.LU R53, [R1+0x74] ;  /* 0x0000740001357983 */ /* 0x000ea80000300800 */
[----:B------:R-:W2:Y:S04]  /*7a650*/  LDL.LU R54, [R1+0x78] ;  /* 0x0000780001367983 */ /* 0x000ea80000300800 */
[----:B------:R-:W2:Y:S04]  /*7a660*/  LDL.LU R55, [R1+0x7c] ;  /* 0x00007c0001377983 */ /* 0x000ea80000300800 */
[----:B--2---:R-:W-:Y:S04]  /*7a670*/  STL.64 [R1+0x5ac0], R54 ;  /* 0x005ac03601007387 */ /* 0x004fe80000100a00 */
[----:B------:R2:W-:Y:S04]  /*7a680*/  STL.64 [R1+0x5ab8], R52 ;  /* 0x005ab83401007387 */ /* 0x0005e80000100a00 */
[----:B0-----:R-:W3:Y:S04]  /*7a690*/  LDL.LU R36, [R1+0x340] ;  /* 0x0003400001247983 */ /* 0x001ee80000300800 */
[----:B------:R-:W3:Y:S04]  /*7a6a0*/  LDL.LU R37, [R1+0x344] ;  /* 0x0003440001257983 */ /* 0x000ee80000300800 */
[----:B------:R-:W3:Y:S04]  /*7a6b0*/  LDL.LU R38, [R1+0x348] ;  /* 0x0003480001267983 */ /* 0x000ee80000300800 */
[----:B------:R-:W3:Y:S04]  /*7a6c0*/  LDL.LU R39, [R1+0x34c] ;  /* 0x00034c0001277983 */ /* 0x000ee80000300800 */
[----:B------:R-:W3:Y:S04]  /*7a6d0*/  LDL.LU R4, [R1+0x350] ;  /* 0x0003500001047983 */ /* 0x000ee80000300800 */
[----:B------:R-:W3:Y:S04]  /*7a6e0*/  LDL.LU R5, [R1+0x354] ;  /* 0x0003540001057983 */ /* 0x000ee80000300800 */
[----:B------:R-:W3:Y:S04]  /*7a6f0*/  LDL.LU R6, [R1+0x358] ;  /* 0x0003580001067983 */ /* 0x000ee80000300800 */
[----:B------:R-:W3:Y:S04]  /*7a700*/  LDL.LU R7, [R1+0x35c] ;  /* 0x00035c0001077983 */ /* 0x000ee80000300800 */
        /* <DEDUP_REMOVED lines=37> */
[----:B------:R-:W2:Y:S04]  /*7a960*/  LDL.LU R47, [R1+0x2dc] ;  /* 0x0002dc00012f7983 */ /* 0x000ea80000300800 */
[----:B------:R-:W2:Y:S04]  /*7a970*/  LDL.LU R61, [R1+0x4cb4] ;  /* 0x004cb400013d7983 */ /* 0x000ea80000300800 */
[----:B------:R-:W2:Y:S01]  /*7a980*/  LDL.LU R60, [R1+0x4cb0] ;  /* 0x004cb000013c7983 */ /* 0x000ea20000300800 */
[----:B---3--:R-:W-:Y:S03]  /*7a990*/  HMMA.16816.F32 R28, R28, R2, R16 ;  /* 0x000000021c1c723c */ /* 0x008fe60000001810 */
[----:B------:R-:W3:Y:S04]  /*7a9a0*/  LDL.LU.64 R18, [R1+0x5ae0] ;  /* 0x005ae00001127983 */ /* 0x000ee80000300a00 */
[----:B------:R-:W2:-:S12]  /*7a9b0*/  LDL.LU.64 R16, [R1+0x5ad8] ;  /* 0x005ad80001107983 */ /* 0x000e980000300a00 */
[----:B------:R-:W-:Y:S04]  /*7a9c0*/  STL.64 [R1+0x80], R28 ;  /* 0x0000801c01007387 */ /* 0x000fe80000100a00 */
[----:B------:R0:W-:Y:S02]  /*7a9d0*/  STL.64 [R1+0x88], R30 ;  /* 0x0000881e01007387 */ /* 0x0001e40000100a00 */
[----:B0-----:R-:W-:Y:S02]  /*7a9e0*/  F2FP.F16.E4M3.UNPACK_B R30, R56 ;  /* 0x00000038ff1e723e */ /* 0x001fe400020006ff */
[----:B------:R-:W-:Y:S02]  /*7a9f0*/  F2FP.F16.E4M3.UNPACK_B R31, R57 ;  /* 0x00000039ff1f723e */ /* 0x000fe400020006ff */
[----:B---3--:R-:W-:-:S02]  /*7aa00*/  F2FP.F16.E4M3.UNPACK_B R28, R18 ;  /* 0x00000012ff1c723e */ /* 0x008fc400020006ff */
[----:B------:R-:W-:Y:S01]  /*7aa10*/  F2FP.F16.E4M3.UNPACK_B R29, R19 ;  /* 0x00000013ff1d723e */ /* 0x000fe200020006ff */
        /* <DEDUP_REMOVED lines=30> */
[----:B------:R-:W-:Y:S01]  /*7ac00*/  IMAD R18, R18, 0x100, R48 ;  /* 0x0000010012127824 */ /* 0x000fe200078e0230 */
[----:B------:R-:W-:Y:S01]  /*7ac10*/  HMMA.16816.F32 R52, R28, R2, R52 ;  /* 0x000000021c34723c */ /* 0x000fe20000001834 */
[----:B------:R-:W-:-:S02]  /*7ac20*/  IMAD R19, R19, 0x100, R57 ;  /* 0x0000010013137824 */ /* 0x000fc400078e0239 */
[----:B------:R-:W-:Y:S02]  /*7ac30*/  IMAD R56, R58, 0x100, R56 ;  /* 0x000001003a387824 */ /* 0x000fe400078e0238 */
[----:B----4-:R-:W-:-:S03]  /*7ac40*/  IMAD R57, R0, 0x100, R59 ;  /* 0x0000010000397824 */ /* 0x010fc600078e023b */
        /* <DEDUP_REMOVED lines=10> */
[----:B------:R-:W4:Y:S01]  /*7acf0*/  LDL.LU R48, [R1+0x5a60] ;  /* 0x005a600001307983 */ /* 0x000f220000300800 */
[----:B------:R-:W-:-:S02]  /*7ad00*/  F2FP.F16.E4M3.UNPACK_B R28, R18 ;  /* 0x00000012ff1c723e */ /* 0x000fc400020006ff */
[----:B------:R-:W-:Y:S02]  /*7ad10*/  F2FP.F16.E4M3.UNPACK_B R29, R19 ;  /* 0x00000013ff1d723e */ /* 0x000fe400020006ff */
[----:B------:R-:W-:Y:S02]  /*7ad20*/  F2FP.F16.E4M3.UNPACK_B R30, R56 ;  /* 0x00000038ff1e723e */ /* 0x000fe400020006ff */
[----:B------:R-:W-:Y:S01]  /*7ad30*/  F2FP.F16.E4M3.UNPACK_B R31, R57 ;  /* 0x00000039ff1f723e */ /* 0x000fe200020006ff */
[----:B------:R-:W-:Y:S04]  /*7ad40*/  STL.64 [R1+0x70], R52 ;  /* 0x0000703401007387 */ /* 0x000fe80000100a00 */
[----:B------:R0:W-:Y:S02]  /*7ad50*/  STL.64 [R1+0x78], R54 ;  /* 0x0000783601007387 */ /* 0x0001e40000100a00 */
[C---:B------:R-:W-:Y:S08]  /*7ad60*/  HMMA.16816.F32 R24, R28.reuse, R14, R24 ;  /* 0x0000000e1c18723c */ /* 0x040ff00000001818 */
[----:B0-----:R-:W-:-:S15]  /*7ad70*/  HMMA.16816.F32 R52, R28, R16, R20 ;  /* 0x000000101c34723c */ /* 0x001fde0000001814 */
[----:B------:R-:W-:-:S04]  /*7ad80*/  NOP ;  /* 0x0000000000007918 */ /* 0x000fc80000000000 */
[----:B------:R-:W-:Y:S04]  /*7ad90*/  STL.64 [R1+0x320], R52 ;  /* 0x0003203401007387 */ /* 0x000fe80000100a00 */
[----:B------:R-:W-:Y:S04]  /*7ada0*/  STL.64 [R1+0x328], R54 ;  /* 0x0003283601007387 */ /* 0x000fe80000100a00 */
[----:B------:R-:W-:Y:S04]  /*7adb0*/  STL.64 [R1+0x5a50], R14 ;  /* 0x005a500e01007387 */ /* 0x000fe80000100a00 */
[----:B------:R-:W-:Y:S04]  /*7adc0*/  STL.64 [R1+0x310], R24 ;  /* 0x0003101801007387 */ /* 0x000fe80000100a00 */
[----:B------:R-:W-:Y:S04]  /*7add0*/  STL.64 [R1+0x318], R26 ;  /* 0x0003181a01007387 */ /* 0x000fe80000100a00 */
[----:B------:R0:W-:Y:S01]  /*7ade0*/  STL.64 [R1+0x5a48], R12 ;  /* 0x005a480c01007387 */ /* 0x0001e20000100a00 */
[----:B------:R-:W-:Y:S01]  /*7adf0*/  IMAD R18, R60, 0x100, R61 ;  /* 0x000001003c127824 */ /* 0x000fe200078e023d */
[C---:B--2---:R-:W-:Y:S08]  /*7ae00*/  HMMA.16816.F32 R20, R28.reuse, R12, R36 ;  /* 0x0000000c1c14723c */ /* 0x044ff00000001824 */
[C---:B0-----:R-:W-:Y:S08]  /*7ae10*/  HMMA.16816.F32 R12, R28.reuse, R10, R32 ;  /* 0x0000000a1c0c723c */ /* 0x041ff00000001820 */
[C---:B---3--:R-:W-:Y:S03]  /*7ae20*/  HMMA.16816.F32 R24, R28.reuse, R8, R40 ;  /* 0x000000081c18723c */ /* 0x048fe60000001828 */
[----:B------:R-:W-:Y:S04]  /*7ae30*/  STL.64 [R1+0x300], R20 ;  /* 0x0003001401007387 */ /* 0x000fe80000100a00 */
[----:B------:R0:W-:Y:S04]  /*7ae40*/  STL.64 [R1+0x308], R22 ;  /* 0x0003081601007387 */ /* 0x0001e80000100a00 */
[----:B------:R-:W-:Y:S04]  /*7ae50*/  STL.64 [R1+0x2f0], R12 ;  /* 0x0002f00c01007387 */ /* 0x000fe80000100a00 */
[----:B------:R4:W-:Y:S01]  /*7ae60*/  STL.64 [R1+0x2f8], R14 ;  /* 0x0002f80e01007387 */ /* 0x0009e20000100a00 */
[C---:B0-----:R-:W-:Y:S08]  /*7ae70*/  HMMA.16816.F32 R20, R28.reuse, R6, R44 ;  /* 0x000000061c14723c */ /* 0x041ff0000000182c */
[C---:B----4-:R-:W-:Y:S01]  /*7ae80*/  HMMA.16816.F32 R12, R28.reuse, R4, R48 ;  /* 0x000000041c0c723c */ /* 0x050fe20000001830 */
[----:B------:R-:W-:Y:S04]  /*7ae90*/  STL.64 [R1+0x2e0], R24 ;  /* 0x0002e01801007387 */ /* 0x000fe80000100a00 */
[----:B------:R-:W-:Y:S06]  /*7aea0*/  STL.64 [R1+0x2e8], R26 ;  /* 0x0002e81a01007387 */ /* 0x000fec0000100a00 */
[----:B------:R0:W-:Y:S04]  /*7aeb0*/  STL.64 [R1+0x2d0], R20 ;  /* 0x0002d01401007387 */ /* 0x0001e80000100a00 */
[----:B------:R1:W-:Y:S04]  /*7aec0*/  STL.64 [R1+0x2d8], R22 ;  /* 0x0002d81601007387 */ /* 0x0003e80000100a00 */
[----:B------:R-:W2:Y:S04]  /*7aed0*/  LDL.LU R40, [R1+0x250] ;  /* 0x0002500001287983 */ /* 0x000ea80000300800 */
[----:B------:R3:W-:Y:S04]  /*7aee0*/  STL.64 [R1+0x2c0], R12 ;  /* 0x0002c00c01007387 */ /* 0x0007e80000100a00 */
[----:B------:R4:W-:Y:S04]  /*7aef0*/  STL.64 [R1+0x2c8], R14 ;  /* 0x0002c80e01007387 */ /* 0x0009e80000100a00 */
        /* <DEDUP_REMOVED lines=17> */
[----:B0-----:R-:W2:Y:S04]  /*7b010*/  LDL.LU R20, [R1+0x290] ;  /* 0x0002900001147983 */ /* 0x001ea80000300800 */
[----:B------:R-:W2:Y:S04]  /*7b020*/  LDL.LU R21, [R1+0x294] ;  /* 0x0002940001157983 */ /* 0x000ea80000300800 */
[----:B-1----:R-:W2:Y:S04]  /*7b030*/  LDL.LU R22, [R1+0x298] ;  /* 0x0002980001167983 */ /* 0x002ea80000300800 */
[----:B------:R-:W2:Y:S04]  /*7b040*/  LDL.LU R23, [R1+0x29c] ;  /* 0x00029c0001177983 */ /* 0x000ea80000300800 */
[----:B------:R-:W2:Y:S04]  /*7b050*/  LDL.LU R52, [R1+0x2a0] ;  /* 0x0002a00001347983 */ /* 0x000ea80000300800 */
[----:B------:R-:W2:Y:S04]  /*7b060*/  LDL.LU R53, [R1+0x2a4] ;  /* 0x0002a40001357983 */ /* 0x000ea80000300800 */
[----:B------:R-:W2:Y:S04]  /*7b070*/  LDL.LU R54, [R1+0x2a8] ;  /* 0x0002a80001367983 */ /* 0x000ea80000300800 */
[----:B------:R-:W2:Y:S04]  /*7b080*/  LDL.LU R55, [R1+0x2ac] ;  /* 0x0002ac0001377983 */ /* 0x000ea80000300800 */
[----:B---3--:R-:W3:Y:S04]  /*7b090*/  LDL.LU R12, [R1+0x2b0] ;  /* 0x0002b000010c7983 */ /* 0x008ee80000300800 */
[----:B------:R-:W3:Y:S04]  /*7b0a0*/  LDL.LU R13, [R1+0x2b4] ;  /* 0x0002b400010d7983 */ /* 0x000ee80000300800 */
[----:B----4-:R-:W3:Y:S04]  /*7b0b0*/  LDL.LU R14, [R1+0x2b8] ;  /* 0x0002b800010e7983 */ /* 0x010ee80000300800 */
        /* <DEDUP_REMOVED lines=16> */
[----:B------:R-:W-:-:S02]  /*7b1c0*/  IMAD R19, R0, 0x100, R19 ;  /* 0x0000010000137824 */ /* 0x000fc400078e0213 */
[----:B------:R-:W-:Y:S01]  /*7b1d0*/  IMAD R56, R56, 0x100, R60 ;  /* 0x0000010038387824 */ /* 0x000fe200078e023c */
[----:B------:R-:W2:Y:S04]  /*7b1e0*/  LDL.LU R0, [R1+0x4cd4] ;  /* 0x004cd40001007983 */ /* 0x000ea80000300800 */
[----:B------:R-:W2:Y:S01]  /*7b1f0*/  LDL.LU R60, [R1+0x5a5c] ;  /* 0x005a5c00013c7983 */ /* 0x000ea20000300800 */
[----:B------:R-:W-:-:S03]  /*7b200*/  IMAD R57, R57, 0x100, R61 ;  /* 0x0000010039397824 */ /* 0x000fc600078e023d */
[----:B------:R-:W2:Y:S04]  /*7b210*/  LDL.LU R61, [R1+0x5a58] ;  /* 0x005a5800013d7983 */ /* 0x000ea80000300800 */
[----:B------:R-:W2:Y:S04]  /*7b220*/  LDL.LU R48, [R1+0x40] ;  /* 0x0000400001307983 */ /* 0x000ea80000300800 */
[----:B------:R0:W-:Y:S04]  /*7b230*/  STL.64 [R1+0x60], R28 ;  /* 0x0000601c01007387 */ /* 0x0001e80000100a00 */
[----:B------:R1:W-:Y:S04]  /*7b240*/  STL.64 [R1+0x68], R30 ;  /* 0x0000681e01007387 */ /* 0x0003e80000100a00 */
[----:B------:R-:W2:Y:S01]  /*7b250*/  LDL.LU R49, [R1+0x44] ;  /* 0x0000440001317983 */ /* 0x000ea20000300800 */
        /* <DEDUP_REMOVED lines=12> */
[----:B0-----:R-:W3:Y:S04]  /*7b320*/  LDL.LU.64 R14, [R1+0x5a50] ;  /* 0x005a5000010e7983 */ /* 0x001ee80000300a00 */
[----:B------:R-:W3:Y:S01]  /*7b330*/  LDL.LU.64 R12, [R1+0x5a48] ;  /* 0x005a4800010c7983 */ /* 0x000ee20000300a00 */
[C---:B----4-:R-:W-:Y:S08]  /*7b340*/  HMMA.16816.F32 R24, R28.reuse, R10, R24 ;  /* 0x0000000a1c18723c */ /* 0x050ff00000001818 */
[C---:B------:R-:W-:Y:S08]  /*7b350*/  HMMA.16816.F32 R36, R28.reuse, R8, R36 ;  /* 0x000000081c24723c */ /* 0x040ff00000001824 */
[C---:B------:R-:W-:Y:S08]  /*7b360*/  HMMA.16816.F32 R32, R28.reuse, R6, R32 ;  /* 0x000000061c20723c */ /* 0x040ff00000001820 */
[----:B------:R-:W-:Y:S01]  /*7b370*/  HMMA.16816.F32 R40, R28, R4, R40 ;  /* 0x000000041c28723c */ /* 0x000fe20000001828 */
[----:B--2---:R-:W-:-:S02]  /*7b380*/  IMAD.MOV.U32 R51, RZ, RZ, R60 ;  /* 0x000000ffff337224 */ /* 0x004fc400078e003c */
[----:B------:R-:W-:Y:S02]  /*7b390*/  IMAD.MOV.U32 R60, RZ, RZ, R39 ;  /* 0x000000ffff3c7224 */ /* 0x000fe400078e0027 */
[----:B------:R-:W-:Y:S02]  /*7b3a0*/  IMAD.MOV.U32 R50, RZ, RZ, R61 ;  /* 0x000000ffff327224 */ /* 0x000fe400078e003d */
[----:B------:R-:W-:Y:S01]  /*7b3b0*/  IMAD.MOV.U32 R61, RZ, RZ, R38 ;  /* 0x000000ffff3d7224 */ /* 0x000fe200078e0026 */
[C---:B---3--:R-:W-:Y:S08]  /*7b3c0*/  HMMA.16816.F32 R52, R28.reuse, R14, R52 ;  /* 0x0000000e1c34723c */ /* 0x048ff00000001834 */
[----:B------:R-:W-:Y:S11]  /*7b3d0*/  HMMA.16816.F32 R20, R28, R12, R20 ;  /* 0x0000000c1c14723c */ /* 0x000ff60000001814 */
        /* <DEDUP_REMOVED lines=8> */
[----:B------:R-:W-:Y:S04]  /*7b460*/  STL.64 [R1+0x280], R24 ;  /* 0x0002801801007387 */ /* 0x000fe80000100a00 */
[----:B------:R0:W-:Y:S04]  /*7b470*/  STL.64 [R1+0x288], R26 ;  /* 0x0002881a01007387 */ /* 0x0001e80000100a00 */
[----:B0-----:R-:W4:Y:S04]  /*7b480*/  LDL.LU.64 R26, [R1+0x5a20] ;  /* 0x005a2000011a7983 */ /* 0x001f280000300a00 */
[----:B------:R-:W4:Y:S04]  /*7b490*/  LDL.LU.64 R24, [R1+0x5a18] ;  /* 0x005a180001187983 */ /* 0x000f280000300a00 */
[----:B------:R0:W-:Y:S04]  /*7b4a0*/  STL.64 [R1+0x270], R36 ;  /* 0x0002702401007387 */ /* 0x0001e80000100a00 */
[----:B------:R-:W2:Y:S04]  /*7b4b0*/  LDL.LU.64 R38, [R1+0x5a10] ;  /* 0x005a100001267983 */ /* 0x000ea80000300a00 */
[----:B0-----:R-:W2:Y:S04]  /*7b4c0*/  LDL.LU.64 R36, [R1+0x5a08] ;  /* 0x005a080001247983 */ /* 0x001ea80000300a00 */
[----:B------:R0:W-:Y:S04]  /*7b4d0*/  STL [R1+0x51a4], R60 ;  /* 0x0051a43c01007387 */ /* 0x0001e80000100800 */
[----:B------:R1:W-:Y:S04]  /*7b4e0*/  STL [R1+0x51a0], R61 ;  /* 0x0051a03d01007387 */ /* 0x0003e80000100800 */
[----:B------:R-:W-:Y:S04]  /*7b4f0*/  STL.64 [R1+0x260], R32 ;  /* 0x0002602001007387 */ /* 0x000fe80000100a00 */
[----:B------:R1:W-:Y:S01]  /*7b500*/  STL.64 [R1+0x268], R34 ;  /* 0x0002682201007387 */ /* 0x0003e20000100a00 */
[----:B0-----:R-:W-:-:S02]  /*7b510*/  IMAD.MOV.U32 R60, RZ, RZ, R42 ;  /* 0x000000ffff3c7224 */ /* 0x001fc400078e002a */
[----:B-1----:R-:W-:Y:S01]  /*7b520*/  IMAD.MOV.U32 R61, RZ, RZ, R43 ;  /* 0x000000ffff3d7224 */ /* 0x002fe200078e002b */
[----:B------:R-:W2:Y:S04]  /*7b530*/  LDL.LU.64 R34, [R1+0x5a00] ;  /* 0x005a000001227983 */ /* 0x000ea80000300a00 */
[----:B------:R-:W2:Y:S04]  /*7b540*/  LDL.LU.64 R32, [R1+0x59f8] ;  /* 0x0059f80001207983 */ /* 0x000ea80000300a00 */
[----:B------:R0:W-:Y:S04]  /*7b550*/  STL.64 [R1+0x250], R40 ;  /* 0x0002502801007387 */ /* 0x0001e80000100a00 */
[----:B------:R-:W2:Y:S04]  /*7b560*/  LDL.LU.64 R42, [R1+0x59f0] ;  /* 0x0059f000012a7983 */ /* 0x000ea80000300a00 */
[----:B0-----:R-:W2:Y:S04]  /*7b570*/  LDL.LU.64 R40, [R1+0x59e8] ;  /* 0x0059e80001287983 */ /* 0x001ea80000300a00 */
[----:B------:R0:W-:Y:S04]  /*7b580*/  STL [R1+0x5238], R60 ;  /* 0x0052383c01007387 */ /* 0x0001e80000100800 */
[----:B0-----:R-:W2:Y:S01]  /*7b590*/  LDL.LU R60, [R1+0x4cdc] ;  /* 0x004cdc00013c7983 */ /* 0x001ea20000300800 */
[----:B------:R-:W-:Y:S01]  /*7b5a0*/  HMMA.16816.F32 R28, R28, R2, R44 ;  /* 0x000000021c1c723c */ /* 0x000fe2000000182c */
[----:B------:R-:W-:-:S02]  /*7b5b0*/  IMAD R18, R18, 0x100, R0 ;  /* 0x0000010012127824 */ /* 0x000fc400078e0200 */
[----:B------:R-:W-:Y:S01]  /*7b5c0*/  IMAD R56, R56, 0x100, R57 ;  /* 0x0000010038387824 */ /* 0x000fe200078e0239 */
[----:B------:R-:W3:Y:S01]  /*7b5d0*/  LDL.LU R0, [R1+0x59e0] ;  /* 0x0059e00001007983 */ /* 0x000ee20000300800 */
[----:B------:R-:W-:-:S03]  /*7b5e0*/  IMAD R57, R59, 0x100, R58 ;  /* 0x000001003b397824 */ /* 0x000fc600078e023a */
[----:B------:R-:W3:Y:S04]  /*7b5f0*/  LDL.LU.64 R46, [R1+0x59d8] ;  /* 0x0059d800012e7983 */ /* 0x000ee80000300a00 */
[----:B------:R-:W3:Y:S07]  /*7b600*/  LDL.LU.64 R44, [R1+0x59d0] ;  /* 0x0059d000012c7983 */ /* 0x000eee0000300a00 */
[----:B------:R0:W-:Y:S04]  /*7b610*/  STL.64 [R1+0x50], R28 ;  /* 0x0000501c01007387 */ /* 0x0001e80000100a00 */
[----:B------:R1:W-:Y:S01]  /*7b620*/  STL.64 [R1+0x58], R30 ;  /* 0x0000581e01007387 */ /* 0x0003e20000100a00 */
[----:B0-----:R-:W-:-:S02]  /*7b630*/  F2FP.F16.E4M3.UNPACK_B R28, R18 ;  /* 0x00000012ff1c723e */ /* 0x001fc400020006ff */
[----:B-1----:R-:W-:Y:S02]  /*7b640*/  F2FP.F16.E4M3.UNPACK_B R30, R56 ;  /* 0x00000038ff1e723e */ /* 0x002fe400020006ff */
[----:B------:R-:W-:Y:S01]  /*7b650*/  F2FP.F16.E4M3.UNPACK_B R31, R57 ;  /* 0x00000039ff1f723e */ /* 0x000fe200020006ff */
[----:B------:R-:W3:Y:S04]  /*7b660*/  LDL.LU R56, [R1+0x10] ;  /* 0x0000100001387983 */ /* 0x000ee80000300800 */
[----:B------:R-:W3:Y:S04]  /*7b670*/  LDL.LU R57, [R1+0x14] ;  /* 0x0000140001397983 */ /* 0x000ee80000300800 */
[----:B------:R-:W3:Y:S04]  /*7b680*/  LDL.LU R58, [R1+0x18] ;  /* 0x00001800013a7983 */ /* 0x000ee80000300800 */
[----:B------:R-:W3:Y:S01]  /*7b690*/  LDL.LU R59, [R1+0x1c] ;  /* 0x00001c00013b7983 */ /* 0x000ee20000300800 */
[----:B--2---:R-:W-:-:S05]  /*7b6a0*/  IMAD R19, R19, 0x100, R60 ;  /* 0x0000010013137824 */ /* 0x004fca00078e023c */
[----:B------:R-:W-:-:S07]  /*7b6b0*/  F2FP.F16.E4M3.UNPACK_B R29, R19 ;  /* 0x00000013ff1d723e */ /* 0x000fce00020006ff */
[----:B------:R-:W-:Y:S01]  /*7b6c0*/  HMMA.16816.F32 R16, R28, R16, R48 ;  /* 0x000000101c10723c */ /* 0x000fe20000001830 */
[----:B------:R-:W2:Y:S04]  /*7b6d0*/  LDL.LU.64 R50, [R1+0x59c8] ;  /* 0x0059c80001327983 */ /* 0x000ea80000300a00 */
[----:B------:R-:W2:-:S14]  /*7b6e0*/  LDL.LU.64 R48, [R1+0x59c0] ;  /* 0x0059c00001307983 */ /* 0x000e9c0000300a00 */
[----:B------:R0:W-:Y:S04]  /*7b6f0*/  STL.64 [R1+0x40], R16 ;  /* 0x0000401001007387 */ /* 0x0001e80000100a00 */
[----:B------:R1:W-:Y:S04]  /*7b700*/  STL.64 [R1+0x48], R18 ;  /* 0x0000481201007387 */ /* 0x0003e80000100a00 */
[----:B0-----:R-:W4:Y:S04]  /*7b710*/  LDL.LU R16, [R1+0x20] ;  /* 0x0000200001107983 */ /* 0x001f280000300800 */
[----:B------:R-:W4:Y:S04]  /*7b720*/  LDL.LU R17, [R1+0x24] ;  /* 0x0000240001117983 */ /* 0x000f280000300800 */
[----:B-1----:R-:W4:Y:S01]  /*7b730*/  LDL.LU R18, [R1+0x28] ;  /* 0x0000280001127983 */ /* 0x002f220000300800 */
[----:B---3--:R-:W-:Y:S01]  /*7b740*/  IMAD.MOV.U32 R19, RZ, RZ, R0 ;  /* 0x000000ffff137224 */ /* 0x008fe200078e0000 */
[C---:B------:R-:W-:Y:S08]  /*7b750*/  HMMA.16816.F32 R56, R28.reuse, R12, R56 ;  /* 0x0000000c1c38723c */ /* 0x040ff00000001838 */
[C---:B------:R-:W-:Y:S08]  /*7b760*/  HMMA.16816.F32 R44, R28.reuse, R8, R44 ;  /* 0x000000081c2c723c */ /* 0x040ff0000000182c */
[C---:B--2---:R-:W-:Y:S08]  /*7b770*/  HMMA.16816.F32 R48, R28.reuse, R10, R48 ;  /* 0x0000000a1c30723c */ /* 0x044ff00000001830 */
[----:B----4-:R-:W-:-:S15]  /*7b780*/  HMMA.16816.F32 R16, R28, R14, R16 ;  /* 0x0000000e1c10723c */ /* 0x010fde0000001810 */
[----:B------:R-:W-:-:S04]  /*7b790*/  NOP ;  /* 0x0000000000007918 */ /* 0x000fc80000000000 */
[----:B------:R-:W-:Y:S01]  /*7b7a0*/  IMAD.MOV.U32 R0, RZ, RZ, R19 ;  /* 0x000000ffff007224 */ /* 0x000fe200078e0013 */
[----:B------:R0:W-:Y:S04]  /*7b7b0*/  STL.64 [R1+0x20], R16 ;  /* 0x0000201001007387 */ /* 0x0001e80000100a00 */
[----:B------:R1:W-:Y:S04]  /*7b7c0*/  STL [R1+0x28], R18 ;  /* 0x0000281201007387 */ /* 0x0003e80000100800 */
[----:B------:R-:W-:Y:S04]  /*7b7d0*/  STL [R1+0x5180], R0 ;  /* 0x0051800001007387 */ /* 0x000fe80000100800 */
[----:B0-----:R-:W2:Y:S04]  /*7b7e0*/  LDL.LU R16, [R1+0x4cf0] ;  /* 0x004cf00001107983 */ /* 0x001ea80000300800 */
[----:B------:R-:W3:Y:S04]  /*7b7f0*/  LDL.LU R17, [R1+0x4cf8] ;  /* 0x004cf80001117983 */ /* 0x000ee80000300800 */
[----:B-1----:R-:W4:Y:S04]  /*7b800*/  LDL.LU R18, [R1+0x4d00] ;  /* 0x004d000001127983 */ /* 0x002f280000300800 */
[----:B------:R-:W2:Y:S04]  /*7b810*/  LDL.LU R19, [R1+0x4d08] ;  /* 0x004d080001137983 */ /* 0x000ea80000300800 */
[----:B------:R-:W2:Y:S04]  /*7b820*/  LDL.LU R60, [R1+0x103c] ;  /* 0x00103c00013c7983 */ /* 0x000ea80000300800 */
[----:B------:R-:W-:Y:S04]  /*7b830*/  STL.64 [R1+0x50f8], R58 ;  /* 0x0050f83a01007387 */ /* 0x000fe80000100a00 */
[----:B------:R0:W-:Y:S04]  /*7b840*/  STL.64 [R1+0x50f0], R56 ;  /* 0x0050f03801007387 */ /* 0x0001e80000100a00 */
[----:B0-----:R-:W2:Y:S04]  /*7b850*/  LDL.LU R56, [R1] ;  /* 0x0000000001387983 */ /* 0x001ea80000300800 */
        /* <DEDUP_REMOVED lines=10> */
[----:B------:R0:W-:Y:S04]  /*7b900*/  STL.64 [R1+0x5110], R50 ;  /* 0x0051103201007387 */ /* 0x0001e80000100a00 */
[----:B0-----:R-:W4:Y:S04]  /*7b910*/  LDL.LU R50, [R1+0xff8] ;  /* 0x000ff80001327983 */ /* 0x001f280000300800 */
[----:B------:R-:W4:Y:S04]  /*7b920*/  LDL.LU R51, [R1+0xffc] ;  /* 0x000ffc0001337983 */ /* 0x000f280000300800 */
[----:B------:R0:W-:Y:S04]  /*7b930*/  STL.64 [R1+0x5108], R48 ;  /* 0x0051083001007387 */ /* 0x0001e80000100a00 */
[----:B0-----:R-:W4:Y:S04]  /*7b940*/  LDL.LU R48, [R1+0x4d04] ;  /* 0x004d040001307983 */ /* 0x001f280000300800 */
[----:B------:R-:W4:Y:S04]  /*7b950*/  LDL.LU R49, [R1+0x4d0c] ;  /* 0x004d0c0001317983 */ /* 0x000f280000300800 */
[----:B------:R-:W4:Y:S04]  /*7b960*/  LDL.LU R8, [R1+0x4cf4] ;  /* 0x004cf40001087983 */ /* 0x000f280000300800 */
[----:B------:R-:W4:Y:S01]  /*7b970*/  LDL.LU R9, [R1+0x4cfc] ;  /* 0x004cfc0001097983 */ /* 0x000f220000300800 */
[C---:B------:R-:W-:Y:S08]  /*7b980*/  HMMA.16816.F32 R32, R28.reuse, R4, R32 ;  /* 0x000000041c20723c */ /* 0x040ff00000001820 */
[C---:B------:R-:W-:Y:S08]  /*7b990*/  HMMA.16816.F32 R40, R28.reuse, R6, R40 ;  /* 0x000000061c28723c */ /* 0x040ff00000001828 */
[----:B------:R-:W-:Y:S01]  /*7b9a0*/  HMMA.16816.F32 R36, R28, R2, R36 ;  /* 0x000000021c24723c */ /* 0x000fe20000001824 */
[----:B------:R-:W-:Y:S04]  /*7b9b0*/  STL.64 [R1+0x5120], R46 ;  /* 0x0051202e01007387 */ /* 0x000fe80000100a00 */
[----:B------:R-:W-:Y:S06]  /*7b9c0*/  STL.64 [R1+0x5118], R44 ;  /* 0x0051182c01007387 */ /* 0x000fec0000100a00 */
[----:B------:R-:W-:Y:S04]  /*7b9d0*/  STL.64 [R1+0x5138], R42 ;  /* 0x0051382a01007387 */ /* 0x000fe80000100a00 */
[----:B------:R-:W-:Y:S04]  /*7b9e0*/  STL.64 [R1+0x5130], R40 ;  /* 0x0051302801007387 */ /* 0x000fe80000100a00 */
[----:B------:R-:W-:Y:S04]  /*7b9f0*/  STL.64 [R1+0x5148], R34 ;  /* 0x0051482201007387 */ /* 0x000fe80000100a00 */
[----:B------:R-:W-:Y:S04]  /*7ba00*/  STL.64 [R1+0x5140], R32 ;  /* 0x0051402001007387 */ /* 0x000fe80000100a00 */
[----:B------:R-:W-:Y:S04]  /*7ba10*/  STL.64 [R1+0x5158], R38 ;  /* 0x0051582601007387 */ /* 0x000fe80000100a00 */
[----:B------:R-:W-:Y:S01]  /*7ba20*/  STL.64 [R1+0x5150], R36 ;  /* 0x0051502401007387 */ /* 0x000fe20000100a00 */
[----:B--2---:R-:W-:-:S02]  /*7ba30*/  F2FP.F16.E4M3.UNPACK_B R2, R10.H1 ;  /* 0x0000000aff02723e */ /* 0x004fc400030006ff */
[----:B---3--:R-:W-:Y:S02]  /*7ba40*/  F2FP.F16.E4M3.UNPACK_B R3, R11.H1 ;  /* 0x0000000bff03723e */ /* 0x008fe400030006ff */
[----:B----4-:R-:W-:Y:S02]  /*7ba50*/  F2FP.F16.E4M3.UNPACK_B R4, R50.H1 ;  /* 0x00000032ff04723e */ /* 0x010fe400030006ff */
[----:B------:R-:W-:Y:S01]  /*7ba60*/  F2FP.F16.E4M3.UNPACK_B R5, R51.H1 ;  /* 0x00000033ff05723e */ /* 0x000fe200030006ff */
[----:B------:R-:W-:Y:S02]  /*7ba70*/  IMAD R18, R18, 0x100, R48 ;  /* 0x0000010012127824 */ /* 0x000fe400078e0230 */
[----:B------:R-:W-:Y:S02]  /*7ba80*/  IMAD R19, R19, 0x100, R49 ;  /* 0x0000010013137824 */ /* 0x000fe400078e0231 */
[----:B------:R-:W-:Y:S02]  /*7ba90*/  IMAD R16, R16, 0x100, R8 ;  /* 0x0000010010107824 */ /* 0x000fe400078e0208 */
[----:B------:R-:W-:Y:S01]  /*7baa0*/  IMAD R17, R17, 0x100, R9 ;  /* 0x0000010011117824 */ /* 0x000fe200078e0209 */
[----:B------:R-:W-:-:S02]  /*7bab0*/  F2FP.F16.E4M3.UNPACK_B R18, R18 ;  /* 0x00000012ff12723e */ /* 0x000fc400020006ff */
[----:B------:R-:W-:Y:S02]  /*7bac0*/  F2FP.F16.E4M3.UNPACK_B R19, R19 ;  /* 0x00000013ff13723e */ /* 0x000fe400020006ff */
[----:B------:R-:W-:Y:S02]  /*7bad0*/  F2FP.F16.E4M3.UNPACK_B R16, R16 ;  /* 0x00000010ff10723e */ /* 0x000fe400020006ff */
[----:B------:R-:W-:-:S07]  /*7bae0*/  F2FP.F16.E4M3.UNPACK_B R17, R17 ;  /* 0x00000011ff11723e */ /* 0x000fce00020006ff */
[C---:B------:R-:W-:Y:S08]  /*7baf0*/  HMMA.16816.F32 R24, R16.reuse, R4, R24 ;  /* 0x000000041018723c */ /* 0x040ff00000001818 */
[----:B------:R-:W-:Y:S01]  /*7bb00*/  HMMA.16816.F32 R8, R16, R2, R20 ;  /* 0x000000021008723c */ /* 0x000fe20000001814 */
[----:B------:R-:W-:Y:S02]  /*7bb10*/  F2FP.F16.E4M3.UNPACK_B R6, R12.H1 ;  /* 0x0000000cff06723e */ /* 0x000fe400030006ff */
[----:B------:R-:W-:-:S02]  /*7bb20*/  F2FP.F16.E4M3.UNPACK_B R7, R13.H1 ;  /* 0x0000000dff07723e */ /* 0x000fc400030006ff */
        /* <DEDUP_REMOVED lines=9> */
[----:B-1----:R-:W-:Y:S11]  /*7bbc0*/  HMMA.16816.F32 R4, R16, R20, R56 ;  /* 0x000000141004723c */ /* 0x002ff60000001838 */
[----:B------:R-:W-:Y:S04]  /*7bbd0*/  STL.64 [R1+0xfb0], R8 ;  /* 0x000fb00801007387 */ /* 0x000fe80000100a00 */
[----:B------:R-:W-:Y:S04]  /*7bbe0*/  STL.64 [R1+0xfb8], R10 ;  /* 0x000fb80a01007387 */ /* 0x000fe80000100a00 */
[----:B------:R-:W2:Y:S04]  /*7bbf0*/  LDL.LU R56, [R1+0x220] ;  /* 0x0002200001387983 */ /* 0x000ea80000300800 */
[----:B------:R0:W-:Y:S04]  /*7bc00*/  STL.64 [R1+0xfc0], R4 ;  /* 0x000fc00401007387 */ /* 0x0001e80000100a00 */
[----:B------:R1:W-:Y:S04]  /*7bc10*/  STL.64 [R1+0xfc8], R6 ;  /* 0x000fc80601007387 */ /* 0x0003e80000100a00 */
        /* <DEDUP_REMOVED lines=25> */
[----:B-1----:R-:W4:Y:S04]  /*7bdb0*/  LDL.LU R6, [R1+0x238] ;  /* 0x0002380001067983 */ /* 0x002f280000300800 */
[----:B------:R-:W4:Y:S04]  /*7bdc0*/  LDL.LU R7, [R1+0x23c] ;  /* 0x00023c0001077983 */ /* 0x000f280000300800 */
[----:B------:R-:W4:Y:S04]  /*7bdd0*/  LDL.LU R40, [R1+0xf70] ;  /* 0x000f700001287983 */ /* 0x000f280000300800 */
[----:B------:R-:W4:Y:S04]  /*7bde0*/  LDL.LU R41, [R1+0xf74] ;  /* 0x000f740001297983 */ /* 0x000f280000300800 */
[----:B------:R-:W4:Y:S04]  /*7bdf0*/  LDL.LU R42, [R1+0xf78] ;  /* 0x000f7800012a7983 */ /* 0x000f280000300800 */
[----:B------:R-:W4:Y:S04]  /*7be00*/  LDL.LU R43, [R1+0xf7c] ;  /* 0x000f7c00012b7983 */ /* 0x000f280000300800 */
[----:B---3--:R-:W3:Y:S04]  /*7be10*/  LDL.LU R32, [R1+0x240] ;  /* 0x0002400001207983 */ /* 0x008ee80000300800 */
        /* <DEDUP_REMOVED lines=21> */
[----:B------:R-:W-:-:S02]  /*7bf70*/  F2FP.F16.E4M3.UNPACK_B R14, R15.H1 ;  /* 0x0000000fff0e723e */ /* 0x000fc400030006ff */
[----:B------:R-:W-:Y:S01]  /*7bf80*/  F2FP.F16.E4M3.UNPACK_B R15, R60.H1 ;  /* 0x0000003cff0f723e */ /* 0x000fe200030006ff */
        /* <DEDUP_REMOVED lines=20> */
[----:B--2---:R-:W-:-:S02]  /*7c0d0*/  F2FP.F16.E4M3.UNPACK_B R12, R12.H1 ;  /* 0x0000000cff0c723e */ /* 0x004fc400030006ff */
[----:B---3--:R-:W-:Y:S01]  /*7c0e0*/  F2FP.F16.E4M3.UNPACK_B R13, R13.H1 ;  /* 0x0000000dff0d723e */ /* 0x008fe200030006ff */
[----:B------:R-:W-:Y:S01]  /*7c0f0*/  HMMA.16816.F32 R36, R16, R14, R36 ;  /* 0x0000000e1024723c */ /* 0x000fe20000001824 */
[----:B----4-:R-:W-:Y:S02]  /*7c100*/  F2FP.F16.E4M3.UNPACK_B R10, R10.H1 ;  /* 0x0000000aff0a723e */ /* 0x010fe400030006ff */
[----:B------:R-:W-:-:S05]  /*7c110*/  F2FP.F16.E4M3.UNPACK_B R11, R11.H1 ;  /* 0x0000000bff0b723e */ /* 0x000fca00030006ff */
[C---:B------:R-:W-:Y:S08]  /*7c120*/  HMMA.16816.F32 R32, R16.reuse, R12, R32 ;  /* 0x0000000c1020723c */ /* 0x040ff00000001820 */
[C---:B------:R-:W-:Y:S01]  /*7c130*/  HMMA.16816.F32 R40, R16.reuse, R10, R40 ;  /* 0x0000000a1028723c */ /* 0x040fe20000001828 */
[----:B------:R-:W-:Y:S02]  /*7c140*/  F2FP.F16.E4M3.UNPACK_B R8, R8.H1 ;  /* 0x00000008ff08723e */ /* 0x000fe400030006ff */
[----:B------:R-:W-:Y:S01]  /*7c150*/  F2FP.F16.E4M3.UNPACK_B R9, R9.H1 ;  /* 0x00000009ff09723e */ /* 0x000fe200030006ff */
[----:B------:R-:W-:Y:S04]  /*7c160*/  STL.64 [R1+0xfd0], R36 ;  /* 0x000fd02401007387 */ /* 0x000fe80000100a00 */
[----:B------:R0:W-:Y:S02]  /*7c170*/  STL.64 [R1+0xfd8], R38 ;  /* 0x000fd82601007387 */ /* 0x0001e40000100a00 */
[----:B------:R-:W-:Y:S02]  /*7c180*/  HMMA.16816.F32 R16, R16, R8, R4 ;  /* 0x000000081010723c */ /* 0x000fe40000001804 */
        /* <DEDUP_REMOVED lines=10> */
[----:B------:R-:W2:Y:S04]  /*7c230*/  LDL.LU.64 R6, [R1+0x5988] ;  /* 0x0059880001067983 */ /* 0x000ea80000300a00 */
[----:B------:R-:W2:Y:S01]  /*7c240*/  LDL.LU.64 R4, [R1+0x5980] ;  /* 0x0059800001047983 */ /* 0x000ea20000300a00 */
[----:B------:R-:W-:-:S02]  /*7c250*/  IMAD R22, R23, 0x100, R22 ;  /* 0x0000010017167824 */ /* 0x000fc400078e0216 */
[----:B------:R-:W-:Y:S02]  /*7c260*/  IMAD R23, R25, 0x100, R24 ;  /* 0x0000010019177824 */ /* 0x000fe400078e0218 */
[----:B------:R-:W-:Y:S02]  /*7c270*/  IMAD R24, R27, 0x100, R26 ;  /* 0x000001001b187824 */ /* 0x000fe400078e021a */
[----:B------:R-:W-:Y:S01]  /*7c280*/  IMAD R25, R45, 0x100, R44 ;  /* 0x000001002d197824 */ /* 0x000fe200078e022c */
        /* <DEDUP_REMOVED lines=9> */
[----:B------:R-:W-:-:S07]  /*7c320*/  F2FP.F16.E4M3.UNPACK_B R17, R23 ;  /* 0x00000017ff11723e */ /* 0x000fce00020006ff */
        /* <DEDUP_REMOVED lines=8> */
[C---:B------:R-:W-:Y:S03]  /*7c3b0*/  HMMA.16816.F32 R28, R16.reuse, R14, R28 ;  /* 0x0000000e101c723c */ /* 0x040fe6000000181c */
[----:B------:R-:W-:Y:S04]  /*7c3c0*/  STL.64 [R1+0x1280], R24 ;  /* 0x0012801801007387 */ /* 0x000fe80000100a00 */
[----:B------:R0:W-:Y:S02]  /*7c3d0*/  STL.64 [R1+0x1288], R26 ;  /* 0x0012881a01007387 */ /* 0x0001e40000100a00 */
[----:B0-----:R-:W-:-:S15]  /*7c3e0*/  HMMA.16816.F32 R24, R16, R6, R52 ;  /* 0x000000061018723c */ /* 0x001fde0000001834 */
[----:B------:R-:W-:-:S04]  /*7c3f0*/  NOP ;  /* 0x0000000000007918 */ /* 0x000fc80000000000 */
[----:B------:R-:W-:Y:S04]  /*7c400*/  STL.64 [R1+0x1270], R24 ;  /* 0x0012701801007387 */ /* 0x000fe80000100a00 */
[----:B------:R0:W-:Y:S04]  /*7c410*/  STL.64 [R1+0x1278], R26 ;  /* 0x0012781a01007387 */ /* 0x0001e80000100a00 */
[----:B------:R-:W-:Y:S04]  /*7c420*/  STL.64 [R1+0x1260], R36 ;  /* 0x0012602401007387 */ /* 0x000fe80000100a00 */
[----:B------:R-:W-:Y:S04]  /*7c430*/  STL.64 [R1+0x1268], R38 ;  /* 0x0012682601007387 */ /* 0x000fe80000100a00 */
[----:B------:R-:W-:Y:S04]  /*7c440*/  STL.64 [R1+0x5938], R14 ;  /* 0x0059380e01007387 */ /* 0x000fe80000100a00 */
[----:B------:R-:W-:Y:S04]  /*7c450*/  STL.64 [R1+0x1250], R28 ;  /* 0x0012501c01007387 */ /* 0x000fe80000100a00 */
[----:B------:R-:W-:Y:S04]  /*7c460*/  STL.64 [R1+0x1258], R30 ;  /* 0x0012581e01007387 */ /* 0x000fe80000100a00 */
[----:B------:R4:W-:Y:S01]  /*7c470*/  STL.64 [R1+0x5930], R12 ;  /* 0x0059300c01007387 */ /* 0x0009e20000100a00 */
[C---:B0-----:R-:W-:Y:S08]  /*7c480*/  HMMA.16816.F32 R24, R16.reuse, R12, R32 ;  /* 0x0000000c1018723c */ /* 0x041ff00000001820 */
[C---:B----4-:R-:W-:Y:S11]  /*7c490*/  HMMA.16816.F32 R12, R16.reuse, R10, R40 ;  /* 0x0000000a100c723c */ /* 0x050ff60000001828 */
[----:B------:R-:W-:Y:S04]  /*7c4a0*/  STL.64 [R1+0x1240], R24 ;  /* 0x0012401801007387 */ /* 0x000fe80000100a00 */
[----:B------:R-:W-:Y:S04]  /*7c4b0*/  STL.64 [R1+0x1248], R26 ;  /* 0x0012481a01007387 */ /* 0x000fe80000100a00 */
[----:B------:R-:W-:Y:S04]  /*7c4c0*/  STL.64 [R1+0x1230], R12 ;  /* 0x0012300c01007387 */ /* 0x000fe80000100a00 */
[----:B------:R2:W-:Y:S04]  /*7c4d0*/  STL.64 [R1+0x1238], R14 ;  /* 0x0012380e01007387 */ /* 0x0005e80000100a00 */
[----:B------:R-:W-:Y:S04]  /*7c4e0*/  STL.64 [R1+0x5918], R10 ;  /* 0x0059180a01007387 */ /* 0x000fe80000100a00 */
[----:B------:R-:W-:Y:S01]  /*7c4f0*/  STL.64 [R1+0x5910], R8 ;  /* 0x0059100801007387 */ /* 0x000fe20000100a00 */
[----:B--2---:R-:W-:-:S15]  /*7c500*/  HMMA.16816.F32 R12, R16, R8, R56 ;  /* 0x00000008100c723c */ /* 0x004fde0000001838 */
[----:B------:R-:W-:-:S04]  /*7c510*/  NOP ;  /* 0x0000000000007918 */ /* 0x000fc80000000000 */
        /* <DEDUP_REMOVED lines=31> */
[----:B---3--:R-:W-:Y:S04]  /*7c710*/  STL.64 [R1+0x5940], R36 ;  /* 0x0059402401007387 */ /* 0x008fe80000100a00 */
        /* <DEDUP_REMOVED lines=8> */
[----:B------:R-:W4:Y:S04]  /*7c7a0*/  LDL.LU R34, [R1+0xe98] ;  /* 0x000e980001227983 */ /* 0x000f280000300800 */
[----:B------:R-:W4:Y:S04]  /*7c7b0*/  LDL.LU R35, [R1+0xe9c] ;  /* 0x000e9c0001237983 */ /* 0x000f280000300800 */
[----:B----4-:R-:W-:Y:S04]  /*7c7c0*/  STL.64 [R1+0x5968], R34 ;  /* 0x0059682201007387 */ /* 0x010fe80000100a00 */
[----:B---3--:R1:W-:Y:S04]  /*7c7d0*/  STL.64 [R1+0x5960], R32 ;  /* 0x0059602001007387 */ /* 0x0083e80000100a00 */
        /* <DEDUP_REMOVED lines=16> */
[----:B-1----:R-:W3:Y:S04]  /*7c8e0*/  LDL.LU R32, [R1+0xef0] ;  /* 0x000ef00001207983 */ /* 0x002ee80000300800 */
[----:B------:R-:W3:Y:S04]  /*7c8f0*/  LDL.LU R33, [R1+0xef4] ;  /* 0x000ef40001217983 */ /* 0x000ee80000300800 */
[----:B------:R-:W3:Y:S04]  /*7c900*/  LDL.LU R34, [R1+0xef8] ;  /* 0x000ef80001227983 */ /* 0x000ee80000300800 */
[----:B------:R-:W3:Y:S04]  /*7c910*/  LDL.LU R35, [R1+0xefc] ;  /* 0x000efc0001237983 */ /* 0x000ee80000300800 */
[----:B------:R-:W4:Y:S04]  /*7c920*/  LDL.LU R36, [R1+0xed0] ;  /* 0x000ed00001247983 */ /* 0x000f280000300800 */
[----:B------:R-:W4:Y:S04]  /*7c930*/  LDL.LU R37, [R1+0xed4] ;  /* 0x000ed40001257983 */ /* 0x000f280000300800 */
[----:B------:R-:W4:Y:S04]  /*7c940*/  LDL.LU R38, [R1+0xed8] ;  /* 0x000ed80001267983 */ /* 0x000f280000300800 */
[----:B------:R-:W4:Y:S01]  /*7c950*/  LDL.LU R39, [R1+0xedc] ;  /* 0x000edc0001277983 */ /* 0x000f220000300800 */
[----:B------:R-:W-:-:S02]  /*7c960*/  IMAD R22, R47, 0x100, R46 ;  /* 0x000001002f167824 */ /* 0x000fc400078e022e */
[----:B------:R-:W-:Y:S02]  /*7c970*/  IMAD R23, R49, 0x100, R48 ;  /* 0x0000010031177824 */ /* 0x000fe400078e0230 */
[----:B------:R-:W-:Y:S02]  /*7c980*/  IMAD R24, R51, 0x100, R50 ;  /* 0x0000010033187824 */ /* 0x000fe400078e0232 */
[----:B------:R-:W-:Y:S01]  /*7c990*/  IMAD R25, R60, 0x100, R0 ;  /* 0x000001003c197824 */ /* 0x000fe200078e0200 */
[----:B------:R-:W4:Y:S01]  /*7c9a0*/  LDL.LU R26, [R1+0x4d64] ;  /* 0x004d6400011a7983 */ /* 0x000f220000300800 */
[----:B------:R-:W-:Y:S02]  /*7c9b0*/  F2FP.F16.E4M3.UNPACK_B R16, R22 ;  /* 0x00000016ff10723e */ /* 0x000fe400020006ff */
[----:B------:R-:W-:Y:S02]  /*7c9c0*/  F2FP.F16.E4M3.UNPACK_B R17, R23 ;  /* 0x00000017ff11723e */ /* 0x000fe400020006ff */
[----:B------:R-:W-:-:S02]  /*7c9d0*/  F2FP.F16.E4M3.UNPACK_B R18, R24 ;  /* 0x00000018ff12723e */ /* 0x000fc400020006ff */
[----:B------:R-:W-:Y:S01]  /*7c9e0*/  F2FP.F16.E4M3.UNPACK_B R19, R25 ;  /* 0x00000019ff13723e */ /* 0x000fe200020006ff */
        /* <DEDUP_REMOVED lines=24> */
[C---:B---3--:R-:W-:Y:S08]  /*7cb70*/  HMMA.16816.F32 R32, R16.reuse, R4, R32 ;  /* 0x000000041020723c */ /* 0x048ff00000001820 */
[C---:B----4-:R-:W-:Y:S08]  /*7cb80*/  HMMA.16816.F32 R36, R16.reuse, R6, R36 ;  /* 0x000000061024723c */ /* 0x050ff00000001824 */
[C---:B------:R-:W-:Y:S03]  /*7cb90*/  HMMA.16816.F32 R12, R16.reuse, R20, R12 ;  /* 0x00000014100c723c */ /* 0x040fe6000000180c */
        /* <DEDUP_REMOVED lines=12> */
[----:B------:R-:W-:Y:S04]  /*7cc60*/  STL.64 [R1+0x11f0], R12 ;  /* 0x0011f00c01007387 */ /* 0x000fe80000100a00 */
[----:B------:R0:W-:Y:S04]  /*7cc70*/  STL.64 [R1+0x11f8], R14 ;  /* 0x0011f80e01007387 */ /* 0x0001e80000100a00 */
[----:B0-----:R-:W2:Y:S04]  /*7cc80*/  LDL.LU.64 R14, [R1+0x5938] ;  /* 0x00593800010e7983 */ /* 0x001ea80000300a00 */
[----:B------:R-:W3:Y:S01]  /*7cc90*/  LDL.LU.64 R12, [R1+0x5930] ;  /* 0x00593000010c7983 */ /* 0x000ee20000300a00 */
[C---:B--2---:R-:W-:Y:S08]  /*7cca0*/  HMMA.16816.F32 R28, R16.reuse, R14, R28 ;  /* 0x0000000e101c723c */ /* 0x044ff0000000181c */
[----:B---3--:R-:W-:Y:S11]  /*7ccb0*/  HMMA.16816.F32 R8, R16, R12, R8 ;  /* 0x0000000c1008723c */ /* 0x008ff60000001808 */
        /* <DEDUP_REMOVED lines=8> */
[----:B------:R-:W-:-:S02]  /*7cd40*/  IMAD R23, R23, 0x100, R24 ;  /* 0x0000010017177824 */ /* 0x000fc400078e0218 */
[----:B------:R-:W-:Y:S02]  /*7cd50*/  IMAD R22, R22, 0x100, R25 ;  /* 0x0000010016167824 */ /* 0x000fe400078e0219 */
[----:B------:R-:W-:Y:S02]  /*7cd60*/  IMAD R24, R27, 0x100, R26 ;  /* 0x000001001b187824 */ /* 0x000fe400078e021a */
[----:B------:R-:W-:Y:S01]  /*7cd70*/  IMAD R25, R45, 0x100, R44 ;  /* 0x000001002d197824 */ /* 0x000fe200078e022c */
[C---:B---3--:R-:W-:Y:S08]  /*7cd80*/  HMMA.16816.F32 R32, R16.reuse, R10, R32 ;  /* 0x0000000a1020723c */ /* 0x048ff00000001820 */
[----:B--2---:R-:W-:Y:S11]  /*7cd90*/  HMMA.16816.F32 R16, R16, R8, R40 ;  /* 0x000000081010723c */ /* 0x004ff60000001828 */
[----:B------:R-:W-:Y:S04]  /*7cda0*/  STL.64 [R1+0x11c0], R32 ;  /* 0x0011c02001007387 */ /* 0x000fe80000100a00 */
[----:B------:R0:W-:Y:S04]  /*7cdb0*/  STL.64 [R1+0x11c8], R34 ;  /* 0x0011c82201007387 */ /* 0x0001e80000100a00 */
[----:B0-----:R-:W2:Y:S04]  /*7cdc0*/  LDL.LU.64 R34, [R1+0x5908] ;  /* 0x0059080001227983 */ /* 0x001ea80000300a00 */
[----:B------:R-:W2:Y:S04]  /*7cdd0*/  LDL.LU.64 R32, [R1+0x5900] ;  /* 0x0059000001207983 */ /* 0x000ea80000300a00 */
[----:B------:R-:W3:Y:S04]  /*7cde0*/  LDL.LU.64 R42, [R1+0x58f8] ;  /* 0x0058f800012a7983 */ /* 0x000ee80000300a00 */
[----:B------:R-:W3:Y:S04]  /*7cdf0*/  LDL.LU.64 R40, [R1+0x58f0] ;  /* 0x0058f00001287983 */ /* 0x000ee80000300a00 */
        /* <DEDUP_REMOVED lines=9> */
[----:B------:R-:W-:-:S07]  /*7ce90*/  F2FP.F16.E4M3.UNPACK_B R17, R23 ;  /* 0x00000017ff11723e */ /* 0x000fce00020006ff */
[----:B------:R-:W-:-:S15]  /*7cea0*/  HMMA.16816.F32 R56, R16, R4, R56 ;  /* 0x000000041038723c */ /* 0x000fde0000001838 */
[----:B------:R-:W-:-:S04]  /*7ceb0*/  NOP ;  /* 0x0000000000007918 */ /* 0x000fc80000000000 */
[----:B------:R-:W-:Y:S04]  /*7cec0*/  STL.64 [R1+0x11b0], R56 ;  /* 0x0011b03801007387 */ /* 0x000fe80000100a00 */
[----:B------:R0:W-:Y:S04]  /*7ced0*/  STL.64 [R1+0x11b8], R58 ;  /* 0x0011b83a01007387 */ /* 0x0001e80000100a00 */
[----:B0-----:R-:W3:Y:S04]  /*7cee0*/  LDL.LU.64 R58, [R1+0x58e8] ;  /* 0x0058e800013a7983 */ /* 0x001ee80000300a00 */
[----:B------:R-:W3:Y:S01]  /*7cef0*/  LDL.LU.64 R56, [R1+0x58e0] ;  /* 0x0058e00001387983 */ /* 0x000ee20000300a00 */
[C---:B----4-:R-:W-:Y:S08]  /*7cf00*/  HMMA.16816.F32 R36, R16.reuse, R20, R36 ;  /* 0x000000141024723c */ /* 0x050ff00000001824 */
[C---:B------:R-:W-:Y:S08]  /*7cf10*/  HMMA.16816.F32 R28, R16.reuse, R14, R28 ;  /* 0x0000000e101c723c */ /* 0x040ff0000000181c */
[----:B--2---:R-:W-:-:S15]  /*7cf20*/  HMMA.16816.F32 R24, R16, R2, R24 ;  /* 0x000000021018723c */ /* 0x004fde0000001818 */
[----:B------:R-:W-:-:S04]  /*7cf30*/  NOP ;  /* 0x0000000000007918 */ /* 0x000fc80000000000 */
        /* <DEDUP_REMOVED lines=13> */
[C---:B---3--:R-:W-:Y:S11]  /*7d010*/  HMMA.16816.F32 R12, R16.reuse, R10, R40 ;  /* 0x0000000a100c723c */ /* 0x048ff60000001828 */
[----:B------:R-:W-:Y:S04]  /*7d020*/  STL.64 [R1+0x1160], R24 ;  /* 0x0011601801007387 */ /* 0x000fe80000100a00 */
[----:B------:R-:W-:Y:S04]  /*7d030*/  STL.64 [R1+0x1168], R26 ;  /* 0x0011681a01007387 */ /* 0x000fe80000100a00 */
[----:B------:R-:W-:Y:S04]  /*7d040*/  STL.64 [R1+0x1150], R12 ;  /* 0x0011500c01007387 */ /* 0x000fe80000100a00 */
[----:B------:R0:W-:Y:S02]  /*7d050*/  STL.64 [R1+0x1158], R14 ;  /* 0x0011580e01007387 */ /* 0x0001e40000100a00 */
[----:B0-----:R-:W-:Y:S02]  /*7d060*/  HMMA.16816.F32 R12, R16, R8, R56 ;  /* 0x00000008100c723c */ /* 0x001fe40000001838 */
[----:B------:R-:W-:Y:S04]  /*7d070*/  STL.64 [R1+0x5888], R10 ;  /* 0x0058880a01007387 */ /* 0x000fe80000100a00 */
[----:B------:R-:W-:-:S13]  /*7d080*/  STL.64 [R1+0x5880], R8 ;  /* 0x0058800801007387 */ /* 0x000fda0000100a00 */
        /* <DEDUP_REMOVED lines=1989> */
[----:B------:R-:W-:Y:S01]  /*84ce0*/  HMMA.16816.F32 R28, R16, R14, R28 ;  /* 0x0000000e101c723c */ /* 0x000fe2000000181c */
[----:B------:R-:W-:-:S07]  /*84cf0*/  IMAD R22, R47, 0x100, R46 ;  /* 0x000001002f167824 */ /* 0x000fce00078e022e */
        /* <DEDUP_REMOVED lines=87> */
[----:B------:R-:W-:Y:S01]  /*85270*/  IMAD R25, R60, 0x100, R0 ;  /* 0x000001003c197824 */ /* 0x000fe200078e0200 */
[----:B------:R-:W-:Y:S01]  /*85280*/  F2FP.F16.E4M3.UNPACK_B R16, R22 ;  /* 0x00000016ff10723e */ /* 0x000fe200020006ff */
[----:B------:R-:W4:Y:S01]  /*85290*/  LDL.LU R60, [R1+0x5054] ;  /* 0x00505400013c7983 */ /* 0x000f220000300800 */
[----:B------:R-:W-:Y:S02]  /*852a0*/  F2FP.F16.E4M3.UNPACK_B R17, R23 ;  /* 0x00000017ff11723e */ /* 0x000fe400020006ff */
[----:B------:R-:W-:Y:S02]  /*852b0*/  F2FP.F16.E4M3.UNPACK_B R18, R24 ;  /* 0x00000018ff12723e */ /* 0x000fe400020006ff */
        /* <DEDUP_REMOVED lines=64> */
[----:B------:R-:W3:Y:S04]  /*856c0*/  LDL.LU R60, [R1+0x5238] ;  /* 0x00523800013c7983 */ /* 0x000ee80000300800 */
[----:B------:R-:W2:Y:S04]  /*856d0*/  LDL.LU.64 R46, [R1+0x5230] ;  /* 0x00523000012e7983 */ /* 0x000ea80000300a00 */
        /* <DEDUP_REMOVED lines=11> */
[C---:B------:R-:W-:Y:S08]  /*85790*/  HMMA.16816.F32 R52, R16.reuse, R2, R52 ;  /* 0x000000021034723c */ /* 0x040ff00000001834 */
[----:B----4-:R-:W-:Y:S01]  /*857a0*/  HMMA.16816.F32 R28, R16, R20, R28 ;  /* 0x00000014101c723c */ /* 0x010fe2000000181c */
[----:B------:R-:W-:Y:S02]  /*857b0*/  IMAD R22, R50, 0x100, R49 ;  /* 0x0000010032167824 */ /* 0x000fe400078e0231 */
[----:B------:R-:W-:-:S05]  /*857c0*/  IMAD R23, R56, 0x100, R51 ;  /* 0x0000010038177824 */ /* 0x000fca00078e0233 */
[----:B--2---:R-:W-:-:S15]  /*857d0*/  HMMA.16816.F32 R24, R16, R4, R24 ;  /* 0x000000041018723c */ /* 0x004fde0000001818 */
[----:B------:R-:W-:-:S04]  /*857e0*/  NOP ;  /* 0x0000000000007918 */ /* 0x000fc80000000000 */
[----:B------:R-:W-:Y:S04]  /*857f0*/  STL.64 [R1+0x1e20], R24 ;  /* 0x001e201801007387 */ /* 0x000fe80000100a00 */
[----:B------:R0:W-:Y:S02]  /*85800*/  STL.64 [R1+0x1e28], R26 ;  /* 0x001e281a01007387 */ /* 0x0001e40000100a00 */
[C---:B0-----:R-:W-:Y:S02]  /*85810*/  HMMA.16816.F32 R24, R16.reuse, R6, R36 ;  /* 0x000000061018723c */ /* 0x041fe40000001824 */
[----:B------:R-:W-:Y:S04]  /*85820*/  STL.64 [R1+0x5220], R6 ;  /* 0x0052200601007387 */ /* 0x000fe80000100a00 */
[----:B------:R-:W-:Y:S04]  /*85830*/  STL.64 [R1+0x1e10], R52 ;  /* 0x001e103401007387 */ /* 0x000fe80000100a00 */
[----:B------:R-:W-:Y:S04]  /*85840*/  STL.64 [R1+0x1e18], R54 ;  /* 0x001e183601007387 */ /* 0x000fe80000100a00 */
[----:B------:R0:W-:Y:S05]  /*85850*/  STL.64 [R1+0x5218], R4 ;  /* 0x0052180401007387 */ /* 0x0001ea0000100a00 */
[----:B------:R-:W-:Y:S04]  /*85860*/  STL.64 [R1+0x1e00], R24 ;  /* 0x001e001801007387 */ /* 0x000fe80000100a00 */
[----:B------:R1:W-:Y:S01]  /*85870*/  STL.64 [R1+0x1e08], R26 ;  /* 0x001e081a01007387 */ /* 0x0003e20000100a00 */
[C---:B0-----:R-:W-:Y:S08]  /*85880*/  HMMA.16816.F32 R4, R16.reuse, R12, R40 ;  /* 0x0000000c1004723c */ /* 0x041ff00000001828 */
[C---:B-1----:R-:W-:Y:S01]  /*85890*/  HMMA.16816.F32 R24, R16.reuse, R14, R32 ;  /* 0x0000000e1018723c */ /* 0x042fe20000001820 */
[----:B------:R-:W-:Y:S04]  /*858a0*/  STL.64 [R1+0x1df0], R28 ;  /* 0x001df01c01007387 */ /* 0x000fe80000100a00 */
[----:B------:R-:W-:Y:S04]  /*858b0*/  STL.64 [R1+0x1df8], R30 ;  /* 0x001df81e01007387 */ /* 0x000fe80000100a00 */
[----:B------:R-:W-:Y:S10]  /*858c0*/  STL.64 [R1+0x51e0], R14 ;  /* 0x0051e00e01007387 */ /* 0x000ff40000100a00 */
[----:B------:R-:W-:Y:S04]  /*858d0*/  STL.64 [R1+0x1de0], R24 ;  /* 0x001de01801007387 */ /* 0x000fe80000100a00 */
[----:B------:R-:W-:Y:S04]  /*858e0*/  STL.64 [R1+0x1de8], R26 ;  /* 0x001de81a01007387 */ /* 0x000fe80000100a00 */
[----:B------:R-:W-:Y:S04]  /*858f0*/  STL.64 [R1+0x51d8], R12 ;  /* 0x0051d80c01007387 */ /* 0x000fe80000100a00 */
[----:B------:R-:W-:Y:S04]  /*85900*/  STL.64 [R1+0x1dd0], R4 ;  /* 0x001dd00401007387 */ /* 0x000fe80000100a00 */
[----:B------:R0:W-:Y:S02]  /*85910*/  STL.64 [R1+0x1dd8], R6 ;  /* 0x001dd80601007387 */ /* 0x0001e40000100a00 */
[----:B0-----:R-:W-:-:S15]  /*85920*/  HMMA.16816.F32 R4, R16, R10, R44 ;  /* 0x0000000a1004723c */ /* 0x001fde000000182c */
[----:B------:R-:W-:-:S04]  /*85930*/  NOP ;  /* 0x0000000000007918 */ /* 0x000fc80000000000 */
[----:B------:R-:W-:Y:S04]  /*85940*/  STL.64 [R1+0x1dc0], R4 ;  /* 0x001dc00401007387 */ /* 0x000fe80000100a00 */
[----:B------:R-:W-:Y:S04]  /*85950*/  STL.64 [R1+0x1dc8], R6 ;  /* 0x001dc80601007387 */ /* 0x000fe80000100a00 */
[----:B------:R-:W2:Y:S04]  /*85960*/  LDL.LU R48, [R1+0x2f0] ;  /* 0x0002f00001307983 */ /* 0x000ea80000300800 */
[----:B------:R-:W2:Y:S04]  /*85970*/  LDL.LU R49, [R1+0x2f4] ;  /* 0x0002f40001317983 */ /* 0x000ea80000300800 */
[----:B------:R-:W4:Y:S04]  /*85980*/  LDL.LU R50, [R1+0x2f8] ;  /* 0x0002f80001327983 */ /* 0x000f280000300800 */
[----:B------:R-:W4:Y:S04]  /*85990*/  LDL.LU R51, [R1+0x2fc] ;  /* 0x0002fc0001337983 */ /* 0x000f280000300800 */
[----:B----4-:R-:W-:Y:S04]  /*859a0*/  STL.64 [R1+0x51b0], R50 ;  /* 0x0051b03201007387 */ /* 0x010fe80000100a00 */
[----:B--2---:R0:W-:Y:S04]  /*859b0*/  STL.64 [R1+0x51a8], R48 ;  /* 0x0051a83001007387 */ /* 0x0041e80000100a00 */
[----:B------:R-:W2:Y:S04]  /*859c0*/  LDL.LU R28, [R1+0x70] ;  /* 0x00007000011c7983 */ /* 0x000ea80000300800 */
[----:B------:R-:W2:Y:S04]  /*859d0*/  LDL.LU R29, [R1+0x74] ;  /* 0x00007400011d7983 */ /* 0x000ea80000300800 */
[----:B------:R-:W4:Y:S04]  /*859e0*/  LDL.LU R30, [R1+0x78] ;  /* 0x00007800011e7983 */ /* 0x000f280000300800 */
[----:B------:R-:W4:Y:S04]  /*859f0*/  LDL.LU R31, [R1+0x7c] ;  /* 0x00007c00011f7983 */ /* 0x000f280000300800 */
[----:B----4-:R-:W-:Y:S04]  /*85a00*/  STL.64 [R1+0x51c0], R30 ;  /* 0x0051c01e01007387 */ /* 0x010fe80000100a00 */
[----:B--2---:R1:W-:Y:S04]  /*85a10*/  STL.64 [R1+0x51b8], R28 ;  /* 0x0051b81c01007387 */ /* 0x0043e80000100a00 */
[----:B0-----:R-:W2:Y:S04]  /*85a20*/  LDL.LU R48, [R1+0x330] ;  /* 0x0003300001307983 */ /* 0x001ea80000300800 */
[----:B------:R-:W2:Y:S04]  /*85a30*/  LDL.LU R49, [R1+0x334] ;  /* 0x0003340001317983 */ /* 0x000ea80000300800 */
[----:B------:R-:W4:Y:S04]  /*85a40*/  LDL.LU R50, [R1+0x338] ;  /* 0x0003380001327983 */ /* 0x000f280000300800 */
[----:B------:R-:W4:Y:S04]  /*85a50*/  LDL.LU R51, [R1+0x33c] ;  /* 0x00033c0001337983 */ /* 0x000f280000300800 */
[----:B----4-:R-:W-:Y:S04]  /*85a60*/  STL.64 [R1+0x51d0], R50 ;  /* 0x0051d03201007387 */ /* 0x010fe80000100a00 */
[----:B--2---:R0:W-:Y:S04]  /*85a70*/  STL.64 [R1+0x51c8], R48 ;  /* 0x0051c83001007387 */ /* 0x0041e80000100a00 */
[----:B-1----:R-:W2:Y:S04]  /*85a80*/  LDL.LU R28, [R1+0x340] ;  /* 0x00034000011c7983 */ /* 0x002ea80000300800 */
        /* <DEDUP_REMOVED lines=10> */
[----:B--2---:R-:W-:Y:S04]  /*85b30*/  STL.64 [R1+0x51f8], R48 ;  /* 0x0051f83001007387 */ /* 0x004fe80000100a00 */
[----:B------:R-:W2:Y:S04]  /*85b40*/  LDL.LU R12, [R1+0x360] ;  /* 0x00036000010c7983 */ /* 0x000ea80000300800 */
[----:B------:R-:W2:Y:S04]  /*85b50*/  LDL.LU R13, [R1+0x364] ;  /* 0x00036400010d7983 */ /* 0x000ea80000300800 */
[----:B------:R-:W4:Y:S04]  /*85b60*/  LDL.LU R14, [R1+0x368] ;  /* 0x00036800010e7983 */ /* 0x000f280000300800 */
[----:B------:R-:W4:Y:S01]  /*85b70*/  LDL.LU R15, [R1+0x36c] ;  /* 0x00036c00010f7983 */ /* 0x000f220000300800 */
[----:B------:R-:W-:-:S03]  /*85b80*/  IMAD R25, R0, 0x100, R59 ;  /* 0x0000010000197824 */ /* 0x000fc600078e023b */
[----:B----4-:R-:W-:Y:S04]  /*85b90*/  STL.64 [R1+0x5210], R14 ;  /* 0x0052100e01007387 */ /* 0x010fe80000100a00 */
[----:B--2---:R0:W-:Y:S04]  /*85ba0*/  STL.64 [R1+0x5208], R12 ;  /* 0x0052080c01007387 */ /* 0x0041e80000100a00 */
        /* <DEDUP_REMOVED lines=39> */
[----:B------:R-:W2:Y:S04]  /*85e20*/  LDL.LU R58, [R1+0x2e8] ;  /* 0x0002e800013a7983 */ /* 0x000ea80000300800 */
[----:B------:R-:W2:Y:S01]  /*85e30*/  LDL.LU R59, [R1+0x2ec] ;  /* 0x0002ec00013b7983 */ /* 0x000ea20000300800 */
[----:B----4-:R-:W-:Y:S03]  /*85e40*/  HMMA.16816.F32 R16, R16, R8, R4 ;  /* 0x000000081010723c */ /* 0x010fe60000001804 */
[----:B------:R-:W4:Y:S04]  /*85e50*/  LDL.LU.64 R6, [R1+0x5220] ;  /* 0x0052200001067983 */ /* 0x000f280000300a00 */
[----:B------:R-:W2:-:S12]  /*85e60*/  LDL.LU.64 R4, [R1+0x5218] ;  /* 0x0052180001047983 */ /* 0x000e980000300a00 */
[----:B------:R0:W-:Y:S04]  /*85e70*/  STL.64 [R1+0x1c70], R16 ;  /* 0x001c701001007387 */ /* 0x0001e80000100a00 */
[----:B------:R1:W-:Y:S01]  /*85e80*/  STL.64 [R1+0x1c78], R18 ;  /* 0x001c781201007387 */ /* 0x0003e20000100a00 */
[----:B0-----:R-:W-:Y:S02]  /*85e90*/  F2FP.F16.E4M3.UNPACK_B R16, R22 ;  /* 0x00000016ff10723e */ /* 0x001fe400020006ff */
[----:B------:R-:W-:Y:S02]  /*85ea0*/  F2FP.F16.E4M3.UNPACK_B R17, R23 ;  /* 0x00000017ff11723e */ /* 0x000fe400020006ff */
[----:B-1----:R-:W-:Y:S02]  /*85eb0*/  F2FP.F16.E4M3.UNPACK_B R18, R24 ;  /* 0x00000018ff12723e */ /* 0x002fe400020006ff */
[----:B------:R-:W-:-:S07]  /*85ec0*/  F2FP.F16.E4M3.UNPACK_B R19, R25 ;  /* 0x00000019ff13723e */ /* 0x000fce00020006ff */
[----:B--2---:R-:W-:-:S15]  /*85ed0*/  HMMA.16816.F32 R12, R16, R4, R12 ;  /* 0x00000004100c723c */ /* 0x004fde000000180c */
[----:B------:R-:W-:-:S04]  /*85ee0*/  NOP ;  /* 0x0000000000007918 */ /* 0x000fc80000000000 */
[----:B------:R-:W-:Y:S04]  /*85ef0*/  STL.64 [R1+0x1db0], R12 ;  /* 0x001db00c01007387 */ /* 0x000fe80000100a00 */
[----:B------:R0:W-:Y:S04]  /*85f00*/  STL.64 [R1+0x1db8], R14 ;  /* 0x001db80e01007387 */ /* 0x0001e80000100a00 */
[----:B0-----:R-:W2:Y:S04]  /*85f10*/  LDL.LU.64 R14, [R1+0x5210] ;  /* 0x00521000010e7983 */ /* 0x001ea80000300a00 */
[----:B------:R-:W2:Y:S01]  /*85f20*/  LDL.LU.64 R12, [R1+0x5208] ;  /* 0x00520800010c7983 */ /* 0x000ea20000300a00 */
[C---:B------:R-:W-:Y:S08]  /*85f30*/  HMMA.16816.F32 R48, R16.reuse, R2, R48 ;  /* 0x000000021030723c */ /* 0x040ff00000001830 */
[C---:B----4-:R-:W-:Y:S11]  /*85f40*/  HMMA.16816.F32 R28, R16.reuse, R6, R28 ;  /* 0x00000006101c723c */ /* 0x050ff6000000181c */
[----:B------:R-:W-:Y:S04]  /*85f50*/  STL.64 [R1+0x1da0], R48 ;  /* 0x001da03001007387 */ /* 0x000fe80000100a00 */
[----:B------:R0:W-:Y:S04]  /*85f60*/  STL.64 [R1+0x1da8], R50 ;  /* 0x001da83201007387 */ /* 0x0001e80000100a00 */
[----:B0-----:R-:W4:Y:S04]  /*85f70*/  LDL.LU.64 R50, [R1+0x5200] ;  /* 0x0052000001327983 */ /* 0x001f280000300a00 */
[----:B------:R-:W4:Y:S04]  /*85f80*/  LDL.LU.64 R48, [R1+0x51f8] ;  /* 0x0051f80001307983 */ /* 0x000f280000300a00 */
[----:B------:R-:W-:Y:S04]  /*85f90*/  STL.64 [R1+0x1f60], R28 ;  /* 0x001f601c01007387 */ /* 0x000fe80000100a00 */
[----:B------:R0:W-:Y:S04]  /*85fa0*/  STL.64 [R1+0x1f68], R30 ;  /* 0x001f681e01007387 */ /* 0x0001e80000100a00 */
[----:B0-----:R-:W3:Y:S04]  /*85fb0*/  LDL.LU.64 R30, [R1+0x51f0] ;  /* 0x0051f000011e7983 */ /* 0x001ee80000300a00 */
[----:B------:R-:W3:Y:S01]  /*85fc0*/  LDL.LU.64 R28, [R1+0x51e8] ;  /* 0x0051e800011c7983 */ /* 0x000ee20000300a00 */
[----:B--2---:R-:W-:-:S15]  /*85fd0*/  HMMA.16816.F32 R12, R16, R20, R12 ;  /* 0x00000014100c723c */ /* 0x004fde000000180c */
[----:B------:R-:W-:-:S04]  /*85fe0*/  NOP ;  /* 0x0000000000007918 */ /* 0x000fc80000000000 */
[----:B------:R-:W-:Y:S04]  /*85ff0*/  STL.64 [R1+0x1f50], R12 ;  /* 0x001f500c01007387 */ /* 0x000fe80000100a00 */
[----:B------:R0:W-:Y:S04]  /*86000*/  STL.64 [R1+0x1f58], R14 ;  /* 0x001f580e01007387 */ /* 0x0001e80000100a00 */
[----:B0-----:R-:W4:Y:S04]  /*86010*/  LDL.LU.64 R14, [R1+0x51e0] ;  /* 0x0051e000010e7983 */ /* 0x001f280000300a00 */
[----:B------:R-:W3:Y:S01]  /*86020*/  LDL.LU.64 R12, [R1+0x51d8] ;  /* 0x0051d800010c7983 */ /* 0x000ee20000300a00 */
[----:B----4-:R-:W-:-:S15]  /*86030*/  HMMA.16816.F32 R48, R16, R14, R48 ;  /* 0x0000000e1030723c */ /* 0x010fde0000001830 */
[----:B------:R-:W-:-:S04]  /*86040*/  NOP ;  /* 0x0000000000007918 */ /* 0x000fc80000000000 */
[----:B------:R-:W-:Y:S04]  /*86050*/  STL.64 [R1+0x1f40], R48 ;  /* 0x001f403001007387 */ /* 0x000fe80000100a00 */
[----:B------:R0:W-:Y:S04]  /*86060*/  STL.64 [R1+0x1f48], R50 ;  /* 0x001f483201007387 */ /* 0x0001e80000100a00 */
[----:B0-----:R-:W2:Y:S04]  /*86070*/  LDL.LU.64 R50, [R1+0x51d0] ;  /* 0x0051d00001327983 */ /* 0x001ea80000300a00 */
        /* <DEDUP_REMOVED lines=11> */
[----:B0-----:R-:W2:Y:S04]  /*86130*/  LDL.LU.64 R50, [R1+0x51b0] ;  /* 0x0051b00001327983 */ /* 0x001ea80000300a00 */
[----:B------:R-:W2:Y:S01]  /*86140*/  LDL.LU.64 R48, [R1+0x51a8] ;  /* 0x0051a80001307983 */ /* 0x000ea20000300a00 */
[----:B---3--:R-:W-:Y:S01]  /*86150*/  HMMA.16816.F32 R16, R16, R8, R28 ;  /* 0x000000081010723c */ /* 0x008fe2000000181c */
[----:B------:R-:W-:-:S02]  /*86160*/  IMAD R22, R26, 0x100, R55 ;  /* 0x000001001a167824 */ /* 0x000fc400078e0237 */
[----:B------:R-:W-:Y:S02]  /*86170*/  IMAD R23, R36, 0x100, R27 ;  /* 0x0000010024177824 */ /* 0x000fe400078e021b */
[----:B------:R-:W-:Y:S02]  /*86180*/  IMAD R24, R38, 0x100, R37 ;  /* 0x0000010026187824 */ /* 0x000fe400078e0225 */
[----:B------:R-:W-:Y:S01]  /*86190*/  IMAD R25, R0, 0x100, R39 ;  /* 0x0000010000197824 */ /* 0x000fe200078e0227 */
[----:B------:R-:W-:Y:S04]  /*861a0*/  STL [R1+0x5188], R8 ;  /* 0x0051880801007387 */ /* 0x000fe80000100800 */
[----:B------:R-:W-:Y:S07]  /*861b0*/  STL [R1+0x5184], R9 ;  /* 0x0051840901007387 */ /* 0x000fee0000100800 */
[----:B------:R0:W-:Y:S04]  /*861c0*/  STL.64 [R1+0x1d90], R16 ;  /* 0x001d901001007387 */ /* 0x0001e80000100a00 */
[----:B------:R1:W-:Y:S01]  /*861d0*/  STL.64 [R1+0x1d98], R18 ;  /* 0x001d981201007387 */ /* 0x0003e20000100a00 */
[----:B0-----:R-:W-:-:S02]  /*861e0*/  F2FP.F16.E4M3.UNPACK_B R16, R22 ;  /* 0x00000016ff10723e */ /* 0x001fc400020006ff */
[----:B------:R-:W-:Y:S02]  /*861f0*/  F2FP.F16.E4M3.UNPACK_B R17, R23 ;  /* 0x00000017ff11723e */ /* 0x000fe400020006ff */
[----:B-1----:R-:W-:Y:S02]  /*86200*/  F2FP.F16.E4M3.UNPACK_B R18, R24 ;  /* 0x00000018ff12723e */ /* 0x002fe400020006ff */
[----:B------:R-:W-:-:S07]  /*86210*/  F2FP.F16.E4M3.UNPACK_B R19, R25 ;  /* 0x00000019ff13723e */ /* 0x000fce00020006ff */
[C---:B------:R-:W-:Y:S08]  /*86220*/  HMMA.16816.F32 R24, R16.reuse, R4, R32 ;  /* 0x000000041018723c */ /* 0x040ff00000001820 */
[C---:B------:R-:W-:Y:S01]  /*86230*/  HMMA.16816.F32 R28, R16.reuse, R2, R40 ;  /* 0x00000002101c723c */ /* 0x040fe20000001828 */
[----:B------:R-:W-:Y:S10]  /*86240*/  STL [R1+0x518c], R3 ;  /* 0x00518c0301007387 */ /* 0x000ff40000100800 */
        /* <DEDUP_REMOVED lines=10> */
[----:B--2---:R-:W-:Y:S01]  /*862f0*/  HMMA.16816.F32 R24, R16, R20, R48 ;  /* 0x000000141018723c */ /* 0x004fe20000001830 */
[----:B------:R-:W2:-:S15]  /*86300*/  LDL.LU R48, [R1+0x250] ;  /* 0x0002500001307983 */ /* 0x000e9e0000300800 */
[----:B------:R-:W-:-:S03]  /*86310*/  NOP ;  /* 0x0000000000007918 */ /* 0x000fc60000000000 */
[----:B------:R-:W-:Y:S04]  /*86320*/  STL.64 [R1+0x1ee0], R24 ;  /* 0x001ee01801007387 */ /* 0x000fe80000100a00 */
[----:B------:R-:W-:Y:S04]  /*86330*/  STL.64 [R1+0x1ee8], R26 ;  /* 0x001ee81a01007387 */ /* 0x000fe80000100a00 */
[----:B------:R-:W-:Y:S04]  /*86340*/  STL.64 [R1+0x1ed0], R4 ;  /* 0x001ed00401007387 */ /* 0x000fe80000100a00 */
[----:B------:R-:W-:Y:S04]  /*86350*/  STL.64 [R1+0x1ed8], R6 ;  /* 0x001ed80601007387 */ /* 0x000fe80000100a00 */
[----:B------:R-:W2:Y:S01]  /*86360*/  LDL.LU R49, [R1+0x254] ;  /* 0x0002540001317983 */ /* 0x000ea20000300800 */
[----:B------:R-:W-:-:S02]  /*86370*/  IMAD.MOV.U32 R50, RZ, RZ, R60 ;  /* 0x000000ffff327224 */ /* 0x000fc400078e003c */
[----:B------:R-:W-:Y:S01]  /*86380*/  IMAD.MOV.U32 R51, RZ, RZ, R61 ;  /* 0x000000ffff337224 */ /* 0x000fe200078e003d */
[----:B------:R-:W3:Y:S04]  /*86390*/  LDL.LU R60, [R1+0x51a4] ;  /* 0x0051a400013c7983 */ /* 0x000ee80000300800 */
[----:B------:R-:W4:Y:S04]  /*863a0*/  LDL.LU R61, [R1+0x51a0] ;  /* 0x0051a000013d7983 */ /* 0x000f280000300800 */
[----:B------:R-:W-:Y:S04]  /*863b0*/  STL.64 [R1+0x5168], R50 ;  /* 0x0051683201007387 */ /* 0x000fe80000100a00 */
[----:B--2---:R-:W-:Y:S04]  /*863c0*/  STL.64 [R1+0x5160], R48 ;  /* 0x0051603001007387 */ /* 0x004fe80000100a00 */
[----:B------:R-:W2:Y:S04]  /*863d0*/  LDL.LU R44, [R1+0x260] ;  /* 0x00026000012c7983 */ /* 0x000ea80000300800 */
[----:B------:R-:W2:Y:S04]  /*863e0*/  LDL.LU R45, [R1+0x264] ;  /* 0x00026400012d7983 */ /* 0x000ea80000300800 */
[----:B------:R-:W2:Y:S04]  /*863f0*/  LDL.LU R46, [R1+0x268] ;  /* 0x00026800012e7983 */ /* 0x000ea80000300800 */
[----:B------:R-:W2:Y:S04]  /*86400*/  LDL.LU R47, [R1+0x26c] ;  /* 0x00026c00012f7983 */ /* 0x000ea80000300800 */
[----:B--2---:R-:W-:Y:S04]  /*86410*/  STL.64 [R1+0x5198], R46 ;  /* 0x0051982e01007387 */ /* 0x004fe80000100a00 */
        /* <DEDUP_REMOVED lines=40> */
[----:B---3--:R-:W-:-:S03]  /*866a0*/  IMAD.MOV.U32 R59, RZ, RZ, R60 ;  /* 0x000000ffff3b7224 */ /* 0x008fc600078e003c */
[----:B------:R-:W3:Y:S01]  /*866b0*/  LDL.LU R27, [R1+0x50e4] ;  /* 0x0050e400011b7983 */ /* 0x000ee20000300800 */
[----:B----4-:R-:W-:-:S03]  /*866c0*/  IMAD.MOV.U32 R58, RZ, RZ, R61 ;  /* 0x000000ffff3a7224 */ /* 0x010fc600078e003d */
[----:B------:R-:W3:Y:S04]  /*866d0*/  LDL.LU R60, [R1+0x50e0] ;  /* 0x0050e000013c7983 */ /* 0x000ee80000300800 */
[----:B------:R-:W4:Y:S04]  /*866e0*/  LDL.LU R61, [R1+0x50ec] ;  /* 0x0050ec00013d7983 */ /* 0x000f280000300800 */
[----:B------:R-:W3:Y:S04]  /*866f0*/  LDL.LU R52, [R1+0x50] ;  /* 0x0000500001347983 */ /* 0x000ee80000300800 */
[----:B------:R-:W3:Y:S04]  /*86700*/  LDL.LU R53, [R1+0x54] ;  /* 0x0000540001357983 */ /* 0x000ee80000300800 */
[----:B------:R-:W3:Y:S04]  /*86710*/  LDL.LU R54, [R1+0x58] ;  /* 0x0000580001367983 */ /* 0x000ee80000300800 */
[----:B------:R-:W3:Y:S01]  /*86720*/  LDL.LU R55, [R1+0x5c] ;  /* 0x00005c0001377983 */ /* 0x000ee20000300800 */
[C---:B--2---:R-:W-:Y:S08]  /*86730*/  HMMA.16816.F32 R28, R16.reuse, R12, R28 ;  /* 0x0000000c101c723c */ /* 0x044ff0000000181c */
[----:B------:R-:W-:Y:S01]  /*86740*/  HMMA.16816.F32 R44, R16, R10, R44 ;  /* 0x0000000a102c723c */ /* 0x000fe2000000182c */
[----:B------:R-:W-:-:S02]  /*86750*/  IMAD R22, R22, 0x100, R3 ;  /* 0x0000010016167824 */ /* 0x000fc400078e0203 */
[----:B------:R-:W-:Y:S02]  /*86760*/  IMAD R23, R23, 0x100, R8 ;  /* 0x0000010017177824 */ /* 0x000fe400078e0208 */
[----:B------:R-:W-:-:S06]  /*86770*/  IMAD R24, R24, 0x100, R9 ;  /* 0x0000010018187824 */ /* 0x000fcc00078e0209 */
[----:B------:R0:W-:Y:S04]  /*86780*/  STL.64 [R1+0x1ec0], R28 ;  /* 0x001ec01c01007387 */ /* 0x0001e80000100a00 */
[----:B------:R1:W-:Y:S04]  /*86790*/  STL.64 [R1+0x1ec8], R30 ;  /* 0x001ec81e01007387 */ /* 0x0003e80000100a00 */
[----:B0-----:R-:W2:Y:S04]  /*867a0*/  LDL.LU R28, [R1+0x40] ;  /* 0x00004000011c7983 */ /* 0x001ea80000300800 */
[----:B------:R-:W2:Y:S04]  /*867b0*/  LDL.LU R29, [R1+0x44] ;  /* 0x00004400011d7983 */ /* 0x000ea80000300800 */
[----:B-1----:R-:W2:Y:S04]  /*867c0*/  LDL.LU R30, [R1+0x48] ;  /* 0x00004800011e7983 */ /* 0x002ea80000300800 */
[----:B------:R-:W2:Y:S04]  /*867d0*/  LDL.LU R31, [R1+0x4c] ;  /* 0x00004c00011f7983 */ /* 0x000ea80000300800 */
[----:B------:R-:W-:Y:S04]  /*867e0*/  STL.64 [R1+0x1eb0], R44 ;  /* 0x001eb02c01007387 */ /* 0x000fe80000100a00 */
[----:B------:R0:W-:Y:S04]  /*867f0*/  STL.64 [R1+0x1eb8], R46 ;  /* 0x001eb82e01007387 */ /* 0x0001e80000100a00 */
[----:B0-----:R-:W2:Y:S04]  /*86800*/  LDL.LU.64 R46, [R1+0x5198] ;  /* 0x00519800012e7983 */ /* 0x001ea80000300a00 */
[----:B------:R-:W2:Y:S04]  /*86810*/  LDL.LU.64 R44, [R1+0x5190] ;  /* 0x00519000012c7983 */ /* 0x000ea80000300a00 */
        /* <DEDUP_REMOVED lines=13> */
[----:B------:R-:W-:Y:S01]  /*868f0*/  F2FP.F16.E4M3.UNPACK_B R19, R25 ;  /* 0x00000019ff13723e */ /* 0x000fe200020006ff */
[----:B------:R-:W3:Y:S04]  /*86900*/  LDL.LU R22, [R1+0x50d0] ;  /* 0x0050d00001167983 */ /* 0x000ee80000300800 */
[----:B------:R-:W3:Y:S04]  /*86910*/  LDL.LU R23, [R1+0x50dc] ;  /* 0x0050dc0001177983 */ /* 0x000ee80000300800 */
[----:B------:R-:W3:Y:S01]  /*86920*/  LDL.LU R24, [R1+0x50d4] ;  /* 0x0050d40001187983 */ /* 0x000ee20000300800 */
[C---:B------:R-:W-:Y:S08]  /*86930*/  HMMA.16816.F32 R36, R16.reuse, R2, R36 ;  /* 0x000000021024723c */ /* 0x040ff00000001824 */
[C---:B------:R-:W-:Y:S08]  /*86940*/  HMMA.16816.F32 R40, R16.reuse, R20, R40 ;  /* 0x000000141028723c */ /* 0x040ff00000001828 */
[C---:B------:R-:W-:Y:S08]  /*86950*/  HMMA.16816.F32 R56, R16.reuse, R14, R56 ;  /* 0x0000000e1038723c */ /* 0x040ff00000001838 */
[C---:B--2---:R-:W-:Y:S08]  /*86960*/  HMMA.16816.F32 R48, R16.reuse, R4, R48 ;  /* 0x000000041030723c */ /* 0x044ff00000001830 */
[----:B------:R-:W-:Y:S11]  /*86970*/  HMMA.16816.F32 R32, R16, R6, R32 ;  /* 0x000000061020723c */ /* 0x000ff60000001820 */
        /* <DEDUP_REMOVED lines=18> */
[----:B0-----:R-:W4:Y:S04]  /*86aa0*/  LDL.LU R56, [R1+0x20] ;  /* 0x0000200001387983 */ /* 0x001f280000300800 */
[----:B------:R-:W4:Y:S04]  /*86ab0*/  LDL.LU R57, [R1+0x24] ;  /* 0x0000240001397983 */ /* 0x000f280000300800 */
[----:B-1----:R-:W4:Y:S01]  /*86ac0*/  LDL.LU R58, [R1+0x28] ;  /* 0x00002800013a7983 */ /* 0x002f220000300800 */
[----:B---3--:R-:W-:-:S03]  /*86ad0*/  IMAD.MOV.U32 R59, RZ, RZ, R0 ;  /* 0x000000ffff3b7224 */ /* 0x008fc600078e0000 */
[----:B------:R-:W4:Y:S01]  /*86ae0*/  LDL.LU R0, [R1+0x5128] ;  /* 0x0051280001007983 */ /* 0x000f220000300800 */
[----:B------:R-:W-:Y:S01]  /*86af0*/  HMMA.16816.F32 R44, R16, R12, R44 ;  /* 0x0000000c102c723c */ /* 0x000fe2000000182c */
[----:B------:R-:W-:Y:S02]  /*86b00*/  IMAD R22, R22, 0x100, R24 ;  /* 0x0000010016167824 */ /* 0x000fe400078e0218 */
[----:B------:R-:W-:Y:S02]  /*86b10*/  IMAD R23, R26, 0x100, R23 ;  /* 0x000001001a177824 */ /* 0x000fe400078e0217 */
[----:B------:R-:W-:-:S03]  /*86b20*/  IMAD R24, R60, 0x100, R27 ;  /* 0x000001003c187824 */ /* 0x000fc600078e021b */
[C---:B------:R-:W-:Y:S11]  /*86b30*/  HMMA.16816.F32 R52, R16.reuse, R8, R52 ;  /* 0x000000081034723c */ /* 0x040ff60000001834 */
[----:B------:R-:W-:Y:S04]  /*86b40*/  STL.64 [R1+0x1f80], R44 ;  /* 0x001f802c01007387 */ /* 0x000fe80000100a00 */
[----:B------:R0:W-:Y:S04]  /*86b50*/  STL.64 [R1+0x1f88], R46 ;  /* 0x001f882e01007387 */ /* 0x0001e80000100a00 */
[----:B0-----:R-:W3:Y:S04]  /*86b60*/  LDL.LU.64 R46, [R1+0x5120] ;  /* 0x00512000012e7983 */ /* 0x001ee80000300a00 */
[----:B------:R-:W3:Y:S01]  /*86b70*/  LDL.LU.64 R44, [R1+0x5118] ;  /* 0x00511800012c7983 */ /* 0x000ee20000300a00 */
[----:B--2---:R-:W-:Y:S01]  /*86b80*/  HMMA.16816.F32 R48, R16, R10, R48 ;  /* 0x0000000a1030723c */ /* 0x004fe20000001830 */
[----:B------:R-:W-:-:S02]  /*86b90*/  F2FP.F16.E4M3.UNPACK_B R16, R22 ;  /* 0x00000016ff10723e */ /* 0x000fc400020006ff */
[----:B------:R-:W-:Y:S02]  /*86ba0*/  F2FP.F16.E4M3.UNPACK_B R17, R23 ;  /* 0x00000017ff11723e */ /* 0x000fe400020006ff */
[----:B------:R-:W-:-:S14]  /*86bb0*/  F2FP.F16.E4M3.UNPACK_B R18, R24 ;  /* 0x00000018ff12723e */ /* 0x000fdc00020006ff */
[----:B------:R-:W-:Y:S04]  /*86bc0*/  STL.64 [R1+0x1f70], R48 ;  /* 0x001f703001007387 */ /* 0x000fe80000100a00 */
[----:B------:R0:W-:Y:S04]  /*86bd0*/  STL.64 [R1+0x1f78], R50 ;  /* 0x001f783201007387 */ /* 0x0001e80000100a00 */
[----:B0-----:R-:W2:Y:S04]  /*86be0*/  LDL.LU.64 R50, [R1+0x5110] ;  /* 0x0051100001327983 */ /* 0x001ea80000300a00 */
[----:B------:R-:W2:Y:S01]  /*86bf0*/  LDL.LU.64 R48, [R1+0x5108] ;  /* 0x0051080001307983 */ /* 0x000ea20000300a00 */
[----:B----4-:R-:W-:-:S03]  /*86c00*/  IMAD R25, R0, 0x100, R61 ;  /* 0x0000010000197824 */ /* 0x010fc600078e023d */
[----:B------:R0:W5:Y:S02]  /*86c10*/  LDL.LU R0, [R1+0x5100] ;  /* 0x0051000001007983 */ /* 0x0001640000300800 */
[----:B------:R-:W-:-:S07]  /*86c20*/  F2FP.F16.E4M3.UNPACK_B R19, R25 ;  /* 0x00000019ff13723e */ /* 0x000fce00020006ff */
[C---:B------:R-:W-:Y:S01]  /*86c30*/  HMMA.16816.F32 R24, R16.reuse, R4, R28 ;  /* 0x000000041018723c */ /* 0x040fe2000000181c */
[----:B------:R-:W-:Y:S04]  /*86c40*/  STL.64 [R1+0x1e80], R52 ;  /* 0x001e803401007387 */ /* 0x000fe80000100a00 */
[----:B------:R-:W-:Y:S04]  /*86c50*/  STL.64 [R1+0x1e88], R54 ;  /* 0x001e883601007387 */ /* 0x000fe80000100a00 */
[----:B------:R-:W4:Y:S04]  /*86c60*/  LDL.LU R4, [R1+0x2090] ;  /* 0x0020900001047983 */ /* 0x000f280000300800 */
[----:B------:R-:W2:Y:S01]  /*86c70*/  LDL.LU R5, [R1+0x208c] ;  /* 0x00208c0001057983 */ /* 0x000ea20000300800 */
[C---:B------:R-:W-:Y:S05]  /*86c80*/  HMMA.16816.F32 R56, R16.reuse, R2, R56 ;  /* 0x000000021038723c */ /* 0x040fea0000001838 */
[----:B------:R1:W-:Y:S04]  /*86c90*/  STL.64 [R1+0x1e70], R24 ;  /* 0x001e701801007387 */ /* 0x0003e80000100a00 */
[----:B------:R0:W-:Y:S04]  /*86ca0*/  STL.64 [R1+0x1e78], R26 ;  /* 0x001e781a01007387 */ /* 0x0001e80000100a00 */
[----:B-1----:R-:W2:Y:S04]  /*86cb0*/  LDL.LU R25, [R1+0x2088] ;  /* 0x0020880001197983 */ /* 0x002ea80000300800 */
        /* <DEDUP_REMOVED lines=18> */
[----:B------:R-:W2:Y:S04]  /*86de0*/  LDL.LU.64 R56, [R1+0x50f0] ;  /* 0x0050f00001387983 */ /* 0x000ea80000300a00 */
[----:B------:R-:W3:Y:S04]  /*86df0*/  LDL.LU R2, [R1+0x20a4] ;  /* 0x0020a40001027983 */ /* 0x000ee80000300800 */
[----:B------:R-:W3:Y:S01]  /*86e00*/  LDL.LU R3, [R1+0x20a8] ;  /* 0x0020a80001037983 */ /* 0x000ee20000300800 */
[----:B--2---:R-:W-:-:S15]  /*86e10*/  HMMA.16816.F32 R56, R16, R6, R56 ;  /* 0x000000061038723c */ /* 0x004fde0000001838 */
[----:B------:R-:W-:-:S04]  /*86e20*/  NOP ;  /* 0x0000000000007918 */ /* 0x000fc80000000000 */
[----:B------:R0:W-:Y:S04]  /*86e30*/  STL.64 [R1+0x1c60], R56 ;  /* 0x001c603801007387 */ /* 0x0001e80000100a00 */
[----:B------:R1:W-:Y:S04]  /*86e40*/  STL.64 [R1+0x1c68], R58 ;  /* 0x001c683a01007387 */ /* 0x0003e80000100a00 */
[----:B0-----:R-:W2:Y:S04]  /*86e50*/  LDL.LU R56, [R1+0x2094] ;  /* 0x0020940001387983 */ /* 0x001ea80000300800 */
[----:B------:R-:W2:Y:S04]  /*86e60*/  LDL.LU R57, [R1+0x2098] ;  /* 0x0020980001397983 */ /* 0x000ea80000300800 */
[----:B-1----:R-:W2:Y:S04]  /*86e70*/  LDL.LU R58, [R1+0x209c] ;  /* 0x00209c00013a7983 */ /* 0x002ea80000300800 */
[----:B------:R-:W2:Y:S01]  /*86e80*/  LDL.LU R59, [R1+0x20a0] ;  /* 0x0020a000013b7983 */ /* 0x000ea20000300800 */
[C---:B------:R-:W-:Y:S08]  /*86e90*/  HMMA.16816.F32 R48, R16.reuse, R20, R48 ;  /* 0x000000141030723c */ /* 0x040ff00000001830 */
[C---:B---3--:R-:W-:Y:S08]  /*86ea0*/  HMMA.16816.F32 R44, R16.reuse, R14, R44 ;  /* 0x0000000e102c723c */ /* 0x048ff0000000182c */
[C---:B------:R-:W-:Y:S08]  /*86eb0*/  HMMA.16816.F32 R40, R16.reuse, R12, R40 ;  /* 0x0000000c1028723c */ /* 0x040ff00000001828 */
[C---:B------:R-:W-:Y:S08]  /*86ec0*/  HMMA.16816.F32 R12, R16.reuse, R10, R32 ;  /* 0x0000000a100c723c */ /* 0x040ff00000001820 */
[----:B------:R-:W-:Y:S01]  /*86ed0*/  HMMA.16816.F32 R8, R16, R8, R36 ;  /* 0x000000081008723c */ /* 0x000fe20000001824 */
[----:B------:R-:W-:-:S02]  /*86ee0*/  IADD3 R2, P0, PT, R2, UR6, RZ ;  /* 0x0000000602027c10 */ /* 0x000fc4000ff1e0ff */
[----:B------:R-:W-:Y:S02]  /*86ef0*/  IADD3 R3, P1, PT, R3, UR6, RZ ;  /* 0x0000000603037c10 */ /* 0x000fe4000ff3e0ff */
[----:B----4-:R-:W-:Y:S01]  /*86f00*/  IADD3 R4, P2, PT, R4, UR6, RZ ;  /* 0x0000000604047c10 */ /* 0x010fe2000ff5e0ff */
        /* <DEDUP_REMOVED lines=8> */
[----:B------:R-:W-:Y:S04]  /*86f90*/  STL.64 [R1+0x12a0], R8 ;  /* 0x0012a00801007387 */ /* 0x000fe80000100a00 */
[----:B------:R-:W-:Y:S01]  /*86fa0*/  STL.64 [R1+0x12a8], R10 ;  /* 0x0012a80a01007387 */ /* 0x000fe20000100a00 */
[----:B------:R-:W-:-:S02]  /*86fb0*/  IADD3.X R55, PT, PT, R55, UR40, RZ, P0, !PT ;  /* 0x0000002837377c10 */ /* 0x000fc400087fe4ff */
[----:B------:R-:W-:Y:S02]  /*86fc0*/  IADD3 R26, P0, PT, R26, UR6, RZ ;  /* 0x000000061a1a7c10 */ /* 0x000fe4000ff1e0ff */
[----:B------:R-:W-:Y:S02]  /*86fd0*/  IADD3.X R27, PT, PT, R27, UR40, RZ, P1, !PT ;  /* 0x000000281b1b7c10 */ /* 0x000fe40008ffe4ff */
[----:B------:R-:W-:Y:S02]  /*86fe0*/  IADD3 R28, P1, PT, R28, UR6, RZ ;  /* 0x000000061c1c7c10 */ /* 0x000fe4000ff3e0ff */
[----:B------:R-:W-:Y:S02]  /*86ff0*/  IADD3.X R29, PT, PT, R29, UR40, RZ, P2, !PT ;  /* 0x000000281d1d7c10 */ /* 0x000fe400097fe4ff */
[----:B------:R-:W-:Y:S02]  /*87000*/  IADD3 R30, P2, PT, R30, UR6, RZ ;  /* 0x000000061e1e7c10 */ /* 0x000fe4000ff5e0ff */
[----:B--2---:R-:W-:-:S02]  /*87010*/  IADD3 R56, P3, PT, R56, UR6, RZ ;  /* 0x0000000638387c10 */ /* 0x004fc4000ff7e0ff */
[----:B------:R-:W-:Y:S02]  /*87020*/  IADD3 R57, P4, PT, R57, UR6, RZ ;  /* 0x0000000639397c10 */ /* 0x000fe4000ff9e0ff */
[----:B------:R-:W-:Y:S02]  /*87030*/  IADD3 R58, P5, PT, R58, UR6, RZ ;  /* 0x000000063a3a7c10 */ /* 0x000fe4000ffbe0ff */
[----:B------:R-:W-:Y:S01]  /*87040*/  IADD3 R59, P6, PT, R59, UR6, RZ ;  /* 0x000000063b3b7c10 */ /* 0x000fe2000ffde0ff */
[----:B------:R2:W-:Y:S04]  /*87050*/  STL [R1+0x2094], R56 ;  /* 0x0020943801007387 */ /* 0x0005e80000100800 */
[----:B------:R3:W-:Y:S04]  /*87060*/  STL [R1+0x2098], R57 ;  /* 0x0020983901007387 */ /* 0x0007e80000100800 */
[----:B------:R4:W-:Y:S01]  /*87070*/  STL [R1+0x209c], R58 ;  /* 0x00209c3a01007387 */ /* 0x0009e20000100800 */
[----:B------:R-:W-:-:S03]  /*87080*/  IADD3.X R5, PT, PT, R5, UR40, RZ, P3, !PT ;  /* 0x0000002805057c10 */ /* 0x000fc60009ffe4ff */
[----:B------:R0:W-:Y:S01]  /*87090*/  STL [R1+0x20a0], R59 ;  /* 0x0020a03b01007387 */ /* 0x0001e20000100800 */
[----:B------:R-:W-:-:S03]  /*870a0*/  IADD3 R25, P3, PT, R25, UR6, RZ ;  /* 0x0000000619197c10 */ /* 0x000fc6000ff7e0ff */
        /* <DEDUP_REMOVED lines=12> */
[----:B------:R0:W-:Y:S04]  /*87170*/  STL [R1+0x2080], R23 ;  /* 0x0020801701007387 */ /* 0x0001e80000100800 */
[----:B------:R0:W-:Y:S04]  /*87180*/  STL [R1+0x207c], R22 ;  /* 0x00207c1601007387 */ /* 0x0001e80000100800 */
[----:B------:R0:W-:Y:S04]  /*87190*/  STL [R1+0x2078], R52 ;  /* 0x0020783401007387 */ /* 0x0001e80000100800 */
[----:B------:R0:W-:Y:S04]  /*871a0*/  STL [R1+0x2074], R53 ;  /* 0x0020743501007387 */ /* 0x0001e80000100800 */
[----:B------:R0:W-:Y:S04]  /*871b0*/  STL [R1+0x2070], R54 ;  /* 0x0020703601007387 */ /* 0x0001e80000100800 */
[----:B------:R0:W-:Y:S04]  /*871c0*/  STL [R1+0x206c], R55 ;  /* 0x00206c3701007387 */ /* 0x0001e80000100800 */
[----:B------:R0:W-:Y:S04]  /*871d0*/  STL [R1+0x2068], R26 ;  /* 0x0020681a01007387 */ /* 0x0001e80000100800 */
[----:B------:R0:W-:Y:S01]  /*871e0*/  STL [R1+0x2064], R27 ;  /* 0x0020641b01007387 */ /* 0x0001e20000100800 */
[----:B------:R-:W-:-:S03]  /*871f0*/  IADD3.X R31, PT, PT, R31, UR40, RZ, P3, !PT ;  /* 0x000000281f1f7c10 */ /* 0x000fc60009ffe4ff */
[----:B------:R0:W-:Y:S01]  /*87200*/  STL [R1+0x2060], R28 ;  /* 0x0020601c01007387 */ /* 0x0001e20000100800 */
[----:B------:R-:W-:-:S03]  /*87210*/  IADD3 R60, P3, PT, R60, UR6, RZ ;  /* 0x000000063c3c7c10 */ /* 0x000fc6000ff7e0ff */
[----:B------:R0:W-:Y:S04]  /*87220*/  STL [R1+0x205c], R29 ;  /* 0x00205c1d01007387 */ /* 0x0001e80000100800 */
[----:B------:R0:W-:Y:S01]  /*87230*/  STL [R1+0x2058], R30 ;  /* 0x0020581e01007387 */ /* 0x0001e20000100800 */
[----:B------:R-:W-:-:S03]  /*87240*/  IADD3.X R61, PT, PT, R61, UR40, RZ, P4, !PT ;  /* 0x000000283d3d7c10 */ /* 0x000fc6000a7fe4ff */
[----:B------:R-:W4:Y:S04]  /*87250*/  LDL.LU R21, [R1+0x2048] ;  /* 0x0020480001157983 */ /* 0x000f280000300800 */
[----:B------:R1:W-:Y:S04]  /*87260*/  STL [R1+0x2054], R31 ;  /* 0x0020541f01007387 */ /* 0x0003e80000100800 */
[----:B0-----:R-:W4:Y:S04]  /*87270*/  LDL.LU R48, [R1+0x2044] ;  /* 0x0020440001307983 */ /* 0x001f280000300800 */
[----:B------:R0:W-:Y:S04]  /*87280*/  STL [R1+0x2050], R60 ;  /* 0x0020503c01007387 */ /* 0x0001e80000100800 */
[----:B------:R-:W4:Y:S04]  /*87290*/  LDL.LU R49, [R1+0x4738] ;  /* 0x0047380001317983 */ /* 0x000f280000300800 */
[----:B------:R0:W-:Y:S04]  /*872a0*/  STL [R1+0x204c], R61 ;  /* 0x00204c3d01007387 */ /* 0x0001e80000100800 */
[----:B-1----:R-:W4:Y:S04]  /*872b0*/  LDL.LU R50, [R1+0x2040] ;  /* 0x0020400001327983 */ /* 0x002f280000300800 */
[----:B------:R-:W4:Y:S04]  /*872c0*/  LDL.LU R51, [R1+0x4730] ;  /* 0x0047300001337983 */ /* 0x000f280000300800 */
[----:B------:R-:W4:Y:S04]  /*872d0*/  LDL.LU R6, [R1+0x203c] ;  /* 0x00203c0001067983 */ /* 0x000f280000300800 */
[----:B------:R-:W4:Y:S04]  /*872e0*/  LDL.LU R7, [R1+0x4728] ;  /* 0x0047280001077983 */ /* 0x000f280000300800 */
[----:B--2---:R-:W2:Y:S04]  /*872f0*/  LDL.LU R56, [R1+0x2038] ;  /* 0x0020380001387983 */ /* 0x004ea80000300800 */
[----:B---3--:R-:W3:Y:S04]  /*87300*/  LDL.LU R57, [R1+0x4720] ;  /* 0x0047200001397983 */ /* 0x008ee80000300800 */
        /* <DEDUP_REMOVED lines=21> */
[----:B------:R-:W4:Y:S01]  /*87460*/  LDL.LU R61, [R1+0x46c8] ;  /* 0x0046c800013d7983 */ /* 0x000f220000300800 */
[----:B------:R-:W-:-:S02]  /*87470*/  IADD3 R21, P4, PT, R21, UR6, RZ ;  /* 0x0000000615157c10 */ /* 0x000fc4000ff9e0ff */
[----:B------:R-:W-:Y:S02]  /*87480*/  IADD3.X R48, PT, PT, R48, UR40, RZ, P5, !PT ;  /* 0x0000002830307c10 */ /* 0x000fe4000affe4ff */
[----:B------:R-:W-:Y:S02]  /*87490*/  IADD3 R49, P5, PT, R49, UR6, RZ ;  /* 0x0000000631317c10 */ /* 0x000fe4000ffbe0ff */
[----:B------:R-:W-:Y:S02]  /*874a0*/  IADD3.X R50, PT, PT, R50, UR40, RZ, P6, !PT ;  /* 0x0000002832327c10 */ /* 0x000fe4000b7fe4ff */
[----:B------:R-:W-:Y:S01]  /*874b0*/  IADD3 R51, P6, PT, R51, UR6, RZ ;  /* 0x0000000633337c10 */ /* 0x000fe2000ffde0ff */
[----:B------:R0:W-:Y:S01]  /*874c0*/  STL [R1+0x2048], R21 ;  /* 0x0020481501007387 */ /* 0x0001e20000100800 */
[----:B------:R-:W-:-:S03]  /*874d0*/  IADD3.X R6, PT, PT, R6, UR40, RZ, P0, !PT ;  /* 0x0000002806067c10 */ /* 0x000fc600087fe4ff */
[----:B------:R1:W-:Y:S01]  /*874e0*/  STL [R1+0x2044], R48 ;  /* 0x0020443001007387 */ /* 0x0003e20000100800 */
[----:B------:R-:W-:-:S03]  /*874f0*/  IADD3 R7, P0, PT, R7, UR6, RZ ;  /* 0x0000000607077c10 */ /* 0x000fc6000ff1e0ff */
[----:B------:R0:W-:Y:S01]  /*87500*/  STL [R1+0x4738], R49 ;  /* 0x0047383101007387 */ /* 0x0001e20000100800 */
[----:B--2---:R-:W-:-:S03]  /*87510*/  IADD3.X R56, PT, PT, R56, UR40, RZ, P1, !PT ;  /* 0x0000002838387c10 */ /* 0x004fc60008ffe4ff */
[----:B------:R2:W-:Y:S01]  /*87520*/  STL [R1+0x2040], R50 ;  /* 0x0020403201007387 */ /* 0x0005e20000100800 */
[----:B---3--:R-:W-:-:S03]  /*87530*/  IADD3 R57, P1, PT, R57, UR6, RZ ;  /* 0x0000000639397c10 */ /* 0x008fc6000ff3e0ff */
[----:B------:R3:W-:Y:S01]  /*87540*/  STL [R1+0x4730], R51 ;  /* 0x0047303301007387 */ /* 0x0007e20000100800 */
[----:B----4-:R-:W-:-:S03]  /*87550*/  IADD3.X R58, PT, PT, R58, UR40, RZ, P2, !PT ;  /* 0x000000283a3a7c10 */ /* 0x010fc600097fe4ff */
        /* <DEDUP_REMOVED lines=36> */
[----:B------:R0:W-:Y:S04]  /*877a0*/  STL [R1+0x4714], R26 ;  /* 0x0047141a01007387 */ /* 0x0001e80000100800 */
[----:B------:R0:W-:Y:S01]  /*877b0*/  STL [R1+0x46e0], R27 ;  /* 0x0046e01b01007387 */ /* 0x0001e20000100800 */
[----:B------:R-:W-:-:S03]  /*877c0*/  IADD3 R31, P4, PT, R31, UR6, RZ ;  /* 0x000000061f1f7c10 */ /* 0x000fc6000ff9e0ff */
[----:B------:R0:W-:Y:S01]  /*877d0*/  STL [R1+0x470c], R28 ;  /* 0x00470c1c01007387 */ /* 0x0001e20000100800 */
[----:B------:R-:W-:-:S03]  /*877e0*/  IADD3.X R60, PT, PT, R60, UR40, RZ, P5, !PT ;  /* 0x000000283c3c7c10 */ /* 0x000fc6000affe4ff */
[----:B------:R1:W-:Y:S04]  /*877f0*/  STL [R1+0x46d8], R29 ;  /* 0x0046d81d01007387 */ /* 0x0003e80000100800 */
[----:B------:R1:W-:Y:S01]  /*87800*/  STL [R1+0x4704], R30 ;  /* 0x0047041e01007387 */ /* 0x0003e20000100800 */
[----:B------:R-:W-:-:S03]  /*87810*/  IADD3 R61, P5, PT, R61, UR6, RZ ;  /* 0x000000063d3d7c10 */ /* 0x000fc6000ffbe0ff */
[----:B0-----:R-:W4:Y:S04]  /*87820*/  LDL.LU R21, [R1+0x46f4] ;  /* 0x0046f40001157983 */ /* 0x001f280000300800 */
[----:B------:R0:W-:Y:S04]  /*87830*/  STL [R1+0x46d0], R31 ;  /* 0x0046d01f01007387 */ /* 0x0001e80000100800 */
[----:B-1----:R-:W4:Y:S04]  /*87840*/  LDL.LU R48, [R1+0x46c0] ;  /* 0x0046c00001307983 */ /* 0x002f280000300800 */
[----:B------:R1:W-:Y:S04]  /*87850*/  STL [R1+0x46fc], R60 ;  /* 0x0046fc3c01007387 */ /* 0x0003e80000100800 */
[----:B------:R-:W4:Y:S04]  /*87860*/  LDL.LU R49, [R1+0x46ec] ;  /* 0x0046ec0001317983 */ /* 0x000f280000300800 */
[----:B------:R0:W-:Y:S04]  /*87870*/  STL [R1+0x46c8], R61 ;  /* 0x0046c83d01007387 */ /* 0x0001e80000100800 */
        /* <DEDUP_REMOVED lines=26> */
[----:B-1----:R-:W4:Y:S04]  /*87a20*/  LDL.LU R60, [R1+0x4650] ;  /* 0x00465000013c7983 */ /* 0x002f280000300800 */
[----:B------:R-:W4:Y:S01]  /*87a30*/  LDL.LU R61, [R1+0x467c] ;  /* 0x00467c00013d7983 */ /* 0x000f220000300800 */
[----:B------:R-:W-:-:S02]  /*87a40*/  IADD3.X R21, PT, PT, R21, UR40, RZ, P6, !PT ;  /* 0x0000002815157c10 */ /* 0x000fc4000b7fe4ff */
[----:B------:R-:W-:Y:S02]  /*87a50*/  IADD3 R48, P6, PT, R48, UR6, RZ ;  /* 0x0000000630307c10 */ /* 0x000fe4000ffde0ff */
[----:B------:R-:W-:Y:S02]  /*87a60*/  IADD3.X R49, PT, PT, R49, UR40, RZ, P0, !PT ;  /* 0x0000002831317c10 */ /* 0x000fe400087fe4ff */
[----:B--2---:R-:W-:Y:S02]  /*87a70*/  IADD3 R50, P0, PT, R50, UR6, RZ ;  /* 0x0000000632327c10 */ /* 0x004fe4000ff1e0ff */
[----:B---3--:R-:W-:Y:S01]  /*87a80*/  IADD3.X R51, PT, PT, R51, UR40, RZ, P1, !PT ;  /* 0x0000002833337c10 */ /* 0x008fe20008ffe4ff */
[----:B------:R0:W-:Y:S01]  /*87a90*/  STL [R1+0x46f4], R21 ;  /* 0x0046f41501007387 */ /* 0x0001e20000100800 */
[----:B----4-:R-:W-:-:S03]  /*87aa0*/  IADD3 R6, P1, PT, R6, UR6, RZ ;  /* 0x0000000606067c10 */ /* 0x010fc6000ff3e0ff */
        /* <DEDUP_REMOVED lines=52> */
[----:B0-----:R-:W4:Y:S04]  /*87df0*/  LDL.LU R21, [R1+0x4648] ;  /* 0x0046480001157983 */ /* 0x001f280000300800 */
[----:B------:R0:W-:Y:S04]  /*87e00*/  STL [R1+0x4684], R31 ;  /* 0x0046841f01007387 */ /* 0x0001e80000100800 */
[----:B-1----:R-:W4:Y:S04]  /*87e10*/  LDL.LU R48, [R1+0x4674] ;  /* 0x0046740001307983 */ /* 0x002f280000300800 */
[----:B------:R1:W-:Y:S04]  /*87e20*/  STL [R1+0x4650], R60 ;  /* 0x0046503c01007387 */ /* 0x0003e80000100800 */
[----:B--2---:R-:W2:Y:S04]  /*87e30*/  LDL.LU R49, [R1+0x4640] ;  /* 0x0046400001317983 */ /* 0x004ea80000300800 */
[----:B------:R0:W-:Y:S04]  /*87e40*/  STL [R1+0x467c], R61 ;  /* 0x00467c3d01007387 */ /* 0x0001e80000100800 */
        /* <DEDUP_REMOVED lines=28> */
[----:B------:R-:W-:-:S02]  /*88010*/  IADD3 R21, P0, PT, R21, UR6, RZ ;  /* 0x0000000615157c10 */ /* 0x000fc4000ff1e0ff */
[----:B------:R-:W-:Y:S02]  /*88020*/  IADD3.X R48, PT, PT, R48, UR40, RZ, P1, !PT ;  /* 0x0000002830307c10 */ /* 0x000fe40008ffe4ff */
[----:B--2---:R-:W-:Y:S02]  /*88030*/  IADD3 R49, P1, PT, R49, UR6, RZ ;  /* 0x0000000631317c10 */ /* 0x004fe4000ff3e0ff */
[----:B---3--:R-:W-:Y:S02]  /*88040*/  IADD3.X R50, PT, PT, R50, UR40, RZ, P2, !PT ;  /* 0x0000002832327c10 */ /* 0x008fe400097fe4ff */
[----:B----4-:R-:W-:Y:S01]  /*88050*/  IADD3 R51, P2, PT, R51, UR6, RZ ;  /* 0x0000000633337c10 */ /* 0x010fe2000ff5e0ff */
        /* <DEDUP_REMOVED lines=90> */
[----:B--2---:R-:W-:Y:S02]  /*88600*/  IADD3.X R49, PT, PT, R49, UR40, RZ, P3, !PT ;  /* 0x0000002831317c10 */ /* 0x004fe40009ffe4ff */
[----:B---3--:R-:W-:Y:S02]  /*88610*/  IADD3 R50, P3, PT, R50, UR6, RZ ;  /* 0x0000000632327c10 */ /* 0x008fe4000ff7e0ff */
[----:B----4-:R-:W-:Y:S01]  /*88620*/  IADD3.X R51, PT, PT, R51, UR40, RZ, P4, !PT ;  /* 0x0000002833337c10 */ /* 0x010fe2000a7fe4ff */
        /* <DEDUP_REMOVED lines=651> */
[----:B------:R-:W-:Y:S01]  /*8aee0*/  STL [R1+0x4280], R21 ;  /* 0x0042801501007387 */ /* 0x000fe20000100800 */
[----:B------:R-:W-:-:S03]  /*8aef0*/  IADD3.X R6, PT, PT, R6, UR40, RZ, P1, !PT ;  /* 0x0000002806067c10 */ /* 0x000fc60008ffe4ff */
[----:B------:R-:W-:Y:S01]  /*8af00*/  STL [R1+0x42ac], R48 ;  /* 0x0042ac3001007387 */ /* 0x000fe20000100800 */
[----:B------:R-:W-:-:S03]  /*8af10*/  IADD3 R7, P1, PT, R7, UR6, RZ ;  /* 0x0000000607077c10 */ /* 0x000fc6000ff3e0ff */
        /* <DEDUP_REMOVED lines=39> */
[----:B------:R-:W-:-:S03]  /*8b190*/  IADD3.X R29, PT, PT, R29, UR40, RZ, P5, !PT ;  /* 0x000000281d1d7c10 */ /* 0x000fc6000affe4ff */
[----:B------:R0:W-:Y:S01]  /*8b1a0*/  STL [R1+0x4228], R55 ;  /* 0x0042283701007387 */ /* 0x0001e20000100800 */
[----:B------:R-:W-:-:S03]  /*8b1b0*/  IADD3.X R30, PT, PT, R30, UR40, RZ, P6, !PT ;  /* 0x000000281e1e7c10 */ /* 0x000fc6000b7fe4ff */
[----:B------:R-:W-:Y:S01]  /*8b1c0*/  STL [R1+0x4254], R26 ;  /* 0x0042541a01007387 */ /* 0x000fe20000100800 */
[----:B------:R-:W-:-:S03]  /*8b1d0*/  IADD3.X R61, PT, PT, R61, UR40, RZ, P2, !PT ;  /* 0x000000283d3d7c10 */ /* 0x000fc600097fe4ff */
[----:B------:R-:W-:Y:S01]  /*8b1e0*/  STL [R1+0x4220], R27 ;  /* 0x0042201b01007387 */ /* 0x000fe20000100800 */
[----:B------:R-:W-:-:S03]  /*8b1f0*/  IADD3.X R31, PT, PT, R31, UR40, RZ, P0, !PT ;  /* 0x000000281f1f7c10 */ /* 0x000fc600087fe4ff */
[----:B------:R-:W-:Y:S01]  /*8b200*/  STL [R1+0x424c], R28 ;  /* 0x00424c1c01007387 */ /* 0x000fe20000100800 */
[----:B------:R-:W-:-:S03]  /*8b210*/  IADD3.X R60, PT, PT, R60, UR40, RZ, P1, !PT ;  /* 0x000000283c3c7c10 */ /* 0x000fc60008ffe4ff */
[----:B------:R-:W-:Y:S04]  /*8b220*/  STL [R1+0x4244], R29 ;  /* 0x0042441d01007387 */ /* 0x000fe80000100800 */
[----:B------:R-:W-:Y:S04]  /*8b230*/  STL [R1+0x423c], R30 ;  /* 0x00423c1e01007387 */ /* 0x000fe80000100800 */
[----:B------:R0:W-:Y:S04]  /*8b240*/  STL [R1+0x4224], R61 ;  /* 0x0042243d01007387 */ /* 0x0001e80000100800 */
[----:B------:R-:W-:Y:S04]  /*8b250*/  STL [R1+0x4234], R31 ;  /* 0x0042341f01007387 */ /* 0x000fe80000100800 */
[----:B------:R2:W-:Y:S04]  /*8b260*/  STL [R1+0x422c], R60 ;  /* 0x00422c3c01007387 */ /* 0x0005e80000100800 */
[----:B0-----:R-:W4:Y:S04]  /*8b270*/  LDL.LU R3, [R1+0x421c] ;  /* 0x00421c0001037983 */ /* 0x001f280000300800 */
[----:B-1----:R-:W4:Y:S04]  /*8b280*/  LDL.LU R4, [R1+0x4218] ;  /* 0x0042180001047983 */ /* 0x002f280000300800 */
        /* <DEDUP_REMOVED lines=17> */
[----:B------:R-:W-:-:S02]  /*8b3a0*/  IADD3.X R3, PT, PT, R3, UR40, RZ, P3, !PT ;  /* 0x0000002803037c10 */ /* 0x000fc40009ffe4ff */
[----:B------:R-:W-:-:S03]  /*8b3b0*/  IADD3 R4, P1, PT, R4, UR6, RZ ;  /* 0x0000000604047c10 */ /* 0x000fc6000ff3e0ff */
[----:B------:R-:W-:Y:S01]  /*8b3c0*/  STL [R1+0x421c], R3 ;  /* 0x00421c0301007387 */ /* 0x000fe20000100800 */
[----:B--2---:R-:W-:Y:S02]  /*8b3d0*/  IADD3 R5, P2, PT, R5, UR6, RZ ;  /* 0x0000000605057c10 */ /* 0x004fe4000ff5e0ff */
[----:B---3--:R-:W-:Y:S02]  /*8b3e0*/  IADD3 R25, P3, PT, R25, UR6, RZ ;  /* 0x0000000619197c10 */ /* 0x008fe4000ff7e0ff */
[----:B----4-:R-:W-:Y:S02]  /*8b3f0*/  IADD3 R24, P4, PT, R24, UR6, RZ ;  /* 0x0000000618187c10 */ /* 0x010fe4000ff9e0ff */
[----:B------:R-:W-:Y:S02]  /*8b400*/  IADD3 R23, P5, PT, R23, UR6, RZ ;  /* 0x0000000617177c10 */ /* 0x000fe4000ffbe0ff */
[----:B------:R-:W-:Y:S02]  /*8b410*/  IADD3 R22, P6, PT, R22, UR6, RZ ;  /* 0x0000000616167c10 */ /* 0x000fe4000ffde0ff */
[----:B------:R-:W-:-:S02]  /*8b420*/  IADD3 R52, P0, PT, R52, UR6, RZ ;  /* 0x0000000634347c10 */ /* 0x000fc4000ff1e0ff */
[----:B------:R-:W-:Y:S02]  /*8b430*/  IADD3.X R53, PT, PT, R53, UR40, RZ, P1, !PT ;  /* 0x0000002835357c10 */ /* 0x000fe40008ffe4ff */
[----:B------:R-:W-:Y:S02]  /*8b440*/  IADD3 R54, P1, PT, R54, UR6, RZ ;  /* 0x0000000636367c10 */ /* 0x000fe4000ff3e0ff */
[----:B------:R-:W-:Y:S02]  /*8b450*/  IADD3.X R55, PT, PT, R55, UR40, RZ, P2, !PT ;  /* 0x0000002837377c10 */ /* 0x000fe400097fe4ff */
[----:B------:R-:W-:Y:S01]  /*8b460*/  IADD3 R61, P2, PT, R61, UR6, RZ ;  /* 0x000000063d3d7c10 */ /* 0x000fe2000ff5e0ff */
[----:B------:R-:W-:-:S05]  /*8b470*/  VIADD R27, R27, 0x1 ;  /* 0x000000011b1b7836 */ /* 0x000fca0000000000 */
        /* <DEDUP_REMOVED lines=11> */
[----:B0-----:R-:W2:Y:S01]  /*8b530*/  LDL.LU R61, [R1+0x41ec] ;  /* 0x0041ec00013d7983 */ /* 0x001ea20000300800 */
[----:B------:R-:W-:-:S03]  /*8b540*/  IADD3.X R30, PT, PT, R30, UR40, RZ, P3, !PT ;  /* 0x000000281e1e7c10 */ /* 0x000fc60009ffe4ff */
[----:B------:R-:W-:Y:S04]  /*8b550*/  STL [R1+0x420c], R55 ;  /* 0x00420c3701007387 */ /* 0x000fe80000100800 */
[----:B------:R0:W-:Y:S04]  /*8b560*/  STL [R1+0x4204], R30 ;  /* 0x0042041e01007387 */ /* 0x0001e80000100800 */
[----:B0-----:R-:W3:Y:S01]  /*8b570*/  LDL.LU R30, [R1+0x41b8] ;  /* 0x0041b800011e7983 */ /* 0x001ee20000300800 */
[----:B------:R-:W-:Y:S02]  /*8b580*/  IADD3 R26, P3, PT, R26, UR6, RZ ;  /* 0x000000061a1a7c10 */ /* 0x000fe4000ff7e0ff */
[----:B------:R-:W-:-:S02]  /*8b590*/  IADD3.X R28, PT, PT, R28, UR40, RZ, P4, !PT ;  /* 0x000000281c1c7c10 */ /* 0x000fc4000a7fe4ff */
[----:B------:R-:W-:Y:S01]  /*8b5a0*/  IADD3 R29, P4, PT, R29, UR6, RZ ;  /* 0x000000061d1d7c10 */ /* 0x000fe2000ff9e0ff */
[----:B------:R-:W-:Y:S01]  /*8b5b0*/  STL [R1+0x41d0], R26 ;  /* 0x0041d01a01007387 */ /* 0x000fe20000100800 */
[----:B------:R-:W-:-:S03]  /*8b5c0*/  IADD3.X R60, PT, PT, R60, UR40, RZ, P5, !PT ;  /* 0x000000283c3c7c10 */ /* 0x000fc6000affe4ff */
[----:B------:R-:W4:Y:S04]  /*8b5d0*/  LDL.LU R49, [R1+0x41e4] ;  /* 0x0041e40001317983 */ /* 0x000f280000300800 */
[----:B------:R-:W-:Y:S04]  /*8b5e0*/  STL [R1+0x41fc], R28 ;  /* 0x0041fc1c01007387 */ /* 0x000fe80000100800 */
[----:B------:R-:W4:Y:S04]  /*8b5f0*/  LDL.LU R50, [R1+0x41b0] ;  /* 0x0041b00001327983 */ /* 0x000f280000300800 */
[----:B------:R-:W-:Y:S04]  /*8b600*/  STL [R1+0x41c8], R29 ;  /* 0x0041c81d01007387 */ /* 0x000fe80000100800 */
[----:B------:R-:W4:Y:S04]  /*8b610*/  LDL.LU R51, [R1+0x41dc] ;  /* 0x0041dc0001337983 */ /* 0x000f280000300800 */
[----:B------:R0:W-:Y:S04]  /*8b620*/  STL [R1+0x41f4], R60 ;  /* 0x0041f43c01007387 */ /* 0x0001e80000100800 */
[----:B------:R-:W4:Y:S04]  /*8b630*/  LDL.LU R6, [R1+0x41a8] ;  /* 0x0041a80001067983 */ /* 0x000f280000300800 */
[----:B------:R-:W4:Y:S04]  /*8b640*/  LDL.LU R7, [R1+0x41d4] ;  /* 0x0041d40001077983 */ /* 0x000f280000300800 */
[----:B------:R-:W4:Y:S04]  /*8b650*/  LDL.LU R56, [R1+0x41a0] ;  /* 0x0041a00001387983 */ /* 0x000f280000300800 */
[----:B------:R-:W4:Y:S01]  /*8b660*/  LDL.LU R57, [R1+0x41cc] ;  /* 0x0041cc0001397983 */ /* 0x000f220000300800 */
[----:B------:R-:W-:-:S03]  /*8b670*/  IADD3 R31, P5, PT, R31, UR6, RZ ;  /* 0x000000061f1f7c10 */ /* 0x000fc6000ffbe0ff */
[----:B0-----:R-:W4:Y:S04]  /*8b680*/  LDL.LU R60, [R1+0x4198] ;  /* 0x00419800013c7983 */ /* 0x001f280000300800 */
[----:B------:R-:W4:Y:S04]  /*8b690*/  LDL.LU R58, [R1+0x41c4] ;  /* 0x0041c400013a7983 */ /* 0x000f280000300800 */
[----:B------:R-:W4:Y:S04]  /*8b6a0*/  LDL.LU R59, [R1+0x4190] ;  /* 0x00419000013b7983 */ /* 0x000f280000300800 */
[----:B------:R-:W4:Y:S04]  /*8b6b0*/  LDL.LU R2, [R1+0x41bc] ;  /* 0x0041bc0001027983 */ /* 0x000f280000300800 */
[----:B------:R0:W-:Y:S04]  /*8b6c0*/  STL [R1+0x41c0], R31 ;  /* 0x0041c01f01007387 */ /* 0x0001e80000100800 */
        /* <DEDUP_REMOVED lines=11> */
[----:B0-----:R-:W4:Y:S01]  /*8b780*/  LDL.LU R31, [R1+0x418c] ;  /* 0x00418c00011f7983 */ /* 0x001f220000300800 */
[----:B--2---:R-:W-:-:S05]  /*8b790*/  IADD3.X R61, PT, PT, R61, UR40, RZ, P6, !PT ;  /* 0x000000283d3d7c10 */ /* 0x004fca000b7fe4ff */
[----:B------:R0:W-:Y:S04]  /*8b7a0*/  STL [R1+0x41ec], R61 ;  /* 0x0041ec3d01007387 */ /* 0x0001e80000100800 */
[----:B0-----:R-:W2:Y:S01]  /*8b7b0*/  LDL.LU R61, [R1+0x4158] ;  /* 0x00415800013d7983 */ /* 0x001ea20000300800 */
[----:B---3--:R-:W-:-:S03]  /*8b7c0*/  IADD3 R30, P6, PT, R30, UR6, RZ ;  /* 0x000000061e1e7c10 */ /* 0x008fc6000ffde0ff */
[----:B------:R-:W3:Y:S04]  /*8b7d0*/  LDL.LU R26, [R1+0x4184] ;  /* 0x00418400011a7983 */ /* 0x000ee80000300800 */
[----:B------:R-:W3:Y:S04]  /*8b7e0*/  LDL.LU R28, [R1+0x4150] ;  /* 0x00415000011c7983 */ /* 0x000ee80000300800 */
[----:B------:R-:W3:Y:S04]  /*8b7f0*/  LDL.LU R29, [R1+0x417c] ;  /* 0x00417c00011d7983 */ /* 0x000ee80000300800 */
[----:B------:R0:W-:Y:S04]  /*8b800*/  STL [R1+0x41b8], R30 ;  /* 0x0041b81e01007387 */ /* 0x0001e80000100800 */
[----:B0-----:R-:W3:Y:S01]  /*8b810*/  LDL.LU R30, [R1+0x4148] ;  /* 0x00414800011e7983 */ /* 0x001ee20000300800 */
[----:B----4-:R-:W-:-:S02]  /*8b820*/  IADD3.X R49, PT, PT, R49, UR40, RZ, P0, !PT ;  /* 0x0000002831317c10 */ /* 0x010fc400087fe4ff */
[----:B------:R-:W-:Y:S02]  /*8b830*/  IADD3 R50, P0, PT, R50, UR6, RZ ;  /* 0x0000000632327c10 */ /* 0x000fe4000ff1e0ff */
[----:B------:R-:W-:Y:S01]  /*8b840*/  IADD3.X R51, PT, PT, R51, UR40, RZ, P1, !PT ;  /* 0x0000002833337c10 */ /* 0x000fe20008ffe4ff */
[----:B------:R-:W-:Y:S04]  /*8b850*/  STL [R1+0x41e4], R49 ;  /* 0x0041e43101007387 */ /* 0x000fe80000100800 */
[----:B------:R-:W-:Y:S01]  /*8b860*/  STL [R1+0x41b0], R50 ;  /* 0x0041b03201007387 */ /* 0x000fe20000100800 */
[----:B------:R-:W-:-:S03]  /*8b870*/  IADD3 R6, P1, PT, R6, UR6, RZ ;  /* 0x0000000606067c10 */ /* 0x000fc6000ff3e0ff */
[----:B------:R-:W-:Y:S01]  /*8b880*/  STL [R1+0x41dc], R51 ;  /* 0x0041dc3301007387 */ /* 0x000fe20000100800 */
[----:B------:R-:W-:-:S03]  /*8b890*/  IADD3.X R7, PT, PT, R7, UR40, RZ, P2, !PT ;  /* 0x0000002807077c10 */ /* 0x000fc600097fe4ff */
[----:B------:R-:W-:Y:S01]  /*8b8a0*/  STL [R1+0x41a8], R6 ;  /* 0x0041a80601007387 */ /* 0x000fe20000100800 */
[----:B------:R-:W-:-:S03]  /*8b8b0*/  IADD3 R56, P2, PT, R56, UR6, RZ ;  /* 0x0000000638387c10 */ /* 0x000fc6000ff5e0ff */
[----:B------:R-:W-:Y:S01]  /*8b8c0*/  STL [R1+0x41d4], R7 ;  /* 0x0041d40701007387 */ /* 0x000fe20000100800 */
[----:B------:R-:W-:Y:S02]  /*8b8d0*/  IADD3.X R57, PT, PT, R57, UR40, RZ, P3, !PT ;  /* 0x0000002839397c10 */ /* 0x000fe40009ffe4ff */
[----:B------:R-:W-:-:S05]  /*8b8e0*/  IADD3 R60, P3, PT, R60, UR6, RZ ;  /* 0x000000063c3c7c10 */ /* 0x000fca000ff7e0ff */
[----:B------:R0:W-:Y:S01]  /*8b8f0*/  STL [R1+0x4198], R60 ;  /* 0x0041983c01007387 */ /* 0x0001e20000100800 */
[----:B------:R-:W-:-:S03]  /*8b900*/  IADD3.X R58, PT, PT, R58, UR40, RZ, P4, !PT ;  /* 0x000000283a3a7c10 */ /* 0x000fc6000a7fe4ff */
[----:B------:R-:W-:Y:S01]  /*8b910*/  STL [R1+0x41a0], R56 ;  /* 0x0041a03801007387 */ /* 0x000fe20000100800 */
[----:B------:R-:W-:Y:S02]  /*8b920*/  IADD3 R59, P4, PT, R59, UR6, RZ ;  /* 0x000000063b3b7c10 */ /* 0x000fe4000ff9e0ff */
[----:B------:R-:W-:Y:S01]  /*8b930*/  IADD3.X R2, PT, PT, R2, UR40, RZ, P5, !PT ;  /* 0x0000002802027c10 */ /* 0x000fe2000affe4ff */
[----:B0-----:R-:W4:Y:S04]  /*8b940*/  LDL.LU R60, [R1+0x4174] ;  /* 0x00417400013c7983 */ /* 0x001f280000300800 */
        /* <DEDUP_REMOVED lines=24> */
[----:B------:R-:W-:Y:S04]  /*8bad0*/  STL [R1+0x4168], R53 ;  /* 0x0041683501007387 */ /* 0x000fe80000100800 */
[----:B------:R0:W-:Y:S04]  /*8bae0*/  STL [R1+0x418c], R31 ;  /* 0x00418c1f01007387 */ /* 0x0001e80000100800 */
[----:B------:R-:W-:Y:S04]  /*8baf0*/  STL [R1+0x4194], R54 ;  /* 0x0041943601007387 */ /* 0x000fe80000100800 */
[----:B0-----:R-:W4:Y:S04]  /*8bb00*/  LDL.LU R31, [R1+0x4140] ;  /* 0x00414000011f7983 */ /* 0x001f280000300800 */
[----:B------:R-:W-:Y:S01]  /*8bb10*/  STL [R1+0x4160], R55 ;  /* 0x0041603701007387 */ /* 0x000fe20000100800 */
[----:B--2---:R-:W-:-:S05]  /*8bb20*/  IADD3 R61, P4, PT, R61, UR6, RZ ;  /* 0x000000063d3d7c10 */ /* 0x004fca000ff9e0ff */
[----:B------:R0:W-:Y:S04]  /*8bb30*/  STL [R1+0x4158], R61 ;  /* 0x0041583d01007387 */ /* 0x0001e80000100800 */
[----:B0-----:R-:W2:Y:S01]  /*8bb40*/  LDL.LU R61, [R1+0x416c] ;  /* 0x00416c00013d7983 */ /* 0x001ea20000300800 */
[----:B---3--:R-:W-:Y:S02]  /*8bb50*/  IADD3.X R26, PT, PT, R26, UR40, RZ, P5, !PT ;  /* 0x000000281a1a7c10 */ /* 0x008fe4000affe4ff */
[----:B------:R-:W-:Y:S02]  /*8bb60*/  IADD3 R28, P5, PT, R28, UR6, RZ ;  /* 0x000000061c1c7c10 */ /* 0x000fe4000ffbe0ff */
[----:B------:R-:W-:Y:S01]  /*8bb70*/  IADD3.X R29, PT, PT, R29, UR40, RZ, P6, !PT ;  /* 0x000000281d1d7c10 */ /* 0x000fe2000b7fe4ff */
[----:B------:R-:W-:Y:S04]  /*8bb80*/  STL [R1+0x4184], R26 ;  /* 0x0041841a01007387 */ /* 0x000fe80000100800 */
[----:B------:R-:W3:Y:S01]  /*8bb90*/  LDL.LU R49, [R1+0x4138] ;  /* 0x0041380001317983 */ /* 0x000ee20000300800 */
[----:B------:R-:W-:-:S03]  /*8bba0*/  IADD3 R30, P6, PT, R30, UR6, RZ ;  /* 0x000000061e1e7c10 */ /* 0x000fc6000ffde0ff */
[----:B------:R-:W-:Y:S04]  /*8bbb0*/  STL [R1+0x4150], R28 ;  /* 0x0041501c01007387 */ /* 0x000fe80000100800 */
[----:B------:R-:W3:Y:S04]  /*8bbc0*/  LDL.LU R50, [R1+0x4164] ;  /* 0x0041640001327983 */ /* 0x000ee80000300800 */
[----:B------:R-:W-:Y:S04]  /*8bbd0*/  STL [R1+0x417c], R29 ;  /* 0x00417c1d01007387 */ /* 0x000fe80000100800 */
[----:B------:R-:W3:Y:S04]  /*8bbe0*/  LDL.LU R51, [R1+0x4130] ;  /* 0x0041300001337983 */ /* 0x000ee80000300800 */
[----:B------:R0:W-:Y:S04]  /*8bbf0*/  STL [R1+0x4148], R30 ;  /* 0x0041481e01007387 */ /* 0x0001e80000100800 */
[----:B------:R-:W3:Y:S04]  /*8bc00*/  LDL.LU R6, [R1+0x415c] ;  /* 0x00415c0001067983 */ /* 0x000ee80000300800 */
[----:B------:R-:W3:Y:S04]  /*8bc10*/  LDL.LU R7, [R1+0x4128] ;  /* 0x0041280001077983 */ /* 0x000ee80000300800 */
[----:B------:R-:W3:Y:S04]  /*8bc20*/  LDL.LU R56, [R1+0x4154] ;  /* 0x0041540001387983 */ /* 0x000ee80000300800 */
[----:B------:R-:W3:Y:S04]  /*8bc30*/  LDL.LU R57, [R1+0x4120] ;  /* 0x0041200001397983 */ /* 0x000ee80000300800 */
[----:B0-----:R-:W3:Y:S01]  /*8bc40*/  LDL.LU R30, [R1+0x414c] ;  /* 0x00414c00011e7983 */ /* 0x001ee20000300800 */
[----:B----4-:R-:W-:-:S03]  /*8bc50*/  IADD3.X R60, PT, PT, R60, UR40, RZ, P0, !PT ;  /* 0x000000283c3c7c10 */ /* 0x010fc600087fe4ff */
        /* <DEDUP_REMOVED lines=16> */
[----:B------:R-:W-:-:S05]  /*8bd60*/  IADD3 R31, P0, PT, R31, UR6, RZ ;  /* 0x000000061f1f7c10 */ /* 0x000fca000ff1e0ff */
[----:B------:R0:W-:Y:S04]  /*8bd70*/  STL [R1+0x4140], R31 ;  /* 0x0041401f01007387 */ /* 0x0001e80000100800 */
[----:B0-----:R-:W4:Y:S04]  /*8bd80*/  LDL.LU R31, [R1+0x410c] ;  /* 0x00410c00011f7983 */ /* 0x001f280000300800 */
[----:B------:R-:W4:Y:S04]  /*8bd90*/  LDL.LU R26, [R1+0x40d8] ;  /* 0x0040d800011a7983 */ /* 0x000f280000300800 */
[----:B------:R-:W4:Y:S04]  /*8bda0*/  LDL.LU R28, [R1+0x4104] ;  /* 0x00410400011c7983 */ /* 0x000f280000300800 */
[----:B------:R-:W4:Y:S01]  /*8bdb0*/  LDL.LU R29, [R1+0x40d0] ;  /* 0x0040d000011d7983 */ /* 0x000f220000300800 */
[----:B--2---:R-:W-:-:S05]  /*8bdc0*/  IADD3.X R61, PT, PT, R61, UR40, RZ, P1, !PT ;  /* 0x000000283d3d7c10 */ /* 0x004fca0008ffe4ff */
[----:B------:R0:W-:Y:S04]  /*8bdd0*/  STL [R1+0x416c], R61 ;  /* 0x00416c3d01007387 */ /* 0x0001e80000100800 */
[----:B0-----:R-:W2:Y:S01]  /*8bde0*/  LDL.LU R61, [R1+0x40fc] ;  /* 0x0040fc00013d7983 */ /* 0x001ea20000300800 */
[----:B---3--:R-:W-:Y:S02]  /*8bdf0*/  IADD3 R49, P1, PT, R49, UR6, RZ ;  /* 0x0000000631317c10 */ /* 0x008fe4000ff3e0ff */
        /* <DEDUP_REMOVED lines=10> */
[----:B------:R-:W-:-:S05]  /*8bea0*/  IADD3.X R30, PT, PT, R30, UR40, RZ, P5, !PT ;  /* 0x000000281e1e7c10 */ /* 0x000fca000affe4ff */
[----:B------:R0:W-:Y:S04]  /*8beb0*/  STL [R1+0x414c], R30 ;  /* 0x00414c1e01007387 */ /* 0x0001e80000100800 */
[----:B------:R-:W-:Y:S04]  /*8bec0*/  STL [R1+0x4154], R56 ;  /* 0x0041543801007387 */ /* 0x000fe80000100800 */
[----:B0-----:R-:W3:Y:S01]  /*8bed0*/  LDL.LU R30, [R1+0x40c8] ;  /* 0x0040c800011e7983 */ /* 0x001ee20000300800 */
[----:B------:R-:W-:Y:S02]  /*8bee0*/  IADD3 R57, P4, PT, R57, UR6, RZ ;  /* 0x0000000639397c10 */ /* 0x000fe4000ff9e0ff */
[----:B----4-:R-:W-:-:S02]  /*8bef0*/  IADD3 R58, P5, PT, R58, UR6, RZ ;  /* 0x000000063a3a7c10 */ /* 0x010fc4000ffbe0ff */
[----:B------:R-:W-:Y:S02]  /*8bf00*/  IADD3.X R59, PT, PT, R59, UR40, RZ, P6, !PT ;  /* 0x000000283b3b7c10 */ /* 0x000fe4000b7fe4ff */
[----:B------:R-:W-:Y:S01]  /*8bf10*/  IADD3 R2, P6, PT, R2, UR6, RZ ;  /* 0x0000000602027c10 */ /* 0x000fe2000ffde0ff */
[----:B------:R-:W-:Y:S01]  /*8bf20*/  STL [R1+0x4120], R57 ;  /* 0x0041203901007387 */ /* 0x000fe20000100800 */
[----:B------:R-:W-:Y:S02]  /*8bf30*/  IADD3.X R3, PT, PT, R3, UR40, RZ, P0, !PT ;  /* 0x0000002803037c10 */ /* 0x000fe400087fe4ff */
[----:B------:R-:W-:Y:S01]  /*8bf40*/  IADD3 R4, P0, PT, R4, UR6, RZ ;  /* 0x0000000604047c10 */ /* 0x000fe2000ff1e0ff */
        /* <DEDUP_REMOVED lines=15> */
[----:B------:R-:W-:Y:S02]  /*8c040*/  IADD3 R54, P4, PT, R54, UR6, RZ ;  /* 0x0000000636367c10 */ /* 0x000fe4000ff9e0ff */
[----:B------:R-:W-:Y:S01]  /*8c050*/  IADD3.X R55, PT, PT, R55, UR40, RZ, P5, !PT ;  /* 0x0000002837377c10 */ /* 0x000fe2000affe4ff */
[----:B------:R-:W-:Y:S01]  /*8c060*/  STL [R1+0x40f8], R23 ;  /* 0x0040f81701007387 */ /* 0x000fe20000100800 */
[----:B------:R-:W-:-:S03]  /*8c070*/  IADD3 R60, P5, PT, R60, UR6, RZ ;  /* 0x000000063c3c7c10 */ /* 0x000fc6000ffbe0ff */
[----:B------:R-:W-:Y:S04]  /*8c080*/  STL [R1+0x4124], R22 ;  /* 0x0041241601007387 */ /* 0x000fe80000100800 */
[----:B------:R-:W-:Y:S04]  /*8c090*/  STL [R1+0x40f0], R52 ;  /* 0x0040f03401007387 */ /* 0x000fe80000100800 */
[----:B------:R-:W-:Y:S04]  /*8c0a0*/  STL [R1+0x411c], R53 ;  /* 0x00411c3501007387 */ /* 0x000fe80000100800 */
[----:B------:R0:W-:Y:S04]  /*8c0b0*/  STL [R1+0x40e0], R60 ;  /* 0x0040e03c01007387 */ /* 0x0001e80000100800 */
[----:B------:R-:W-:Y:S01]  /*8c0c0*/  STL [R1+0x40e8], R54 ;  /* 0x0040e83601007387 */ /* 0x000fe20000100800 */
[----:B------:R-:W-:-:S03]  /*8c0d0*/  IADD3.X R31, PT, PT, R31, UR40, RZ, P6, !PT ;  /* 0x000000281f1f7c10 */ /* 0x000fc6000b7fe4ff */
[----:B0-----:R-:W4:Y:S01]  /*8c0e0*/  LDL.LU R60, [R1+0x40f4] ;  /* 0x0040f400013c7983 */ /* 0x001f220000300800 */
[----:B------:R-:W-:-:S03]  /*8c0f0*/  IADD3 R26, P6, PT, R26, UR6, RZ ;  /* 0x000000061a1a7c10 */ /* 0x000fc6000ffde0ff */
[----:B------:R-:W-:Y:S01]  /*8c100*/  STL [R1+0x4114], R55 ;  /* 0x0041143701007387 */ /* 0x000fe20000100800 */
[----:B------:R-:W-:-:S03]  /*8c110*/  IADD3.X R28, PT, PT, R28, UR40, RZ, P0, !PT ;  /* 0x000000281c1c7c10 */ /* 0x000fc600087fe4ff */
[----:B------:R0:W-:Y:S01]  /*8c120*/  STL [R1+0x410c], R31 ;  /* 0x00410c1f01007387 */ /* 0x0001e20000100800 */
[----:B------:R-:W-:-:S03]  /*8c130*/  IADD3 R29, P0, PT, R29, UR6, RZ ;  /* 0x000000061d1d7c10 */ /* 0x000fc6000ff1e0ff */
[----:B0-----:R-:W4:Y:S04]  /*8c140*/  LDL.LU R31, [R1+0x40c0] ;  /* 0x0040c000011f7983 */ /* 0x001f280000300800 */
[----:B------:R-:W-:Y:S04]  /*8c150*/  STL [R1+0x40d8], R26 ;  /* 0x0040d81a01007387 */ /* 0x000fe80000100800 */
[----:B------:R-:W4:Y:S04]  /*8c160*/  LDL.LU R49, [R1+0x40ec] ;  /* 0x0040ec0001317983 */ /* 0x000f280000300800 */
[----:B------:R-:W-:Y:S04]  /*8c170*/  STL [R1+0x4104], R28 ;  /* 0x0041041c01007387 */ /* 0x000fe80000100800 */
[----:B------:R-:W4:Y:S04]  /*8c180*/  LDL.LU R50, [R1+0x40b8] ;  /* 0x0040b80001327983 */ /* 0x000f280000300800 */
[----:B------:R-:W-:Y:S04]  /*8c190*/  STL [R1+0x40d0], R29 ;  /* 0x0040d01d01007387 */ /* 0x000fe80000100800 */
[----:B------:R-:W4:Y:S01]  /*8c1a0*/  LDL.LU R51, [R1+0x40e4] ;  /* 0x0040e40001337983 */ /* 0x000f220000300800 */
[----:B--2---:R-:W-:-:S05]  /*8c1b0*/  IADD3.X R61, PT, PT, R61, UR40, RZ, P1, !PT ;  /* 0x000000283d3d7c10 */ /* 0x004fca0008ffe4ff */
[----:B------:R0:W-:Y:S04]  /*8c1c0*/  STL [R1+0x40fc], R61 ;  /* 0x0040fc3d01007387 */ /* 0x0001e80000100800 */
[----:B------:R-:W2:Y:S04]  /*8c1d0*/  LDL.LU R6, [R1+0x40b0] ;  /* 0x0040b00001067983 */ /* 0x000ea80000300800 */
[----:B------:R-:W2:Y:S04]  /*8c1e0*/  LDL.LU R7, [R1+0x40dc] ;  /* 0x0040dc0001077983 */ /* 0x000ea80000300800 */
[----:B------:R-:W2:Y:S04]  /*8c1f0*/  LDL.LU R56, [R1+0x40a8] ;  /* 0x0040a80001387983 */ /* 0x000ea80000300800 */
[----:B------:R-:W2:Y:S04]  /*8c200*/  LDL.LU R57, [R1+0x40d4] ;  /* 0x0040d40001397983 */ /* 0x000ea80000300800 */
[----:B0-----:R-:W2:Y:S04]  /*8c210*/  LDL.LU R61, [R1+0x40a0] ;  /* 0x0040a000013d7983 */ /* 0x001ea80000300800 */
[----:B------:R-:W2:Y:S04]  /*8c220*/  LDL.LU R58, [R1+0x40cc] ;  /* 0x0040cc00013a7983 */ /* 0x000ea80000300800 */
[----:B------:R-:W2:Y:S04]  /*8c230*/  LDL.LU R59, [R1+0x4098] ;  /* 0x00409800013b7983 */ /* 0x000ea80000300800 */
[----:B------:R-:W2:Y:S01]  /*8c240*/  LDL.LU R2, [R1+0x40c4] ;  /* 0x0040c40001027983 */ /* 0x000ea20000300800 */
[----:B---3--:R-:W-:-:S05]  /*8c250*/  IADD3 R30, P1, PT, R30, UR6, RZ ;  /* 0x000000061e1e7c10 */ /* 0x008fca000ff3e0ff */
[----:B------:R0:W-:Y:S04]  /*8c260*/  STL [R1+0x40c8], R30 ;  /* 0x0040c81e01007387 */ /* 0x0001e80000100800 */
        /* <DEDUP_REMOVED lines=11> */
[----:B0-----:R-:W3:Y:S01]  /*8c320*/  LDL.LU R30, [R1+0x4094] ;  /* 0x00409400011e7983 */ /* 0x001ee20000300800 */
[----:B----4-:R-:W-:-:S05]  /*8c330*/  IADD3.X R60, PT, PT, R60, UR40, RZ, P2, !PT ;  /* 0x000000283c3c7c10 */ /* 0x010fca00097fe4ff */
[----:B------:R0:W-:Y:S04]  /*8c340*/  STL [R1+0x40f4], R60 ;  /* 0x0040f43c01007387 */ /* 0x0001e80000100800 */
[----:B0-----:R-:W4:Y:S01]  /*8c350*/  LDL.LU R60, [R1+0x4060] ;  /* 0x00406000013c7983 */ /* 0x001f220000300800 */
[----:B------:R-:W-:-:S03]  /*8c360*/  IADD3 R31, P2, PT, R31, UR6, RZ ;  /* 0x000000061f1f7c10 */ /* 0x000fc6000ff5e0ff */
[----:B------:R-:W4:Y:S04]  /*8c370*/  LDL.LU R26, [R1+0x408c] ;  /* 0x00408c00011a7983 */ /* 0x000f280000300800 */
[----:B------:R-:W4:Y:S04]  /*8c380*/  LDL.LU R28, [R1+0x4058] ;  /* 0x00405800011c7983 */ /* 0x000f280000300800 */
[----:B------:R-:W4:Y:S01]  /*8c390*/  LDL.LU R29, [R1+0x4084] ;  /* 0x00408400011d7983 */ /* 0x000f220000300800 */
[----:B------:R-:W-:-:S03]  /*8c3a0*/  IADD3.X R49, PT, PT, R49, UR40, RZ, P3, !PT ;  /* 0x0000002831317c10 */ /* 0x000fc60009ffe4ff */
[----:B------:R0:W-:Y:S01]  /*8c3b0*/  STL [R1+0x40c0], R31 ;  /* 0x0040c01f01007387 */ /* 0x0001e20000100800 */
[----:B------:R-:W-:-:S03]  /*8c3c0*/  IADD3 R50, P3, PT, R50, UR6, RZ ;  /* 0x0000000632327c10 */ /* 0x000fc6000ff7e0ff */
[----:B0-----:R-:W4:Y:S01]  /*8c3d0*/  LDL.LU R31, [R1+0x4050] ;  /* 0x00405000011f7983 */ /* 0x001f220000300800 */
[----:B------:R-:W-:-:S03]  /*8c3e0*/  IADD3.X R51, PT, PT, R51, UR40, RZ, P4, !PT ;  /* 0x0000002833337c10 */ /* 0x000fc6000a7fe4ff */
[----:B------:R-:W-:Y:S04]  /*8c3f0*/  STL [R1+0x40ec], R49 ;  /* 0x0040ec3101007387 */ /* 0x000fe80000100800 */
[----:B------:R-:W-:Y:S04]  /*8c400*/  STL [R1+0x40b8], R50 ;  /* 0x0040b83201007387 */ /* 0x000fe80000100800 */
[----:B------:R-:W-:Y:S01]  /*8c410*/  STL [R1+0x40e4], R51 ;  /* 0x0040e43301007387 */ /* 0x000fe20000100800 */
[----:B--2---:R-:W-:Y:S02]  /*8c420*/  IADD3 R6, P4, PT, R6, UR6, RZ ;  /* 0x0000000606067c10 */ /* 0x004fe4000ff9e0ff */
[----:B------:R-:W-:-:S03]  /*8c430*/  IADD3.X R7, PT, PT, R7, UR40, RZ, P5, !PT ;  /* 0x0000002807077c10 */ /* 0x000fc6000affe4ff */
[----:B------:R-:W-:Y:S01]  /*8c440*/  STL [R1+0x40b0], R6 ;  /* 0x0040b00601007387 */ /* 0x000fe20000100800 */
[----:B------:R-:W-:Y:S02]  /*8c450*/  IADD3 R56, P5, PT, R56, UR6, RZ ;  /* 0x0000000638387c10 */ /* 0x000fe4000ffbe0ff */
[----:B------:R-:W-:Y:S02]  /*8c460*/  IADD3.X R57, PT, PT, R57, UR40, RZ, P6, !PT ;  /* 0x0000002839397c10 */ /* 0x000fe4000b7fe4ff */
[----:B------:R-:W-:Y:S01]  /*8c470*/  IADD3 R61, P6, PT, R61, UR6, RZ ;  /* 0x000000063d3d7c10 */ /* 0x000fe2000ffde0ff */
[----:B------:R-:W-:Y:S04]  /*8c480*/  STL [R1+0x40dc], R7 ;  /* 0x0040dc0701007387 */ /* 0x000fe80000100800 */
[----:B------:R0:W-:Y:S04]  /*8c490*/  STL [R1+0x40a0], R61 ;  /* 0x0040a03d01007387 */ /* 0x0001e80000100800 */
[----:B------:R-:W-:Y:S04]  /*8c4a0*/  STL [R1+0x40a8], R56 ;  /* 0x0040a83801007387 */ /* 0x000fe80000100800 */
[----:B0-----:R-:W2:Y:S01]  /*8c4b0*/  LDL.LU R61, [R1+0x407c] ;  /* 0x00407c00013d7983 */ /* 0x001ea20000300800 */
[----:B------:R-:W-:-:S02]  /*8c4c0*/  IADD3.X R58, PT, PT, R58, UR40, RZ, P0, !PT ;  /* 0x000000283a3a7c10 */ /* 0x000fc400087fe4ff */
[----:B------:R-:W-:Y:S02]  /*8c4d0*/  IADD3 R59, P0, PT, R59, UR6, RZ ;  /* 0x000000063b3b7c10 */ /* 0x000fe4000ff1e0ff */
[----:B------:R-:W-:Y:S01]  /*8c4e0*/  IADD3.X R2, PT, PT, R2, UR40, RZ, P1, !PT ;  /* 0x0000002802027c10 */ /* 0x000fe20008ffe4ff */
[----:B------:R-:W-:Y:S04]  /*8c4f0*/  STL [R1+0x40d4], R57 ;  /* 0x0040d43901007387 */ /* 0x000fe80000100800 */
[----:B------:R-:W-:Y:S04]  /*8c500*/  STL [R1+0x40cc], R58 ;  /* 0x0040cc3a01007387 */ /* 0x000fe80000100800 */
[----:B------:R-:W-:Y:S01]  /*8c510*/  STL [R1+0x4098], R59 ;  /* 0x0040983b01007387 */ /* 0x000fe20000100800 */
[----:B---3--:R-:W-:-:S03]  /*8c520*/  IADD3 R3, P1, PT, R3, UR6, RZ ;  /* 0x0000000603037c10 */ /* 0x008fc6000ff3e0ff */
        /* <DEDUP_REMOVED lines=23> */
[----:B------:R-:W-:-:S05]  /*8c6a0*/  IADD3 R55, P6, PT, R55, UR6, RZ ;  /* 0x0000000637377c10 */ /* 0x000fca000ffde0ff */
[----:B------:R-:W-:Y:S01]  /*8c6b0*/  STL [R1+0x4068], R55 ;  /* 0x0040683701007387 */ /* 0x000fe20000100800 */
[----:B----4-:R-:W-:Y:S02]  /*8c6c0*/  IADD3 R60, P0, PT, R60, UR6, RZ ;  /* 0x000000063c3c7c10 */ /* 0x010fe4000ff1e0ff */
[----:B------:R-:W-:-:S03]  /*8c6d0*/  IADD3.X R26, PT, PT, R26, UR40, RZ, P1, !PT ;  /* 0x000000281a1a7c10 */ /* 0x000fc60008ffe4ff */
[----:B------:R0:W-:Y:S01]  /*8c6e0*/  STL [R1+0x4060], R60 ;  /* 0x0040603c01007387 */ /* 0x0001e20000100800 */
[----:B------:R-:W-:Y:S02]  /*8c6f0*/  IADD3 R28, P1, PT, R28, UR6, RZ ;  /* 0x000000061c1c7c10 */ /* 0x000fe4000ff3e0ff */
[----:B------:R-:W-:Y:S01]  /*8c700*/  IADD3.X R29, PT, PT, R29, UR40, RZ, P2, !PT ;  /* 0x000000281d1d7c10 */ /* 0x000fe200097fe4ff */
[----:B0-----:R-:W4:Y:S04]  /*8c710*/  LDL.LU R60, [R1+0x4074] ;  /* 0x00407400013c7983 */ /* 0x001f280000300800 */
[----:B------:R-:W-:Y:S04]  /*8c720*/  STL [R1+0x408c], R26 ;  /* 0x00408c1a01007387 */ /* 0x000fe80000100800 */
[----:B------:R-:W4:Y:S01]  /*8c730*/  LDL.LU R49, [R1+0x4040] ;  /* 0x0040400001317983 */ /* 0x000f220000300800 */
[----:B------:R-:W-:-:S03]  /*8c740*/  IADD3 R31, P2, PT, R31, UR6, RZ ;  /* 0x000000061f1f7c10 */ /* 0x000fc6000ff5e0ff */
        /* <DEDUP_REMOVED lines=8> */
[----:B------:R-:W4:Y:S04]  /*8c7d0*/  LDL.LU R57, [R1+0x4028] ;  /* 0x0040280001397983 */ /* 0x000f280000300800 */
[----:B0-----:R-:W4:Y:S04]  /*8c7e0*/  LDL.LU R31, [R1+0x4054] ;  /* 0x00405400011f7983 */ /* 0x001f280000300800 */
[----:B------:R-:W4:Y:S04]  /*8c7f0*/  LDL.LU R58, [R1+0x4020] ;  /* 0x00402000013a7983 */ /* 0x000f280000300800 */
[----:B------:R-:W4:Y:S04]  /*8c800*/  LDL.LU R59, [R1+0x404c] ;  /* 0x00404c00013b7983 */ /* 0x000f280000300800 */
[----:B------:R-:W4:Y:S01]  /*8c810*/  LDL.LU R2, [R1+0x4018] ;  /* 0x0040180001027983 */ /* 0x000f220000300800 */
[----:B--2---:R-:W-:-:S05]  /*8c820*/  IADD3.X R61, PT, PT, R61, UR40, RZ, P3, !PT ;  /* 0x000000283d3d7c10 */ /* 0x004fca0009ffe4ff */
[----:B------:R0:W-:Y:S04]  /*8c830*/  STL [R1+0x407c], R61 ;  /* 0x00407c3d01007387 */ /* 0x0001e80000100800 */
        /* <DEDUP_REMOVED lines=11> */
[----:B0-----:R-:W2:Y:S01]  /*8c8f0*/  LDL.LU R61, [R1+0x3fe8] ;  /* 0x003fe800013d7983 */ /* 0x001ea20000300800 */
[----:B---3--:R-:W-:-:S05]  /*8c900*/  IADD3 R30, P3, PT, R30, UR6, RZ ;  /* 0x000000061e1e7c10 */ /* 0x008fca000ff7e0ff */
[----:B------:R0:W-:Y:S04]  /*8c910*/  STL [R1+0x4048], R30 ;  /* 0x0040481e01007387 */ /* 0x0001e80000100800 */
[----:B0-----:R-:W3:Y:S04]  /*8c920*/  LDL.LU R30, [R1+0x4014] ;  /* 0x00401400011e7983 */ /* 0x001ee80000300800 */
[----:B------:R-:W3:Y:S04]  /*8c930*/  LDL.LU R26, [R1+0x3fe0] ;  /* 0x003fe000011a7983 */ /* 0x000ee80000300800 */
[----:B------:R-:W3:Y:S04]  /*8c940*/  LDL.LU R28, [R1+0x400c] ;  /* 0x00400c00011c7983 */ /* 0x000ee80000300800 */
[----:B------:R-:W3:Y:S01]  /*8c950*/  LDL.LU R29, [R1+0x3fd8] ;  /* 0x003fd800011d7983 */ /* 0x000ee20000300800 */
[----:B----4-:R-:W-:-:S05]  /*8c960*/  IADD3.X R60, PT, PT, R60, UR40, RZ, P4, !PT ;  /* 0x000000283c3c7c10 */ /* 0x010fca000a7fe4ff */
[----:B------:R0:W-:Y:S01]  /*8c970*/  STL [R1+0x4074], R60 ;  /* 0x0040743c01007387 */ /* 0x0001e20000100800 */
[----:B------:R-:W-:-:S03]  /*8c980*/  IADD3 R49, P4, PT, R49, UR6, RZ ;  /* 0x0000000631317c10 */ /* 0x000fc6000ff9e0ff */
[----:B0-----:R-:W4:Y:S01]  /*8c990*/  LDL.LU R60, [R1+0x4004] ;  /* 0x00400400013c7983 */ /* 0x001f220000300800 */
        /* <DEDUP_REMOVED lines=10> */
[----:B------:R-:W-:Y:S02]  /*8ca40*/  IADD3.X R31, PT, PT, R31, UR40, RZ, P1, !PT ;  /* 0x000000281f1f7c10 */ /* 0x000fe40008ffe4ff */
[----:B------:R-:W-:-:S03]  /*8ca50*/  IADD3 R57, P0, PT, R57, UR6, RZ ;  /* 0x0000000639397c10 */ /* 0x000fc6000ff1e0ff */
[----:B------:R0:W-:Y:S01]  /*8ca60*/  STL [R1+0x4054], R31 ;  /* 0x0040541f01007387 */ /* 0x0001e20000100800 */
[----:B------:R-:W-:-:S03]  /*8ca70*/  IADD3 R58, P1, PT, R58, UR6, RZ ;  /* 0x000000063a3a7c10 */ /* 0x000fc6000ff3e0ff */
[----:B------:R-:W-:Y:S01]  /*8ca80*/  STL [R1+0x405c], R56 ;  /* 0x00405c3801007387 */ /* 0x000fe20000100800 */
[----:B------:R-:W-:Y:S02]  /*8ca90*/  IADD3.X R59, PT, PT, R59, UR40, RZ, P2, !PT ;  /* 0x000000283b3b7c10 */ /* 0x000fe400097fe4ff */
[----:B------:R-:W-:Y:S01]  /*8caa0*/  IADD3 R2, P2, PT, R2, UR6, RZ ;  /* 0x0000000602027c10 */ /* 0x000fe2000ff5e0ff */
[----:B0-----:R-:W4:Y:S04]  /*8cab0*/  LDL.LU R31, [R1+0x3fd0] ;  /* 0x003fd000011f7983 */ /* 0x001f280000300800 */
[----:B------:R-:W-:Y:S04]  /*8cac0*/  STL [R1+0x4028], R57 ;  /* 0x0040283901007387 */ /* 0x000fe80000100800 */
[----:B------:R-:W-:Y:S04]  /*8cad0*/  STL [R1+0x4020], R58 ;  /* 0x0040203a01007387 */ /* 0x000fe80000100800 */
[----:B------:R-:W-:Y:S04]  /*8cae0*/  STL [R1+0x404c], R59 ;  /* 0x00404c3b01007387 */ /* 0x000fe80000100800 */
[----:B------:R-:W-:Y:S01]  /*8caf0*/  STL [R1+0x4018], R2 ;  /* 0x0040180201007387 */ /* 0x000fe20000100800 */
[----:B--2---:R-:W-:-:S02]  /*8cb00*/  IADD3.X R3, PT, PT, R3, UR40, RZ, P3, !PT ;  /* 0x0000002803037c10 */ /* 0x004fc40009ffe4ff */
        /* <DEDUP_REMOVED lines=22> */
[----:B0-----:R-:W2:Y:S04]  /*8cc70*/  LDL.LU R61, [R1+0x3ffc] ;  /* 0x003ffc00013d7983 */ /* 0x001ea80000300800 */
[----:B------:R-:W-:Y:S01]  /*8cc80*/  STL [R1+0x401c], R55 ;  /* 0x00401c3701007387 */ /* 0x000fe20000100800 */
[----:B---3--:R-:W-:-:S05]  /*8cc90*/  IADD3.X R30, PT, PT, R30, UR40, RZ, P2, !PT ;  /* 0x000000281e1e7c10 */ /* 0x008fca00097fe4ff */
[----:B------:R0:W-:Y:S04]  /*8cca0*/  STL [R1+0x4014], R30 ;  /* 0x0040141e01007387 */ /* 0x0001e80000100800 */
[----:B0-----:R-:W3:Y:S01]  /*8ccb0*/  LDL.LU R30, [R1+0x3fc8] ;  /* 0x003fc800011e7983 */ /* 0x001ee20000300800 */
[----:B------:R-:W-:Y:S02]  /*8ccc0*/  IADD3 R26, P2, PT, R26, UR6, RZ ;  /* 0x000000061a1a7c10 */ /* 0x000fe4000ff5e0ff */
[----:B------:R-:W-:Y:S02]  /*8ccd0*/  IADD3.X R28, PT, PT, R28, UR40, RZ, P3, !PT ;  /* 0x000000281c1c7c10 */ /* 0x000fe40009ffe4ff */
[----:B------:R-:W-:Y:S01]  /*8cce0*/  IADD3 R29, P3, PT, R29, UR6, RZ ;  /* 0x000000061d1d7c10 */ /* 0x000fe2000ff7e0ff */
[----:B------:R-:W-:Y:S04]  /*8ccf0*/  STL [R1+0x3fe0], R26 ;  /* 0x003fe01a01007387 */ /* 0x000fe80000100800 */
[----:B------:R-:W3:Y:S04]  /*8cd00*/  LDL.LU R49, [R1+0x3ff4] ;  /* 0x003ff40001317983 */ /* 0x000ee80000300800 */
[----:B------:R-:W-:Y:S04]  /*8cd10*/  STL [R1+0x400c], R28 ;  /* 0x00400c1c01007387 */ /* 0x000fe80000100800 */
[----:B------:R-:W3:Y:S01]  /*8cd20*/  LDL.LU R50, [R1+0x3fc0] ;  /* 0x003fc00001327983 */ /* 0x000ee20000300800 */
[----:B----4-:R-:W-:-:S03]  /*8cd30*/  IADD3.X R60, PT, PT, R60, UR40, RZ, P4, !PT ;  /* 0x000000283c3c7c10 */ /* 0x010fc6000a7fe4ff */
        /* <DEDUP_REMOVED lines=11> */
[----:B------:R-:W-:-:S05]  /*8cdf0*/  IADD3 R31, P4, PT, R31, UR6, RZ ;  /* 0x000000061f1f7c10 */ /* 0x000fca000ff9e0ff */
        /* <DEDUP_REMOVED lines=15> */
[----:B0-----:R-:W2:Y:S04]  /*8cef0*/  LDL.LU R61, [R1+0x3f68] ;  /* 0x003f6800013d7983 */ /* 0x001ea80000300800 */
[----:B------:R-:W2:Y:S04]  /*8cf00*/  LDL.LU R26, [R1+0x3f94] ;  /* 0x003f9400011a7983 */ /* 0x000ea80000300800 */
[----:B------:R-:W2:Y:S04]  /*8cf10*/  LDL.LU R28, [R1+0x3f60] ;  /* 0x003f6000011c7983 */ /* 0x000ea80000300800 */
[----:B------:R-:W2:Y:S01]  /*8cf20*/  LDL.LU R29, [R1+0x3f8c] ;  /* 0x003f8c00011d7983 */ /* 0x000ea20000300800 */
[----:B---3--:R-:W-:-:S05]  /*8cf30*/  IADD3 R30, P5, PT, R30, UR6, RZ ;  /* 0x000000061e1e7c10 */ /* 0x008fca000ffbe0ff */
[----:B------:R0:W-:Y:S04]  /*8cf40*/  STL [R1+0x3fc8], R30 ;  /* 0x003fc81e01007387 */ /* 0x0001e80000100800 */
[----:B0-----:R-:W3:Y:S01]  /*8cf50*/  LDL.LU R30, [R1+0x3f58] ;  /* 0x003f5800011e7983 */ /* 0x001ee20000300800 */
[----:B------:R-:W-:Y:S02]  /*8cf60*/  IADD3.X R49, PT, PT, R49, UR40, RZ, P6, !PT ;  /* 0x0000002831317c10 */ /* 0x000fe4000b7fe4ff */
[----:B------:R-:W-:-:S03]  /*8cf70*/  IADD3 R50, P6, PT, R50, UR6, RZ ;  /* 0x0000000632327c10 */ /* 0x000fc6000ffde0ff */
[----:B------:R-:W-:Y:S01]  /*8cf80*/  STL [R1+0x3ff4], R49 ;  /* 0x003ff43101007387 */ /* 0x000fe20000100800 */
[----:B----4-:R-:W-:-:S03]  /*8cf90*/  IADD3.X R51, PT, PT, R51, UR40, RZ, P0, !PT ;  /* 0x0000002833337c10 */ /* 0x010fc600087fe4ff */
        /* <DEDUP_REMOVED lines=9> */
[----:B------:R0:W-:Y:S01]  /*8d030*/  STL [R1+0x3fa8], R60 ;  /* 0x003fa83c01007387 */ /* 0x0001e20000100800 */
[----:B------:R-:W-:-:S03]  /*8d040*/  IADD3.X R58, PT, PT, R58, UR40, RZ, P3, !PT ;  /* 0x000000283a3a7c10 */ /* 0x000fc60009ffe4ff */
[----:B------:R-:W-:Y:S01]  /*8d050*/  STL [R1+0x3fb0], R56 ;  /* 0x003fb03801007387 */ /* 0x000fe20000100800 */
[----:B------:R-:W-:Y:S02]  /*8d060*/  IADD3 R59, P3, PT, R59, UR6, RZ ;  /* 0x000000063b3b7c10 */ /* 0x000fe4000ff7e0ff */
[----:B------:R-:W-:Y:S01]  /*8d070*/  IADD3.X R2, PT, PT, R2, UR40, RZ, P4, !PT ;  /* 0x0000002802027c10 */ /* 0x000fe2000a7fe4ff */
[----:B0-----:R-:W4:Y:S04]  /*8d080*/  LDL.LU R60, [R1+0x3f84] ;  /* 0x003f8400013c7983 */ /* 0x001f280000300800 */
        /* <DEDUP_REMOVED lines=22> */
[----:B------:R-:W-:-:S03]  /*8d1f0*/  IADD3.X R31, PT, PT, R31, UR40, RZ, P3, !PT ;  /* 0x000000281f1f7c10 */ /* 0x000fc60009ffe4ff */
[----:B------:R-:W-:Y:S01]  /*8d200*/  STL [R1+0x3f78], R53 ;  /* 0x003f783501007387 */ /* 0x000fe20000100800 */
[----:B------:R-:W-:-:S03]  /*8d210*/  IADD3 R55, P2, PT, R55, UR6, RZ ;  /* 0x0000000637377c10 */ /* 0x000fc6000ff5e0ff */
[----:B------:R0:W-:Y:S04]  /*8d220*/  STL [R1+0x3f9c], R31 ;  /* 0x003f9c1f01007387 */ /* 0x0001e80000100800 */
[----:B------:R-:W-:Y:S04]  /*8d230*/  STL [R1+0x3fa4], R54 ;  /* 0x003fa43601007387 */ /* 0x000fe80000100800 */
[----:B0-----:R-:W4:Y:S04]  /*8d240*/  LDL.LU R31, [R1+0x3f50] ;  /* 0x003f5000011f7983 */ /* 0x001f280000300800 */
[----:B------:R-:W-:Y:S01]  /*8d250*/  STL [R1+0x3f70], R55 ;  /* 0x003f703701007387 */ /* 0x000fe20000100800 */
[----:B--2---:R-:W-:-:S05]  /*8d260*/  IADD3 R61, P3, PT, R61, UR6, RZ ;  /* 0x000000063d3d7c10 */ /* 0x004fca000ff7e0ff */
[----:B------:R0:W-:Y:S04]  /*8d270*/  STL [R1+0x3f68], R61 ;  /* 0x003f683d01007387 */ /* 0x0001e80000100800 */
[----:B0-----:R-:W2:Y:S01]  /*8d280*/  LDL.LU R61, [R1+0x3f7c] ;  /* 0x003f7c00013d7983 */ /* 0x001ea20000300800 */
[----:B------:R-:W-:Y:S02]  /*8d290*/  IADD3.X R26, PT, PT, R26, UR40, RZ, P4, !PT ;  /* 0x000000281a1a7c10 */ /* 0x000fe4000a7fe4ff */
[----:B------:R-:W-:Y:S02]  /*8d2a0*/  IADD3 R28, P4, PT, R28, UR6, RZ ;  /* 0x000000061c1c7c10 */ /* 0x000fe4000ff9e0ff */
[----:B------:R-:W-:Y:S01]  /*8d2b0*/  IADD3.X R29, PT, PT, R29, UR40, RZ, P5, !PT ;  /* 0x000000281d1d7c10 */ /* 0x000fe2000affe4ff */
[----:B------:R-:W-:Y:S04]  /*8d2c0*/  STL [R1+0x3f94], R26 ;  /* 0x003f941a01007387 */ /* 0x000fe80000100800 */
[----:B------:R-:W2:Y:S04]  /*8d2d0*/  LDL.LU R49, [R1+0x3f48] ;  /* 0x003f480001317983 */ /* 0x000ea80000300800 */
[----:B------:R-:W-:Y:S04]  /*8d2e0*/  STL [R1+0x3f60], R28 ;  /* 0x003f601c01007387 */ /* 0x000fe80000100800 */
[----:B------:R-:W2:Y:S04]  /*8d2f0*/  LDL.LU R50, [R1+0x3f74] ;  /* 0x003f740001327983 */ /* 0x000ea80000300800 */
[----:B------:R-:W-:Y:S01]  /*8d300*/  STL [R1+0x3f8c], R29 ;  /* 0x003f8c1d01007387 */ /* 0x000fe20000100800 */
[----:B---3--:R-:W-:-:S03]  /*8d310*/  IADD3 R30, P5, PT, R30, UR6, RZ ;  /* 0x000000061e1e7c10 */ /* 0x008fc6000ffbe0ff */
[----:B------:R-:W3:Y:S04]  /*8d320*/  LDL.LU R51, [R1+0x3f40] ;  /* 0x003f400001337983 */ /* 0x000ee80000300800 */
[----:B------:R0:W-:Y:S04]  /*8d330*/  STL [R1+0x3f58], R30 ;  /* 0x003f581e01007387 */ /* 0x0001e80000100800 */
[----:B------:R-:W3:Y:S04]  /*8d340*/  LDL.LU R6, [R1+0x3f6c] ;  /* 0x003f6c0001067983 */ /* 0x000ee80000300800 */
[----:B------:R-:W3:Y:S04]  /*8d350*/  LDL.LU R7, [R1+0x3f38] ;  /* 0x003f380001077983 */ /* 0x000ee80000300800 */
[----:B------:R-:W3:Y:S04]  /*8d360*/  LDL.LU R56, [R1+0x3f64] ;  /* 0x003f640001387983 */ /* 0x000ee80000300800 */
[----:B------:R-:W3:Y:S04]  /*8d370*/  LDL.LU R57, [R1+0x3f30] ;  /* 0x003f300001397983 */ /* 0x000ee80000300800 */
[----:B0-----:R-:W3:Y:S04]  /*8d380*/  LDL.LU R30, [R1+0x3f5c] ;  /* 0x003f5c00011e7983 */ /* 0x001ee80000300800 */
[----:B------:R-:W3:Y:S04]  /*8d390*/  LDL.LU R58, [R1+0x3f28] ;  /* 0x003f2800013a7983 */ /* 0x000ee80000300800 */
[----:B------:R-:W3:Y:S04]  /*8d3a0*/  LDL.LU R59, [R1+0x3f54] ;  /* 0x003f5400013b7983 */ /* 0x000ee80000300800 */
[----:B------:R-:W3:Y:S01]  /*8d3b0*/  LDL.LU R2, [R1+0x3f20] ;  /* 0x003f200001027983 */ /* 0x000ee20000300800 */
[----:B----4-:R-:W-:-:S05]  /*8d3c0*/  IADD3.X R60, PT, PT, R60, UR40, RZ, P6, !PT ;  /* 0x000000283c3c7c10 */ /* 0x010fca000b7fe4ff */
        /* <DEDUP_REMOVED lines=22> */
[----:B------:R-:W-:Y:S02]  /*8d530*/  IADD3 R49, P0, PT, R49, UR6, RZ ;  /* 0x0000000631317c10 */ /* 0x000fe4000ff1e0ff */
[----:B------:R-:W-:-:S03]  /*8d540*/  IADD3.X R50, PT, PT, R50, UR40, RZ, P1, !PT ;  /* 0x0000002832327c10 */ /* 0x000fc60008ffe4ff */
        /* <DEDUP_REMOVED lines=14> */
[----:B------:R-:W-:-:S02]  /*8d630*/  IADD3 R58, P4, PT, R58, UR6, RZ ;  /* 0x000000063a3a7c10 */ /* 0x000fc4000ff9e0ff */
[----:B------:R-:W-:Y:S02]  /*8d640*/  IADD3.X R59, PT, PT, R59, UR40, RZ, P5, !PT ;  /* 0x000000283b3b7c10 */ /* 0x000fe4000affe4ff */
[----:B------:R-:W-:Y:S01]  /*8d650*/  IADD3 R2, P5, PT, R2, UR6, RZ ;  /* 0x0000000602027c10 */ /* 0x000fe2000ffbe0ff */
[----:B------:R-:W-:Y:S04]  /*8d660*/  STL [R1+0x3f30], R57 ;  /* 0x003f303901007387 */ /* 0x000fe80000100800 */
[----:B------:R-:W-:Y:S04]  /*8d670*/  STL [R1+0x3f28], R58 ;  /* 0x003f283a01007387 */ /* 0x000fe80000100800 */
[----:B------:R-:W-:Y:S01]  /*8d680*/  STL [R1+0x3f54], R59 ;  /* 0x003f543b01007387 */ /* 0x000fe20000100800 */
[----:B----4-:R-:W-:-:S03]  /*8d690*/  IADD3.X R3, PT, PT, R3, UR40, RZ, P6, !PT ;  /* 0x0000002803037c10 */ /* 0x010fc6000b7fe4ff */
        /* <DEDUP_REMOVED lines=23> */
[----:B0-----:R-:W4:Y:S04]  /*8d810*/  LDL.LU R60, [R1+0x3f04] ;  /* 0x003f0400013c7983 */ /* 0x001f280000300800 */
[----:B------:R-:W-:Y:S01]  /*8d820*/  STL [R1+0x3f24], R55 ;  /* 0x003f243701007387 */ /* 0x000fe20000100800 */
[----:B------:R-:W-:-:S02]  /*8d830*/  IADD3.X R31, PT, PT, R31, UR40, RZ, P5, !PT ;  /* 0x000000281f1f7c10 */ /* 0x000fc4000affe4ff */
[----:B------:R-:W-:-:S03]  /*8d840*/  IADD3 R26, P5, PT, R26, UR6, RZ ;  /* 0x000000061a1a7c10 */ /* 0x000fc6000ffbe0ff */
[----:B------:R0:W-:Y:S01]  /*8d850*/  STL [R1+0x3f1c], R31 ;  /* 0x003f1c1f01007387 */ /* 0x0001e20000100800 */
[----:B------:R-:W-:Y:S02]  /*8d860*/  IADD3.X R28, PT, PT, R28, UR40, RZ, P6, !PT ;  /* 0x000000281c1c7c10 */ /* 0x000fe4000b7fe4ff */
[----:B------:R-:W-:Y:S01]  /*8d870*/  IADD3 R29, P6, PT, R29, UR6, RZ ;  /* 0x000000061d1d7c10 */ /* 0x000fe2000ffde0ff */
        /* <DEDUP_REMOVED lines=33> */
[----:B0-----:R-:W4:Y:S04]  /*8da90*/  LDL.LU R60, [R1+0x3e70] ;  /* 0x003e7000013c7983 */ /* 0x001f280000300800 */
[----:B------:R-:W4:Y:S04]  /*8daa0*/  LDL.LU R26, [R1+0x3e9c] ;  /* 0x003e9c00011a7983 */ /* 0x000f280000300800 */
[----:B------:R-:W4:Y:S04]  /*8dab0*/  LDL.LU R28, [R1+0x3e68] ;  /* 0x003e6800011c7983 */ /* 0x000f280000300800 */
[----:B------:R-:W4:Y:S01]  /*8dac0*/  LDL.LU R29, [R1+0x3e94] ;  /* 0x003e9400011d7983 */ /* 0x000f220000300800 */
[----:B------:R-:W-:-:S05]  /*8dad0*/  IADD3 R31, P1, PT, R31, UR6, RZ ;  /* 0x000000061f1f7c10 */ /* 0x000fca000ff3e0ff */
[----:B------:R0:W-:Y:S01]  /*8dae0*/  STL [R1+0x3ed0], R31 ;  /* 0x003ed01f01007387 */ /* 0x0001e20000100800 */
[----:B------:R-:W-:-:S03]  /*8daf0*/  IADD3.X R49, PT, PT, R49, UR40, RZ, P2, !PT ;  /* 0x0000002831317c10 */ /* 0x000fc600097fe4ff */
[----:B0-----:R-:W4:Y:S01]  /*8db00*/  LDL.LU R31, [R1+0x3e60] ;  /* 0x003e6000011f7983 */ /* 0x001f220000300800 */
[----:B------:R-:W-:-:S03]  /*8db10*/  IADD3 R50, P2, PT, R50, UR6, RZ ;  /* 0x0000000632327c10 */ /* 0x000fc6000ff5e0ff */
[----:B------:R-:W-:Y:S01]  /*8db20*/  STL [R1+0x3efc], R49 ;  /* 0x003efc3101007387 */ /* 0x000fe20000100800 */
[----:B------:R-:W-:-:S03]  /*8db30*/  IADD3.X R51, PT, PT, R51, UR40, RZ, P3, !PT ;  /* 0x0000002833337c10 */ /* 0x000fc60009ffe4ff */
        /* <DEDUP_REMOVED lines=51> */
[----:B------:R-:W4:Y:S04]  /*8de70*/  LDL.LU R49, [R1+0x3e50] ;  /* 0x003e500001317983 */ /* 0x000f280000300800 */
[----:B------:R-:W-:Y:S04]  /*8de80*/  STL [R1+0x3e68], R28 ;  /* 0x003e681c01007387 */ /* 0x000fe80000100800 */
[----:B------:R-:W4:Y:S01]  /*8de90*/  LDL.LU R50, [R1+0x3e7c] ;  /* 0x003e7c0001327983 */ /* 0x000f220000300800 */
[----:B------:R-:W-:-:S03]  /*8dea0*/  IADD3 R31, P1, PT, R31, UR6, RZ ;  /* 0x000000061f1f7c10 */ /* 0x000fc6000ff3e0ff */
        /* <DEDUP_REMOVED lines=91> */
[----:B------:R-:W3:Y:S04]  /*8e460*/  LDL.LU R50, [R1+0x3dd0] ;  /* 0x003dd00001327983 */ /* 0x000ee80000300800 */
[----:B------:R-:W-:Y:S01]  /*8e470*/  STL [R1+0x3de8], R29 ;  /* 0x003de81d01007387 */ /* 0x000fe20000100800 */
[----:B----4-:R-:W-:-:S03]  /*8e480*/  IADD3.X R60, PT, PT, R60, UR40, RZ, P3, !PT ;  /* 0x000000283c3c7c10 */ /* 0x010fc60009ffe4ff */
        /* <DEDUP_REMOVED lines=276> */
[----:B------:R-:W4:Y:S04]  /*8f5d0*/  LDL.LU R50, [R1+0x3c8c] ;  /* 0x003c8c0001327983 */ /* 0x000f280000300800 */
[----:B------:R-:W-:Y:S01]  /*8f5e0*/  STL [R1+0x3ca4], R29 ;  /* 0x003ca41d01007387 */ /* 0x000fe20000100800 */
[----:B------:R-:W-:-:S03]  /*8f5f0*/  IADD3 R31, P0, PT, R31, UR6, RZ ;  /* 0x000000061f1f7c10 */ /* 0x000fc6000ff1e0ff */
        /* <DEDUP_REMOVED lines=3486> */
[----:B------:R-:W-:Y:S01]  /*9cfe0*/  STL [R1+0x2a94], R7 ;  /* 0x002a940701007387 */ /* 0x000fe20000100800 */
[----:B------:R-:W-:-:S03]  /*9cff0*/  IADD3.X R58, PT, PT, R58, UR40, RZ, P6, !PT ;  /* 0x000000283a3a7c10 */ /* 0x000fc6000b7fe4ff */
[----:B------:R0:W-:Y:S01]  /*9d000*/  STL [R1+0x2a58], R60 ;  /* 0x002a583c01007387 */ /* 0x0001e20000100800 */
[----:B------:R-:W-:-:S03]  /*9d010*/  IADD3 R59, P6, PT, R59, UR6, RZ ;  /* 0x000000063b3b7c10 */ /* 0x000fc6000ffde0ff */
[----:B------:R-:W-:Y:S01]  /*9d020*/  STL [R1+0x2a60], R56 ;  /* 0x002a603801007387 */ /* 0x000fe20000100800 */
[----:B------:R-:W-:-:S03]  /*9d030*/  IADD3.X R2, PT, PT, R2, UR40, RZ, P0, !PT ;  /* 0x0000002802027c10 */ /* 0x000fc600087fe4ff */
        /* <DEDUP_REMOVED lines=274> */
[----:B------:R-:W-:-:S03]  /*9e160*/  IADD3 R58, P3, PT, R58, UR6, RZ ;  /* 0x000000063a3a7c10 */ /* 0x000fc6000ff7e0ff */
[----:B------:R0:W-:Y:S01]  /*9e170*/  STL [R1+0x2914], R31 ;  /* 0x0029141f01007387 */ /* 0x0001e20000100800 */
[----:B------:R-:W-:-:S03]  /*9e180*/  IADD3.X R59, PT, PT, R59, UR40, RZ, P4, !PT ;  /* 0x000000283b3b7c10 */ /* 0x000fc6000a7fe4ff */
[----:B------:R-:W-:Y:S01]  /*9e190*/  STL [R1+0x291c], R56 ;  /* 0x00291c3801007387 */ /* 0x000fe20000100800 */
[----:B------:R-:W-:-:S03]  /*9e1a0*/  IADD3 R2, P4, PT, R2, UR6, RZ ;  /* 0x0000000602027c10 */ /* 0x000fc6000ff9e0ff */
        /* <DEDUP_REMOVED lines=118> */
[----:B------:R-:W-:-:S05]  /*9e910*/  IADD3.X R31, PT, PT, R31, UR40, RZ, P5, !PT ;  /* 0x000000281f1f7c10 */ /* 0x000fca000affe4ff */
        /* <DEDUP_REMOVED lines=10> */
[----:B------:R0:W-:Y:S04]  /*9e9c0*/  STL [R1+0x2854], R26 ;  /* 0x0028541a01007387 */ /* 0x0001e80000100800 */
[----:B------:R-:W2:Y:S04]  /*9e9d0*/  LDL.LU R49, [R1+0x2808] ;  /* 0x0028080001317983 */ /* 0x000ea80000300800 */
[----:B------:R-:W-:Y:S04]  /*9e9e0*/  STL [R1+0x2820], R28 ;  /* 0x0028201c01007387 */ /* 0x000fe80000100800 */
[----:B------:R-:W2:Y:S04]  /*9e9f0*/  LDL.LU R50, [R1+0x2834] ;  /* 0x0028340001327983 */ /* 0x000ea80000300800 */
[----:B------:R-:W-:Y:S01]  /*9ea00*/  STL [R1+0x284c], R29 ;  /* 0x00284c1d01007387 */ /* 0x000fe20000100800 */
[----:B---3--:R-:W-:-:S03]  /*9ea10*/  IADD3 R30, P0, PT, R30, UR6, RZ ;  /* 0x000000061e1e7c10 */ /* 0x008fc6000ff1e0ff */
[----:B------:R-:W3:Y:S04]  /*9ea20*/  LDL.LU R51, [R1+0x2800] ;  /* 0x0028000001337983 */ /* 0x000ee80000300800 */
[----:B------:R-:W-:Y:S04]  /*9ea30*/  STL [R1+0x2818], R30 ;  /* 0x0028181e01007387 */ /* 0x000fe80000100800 */
        /* <DEDUP_REMOVED lines=22> */
[----:B------:R-:W4:Y:S04]  /*9eba0*/  LDL.LU R28, [R1+0x27dc] ;  /* 0x0027dc00011c7983 */ /* 0x000f280000300800 */
[----:B------:R-:W4:Y:S01]  /*9ebb0*/  LDL.LU R29, [R1+0x4790] ;  /* 0x00479000011d7983 */ /* 0x000f220000300800 */
[----:B------:R-:W-:-:S05]  /*9ebc0*/  IADD3 R31, P1, PT, R31, UR6, RZ ;  /* 0x000000061f1f7c10 */ /* 0x000fca000ff3e0ff */
[----:B------:R0:W-:Y:S04]  /*9ebd0*/  STL [R1+0x2810], R31 ;  /* 0x0028101f01007387 */ /* 0x0001e80000100800 */
[----:B------:R-:W4:Y:S04]  /*9ebe0*/  LDL.LU R30, [R1+0x27d4] ;  /* 0x0027d400011e7983 */ /* 0x000f280000300800 */
[----:B0-----:R-:W4:Y:S01]  /*9ebf0*/  LDL.LU R31, [R1+0x478c] ;  /* 0x00478c00011f7983 */ /* 0x001f220000300800 */
        /* <DEDUP_REMOVED lines=11> */
[----:B------:R-:W-:Y:S04]  /*9ecb0*/  STL [R1+0x282c], R6 ;  /* 0x00282c0601007387 */ /* 0x000fe80000100800 */
[----:B------:R-:W-:Y:S01]  /*9ecc0*/  STL [R1+0x27f8], R7 ;  /* 0x0027f80701007387 */ /* 0x000fe20000100800 */
[----:B------:R-:W-:-:S05]  /*9ecd0*/  IADD3.X R3, PT, PT, R3, UR40, RZ, P6, !PT ;  /* 0x0000002803037c10 */ /* 0x000fca000b7fe4ff */
[----:B------:R0:W-:Y:S02]  /*9ece0*/  STL [R1+0x281c], R3 ;  /* 0x00281c0301007387 */ /* 0x0001e40000100800 */
[----:B0-----:R-:W0:Y:S01]  /*9ecf0*/  LDC R3, c[0x0][0x3ac] ;  /* 0x0000eb00ff037b82 */ /* 0x001e220000000800 */
[----:B------:R-:W-:Y:S02]  /*9ed00*/  IADD3.X R56, PT, PT, R56, UR40, RZ, P5, !PT ;  /* 0x0000002838387c10 */ /* 0x000fe4000affe4ff */
[----:B------:R-:W-:Y:S02]  /*9ed10*/  IADD3 R57, P5, PT, R57, UR6, RZ ;  /* 0x0000000639397c10 */ /* 0x000fe4000ffbe0ff */
[----:B------:R-:W-:Y:S02]  /*9ed20*/  IADD3 R58, P6, PT, R58, UR6, RZ ;  /* 0x000000063a3a7c10 */ /* 0x000fe4000ffde0ff */
[----:B------:R-:W-:Y:S01]  /*9ed30*/  IADD3.X R59, PT, PT, R59, UR40, RZ, P0, !PT ;  /* 0x000000283b3b7c10 */ /* 0x000fe200087fe4ff */
[----:B------:R-:W-:Y:S01]  /*9ed40*/  STL [R1+0x2824], R56 ;  /* 0x0028243801007387 */ /* 0x000fe20000100800 */
[----:B------:R-:W-:-:S03]  /*9ed50*/  IADD3 R2, P0, PT, R2, UR6, RZ ;  /* 0x0000000602027c10 */ /* 0x000fc6000ff1e0ff */
[----:B------:R-:W-:Y:S04]  /*9ed60*/  STL [R1+0x27f0], R57 ;  /* 0x0027f03901007387 */ /* 0x000fe80000100800 */
[----:B------:R-:W-:Y:S01]  /*9ed70*/  STL [R1+0x27e8], R58 ;  /* 0x0027e83a01007387 */ /* 0x000fe20000100800 */
[----:B----4-:R-:W-:Y:S01]  /*9ed80*/  IADD3.X R4, PT, PT, R4, UR40, RZ, P1, !PT ;  /* 0x0000002804047c10 */ /* 0x010fe20008ffe4ff */
[----:B0-----:R-:W-:Y:S01]  /*9ed90*/  IMAD.SHL.U32 R3, R3, 0x40, RZ ;  /* 0x0000004003037824 */ /* 0x001fe200078e00ff */
[----:B------:R-:W-:Y:S01]  /*9eda0*/  IADD3 R5, P1, PT, R5, UR6, RZ ;  /* 0x0000000605057c10 */ /* 0x000fe2000ff3e0ff */
[----:B------:R-:W-:Y:S01]  /*9edb0*/  STL [R1+0x2814], R59 ;  /* 0x0028143b01007387 */ /* 0x000fe20000100800 */
[----:B------:R-:W-:-:S03]  /*9edc0*/  IADD3.X R25, PT, PT, R25, UR40, RZ, P2, !PT ;  /* 0x0000002819197c10 */ /* 0x000fc600097fe4ff */
[----:B------:R0:W-:Y:S01]  /*9edd0*/  STL [R1+0x27e0], R2 ;  /* 0x0027e00201007387 */ /* 0x0001e20000100800 */
[----:B------:R-:W-:-:S03]  /*9ede0*/  IADD3 R24, P2, PT, R3, R24, RZ ;  /* 0x0000001803187210 */ /* 0x000fc60007f5e0ff */
[----:B------:R-:W-:Y:S01]  /*9edf0*/  STL [R1+0x280c], R4 ;  /* 0x00280c0401007387 */ /* 0x000fe20000100800 */
[----:B------:R-:W-:-:S03]  /*9ee00*/  IADD3.X R23, PT, PT, R23, UR40, RZ, P3, !PT ;  /* 0x0000002817177c10 */ /* 0x000fc60009ffe4ff */
[----:B------:R-:W-:Y:S01]  /*9ee10*/  STL [R1+0x27d8], R5 ;  /* 0x0027d80501007387 */ /* 0x000fe20000100800 */
        /* <DEDUP_REMOVED lines=8> */
[C---:B------:R-:W-:Y:S02]  /*9eea0*/  IADD3 R55, P5, PT, R3.reuse, R55, RZ ;  /* 0x0000003703377210 */ /* 0x040fe40007fbe0ff */
[----:B------:R-:W-:Y:S01]  /*9eeb0*/  IADD3.X R26, PT, PT, R26, UR40, RZ, P6, !PT ;  /* 0x000000281a1a7c10 */ /* 0x000fe2000b7fe4ff */
[----:B------:R-:W-:Y:S01]  /*9eec0*/  STL [R1+0x27f4], R52 ;  /* 0x0027f43401007387 */ /* 0x000fe20000100800 */
[----:B------:R-:W-:-:S03]  /*9eed0*/  IADD3 R60, P6, PT, R3, R60, RZ ;  /* 0x0000003c033c7210 */ /* 0x000fc60007fde0ff */
[----:B------:R-:W-:Y:S01]  /*9eee0*/  STL [R1+0x4770], R53 ;  /* 0x0047703501007387 */ /* 0x000fe20000100800 */
[----:B0-----:R-:W-:Y:S02]  /*9eef0*/  SHF.R.S32.HI R2, RZ, 0x1f, R3 ;  /* 0x0000001fff027819 */ /* 0x001fe40000011403 */
[----:B------:R-:W-:Y:S01]  /*9ef00*/  IADD3.X R28, PT, PT, R28, UR40, RZ, P0, !PT ;  /* 0x000000281c1c7c10 */ /* 0x000fe200087fe4ff */
[----:B------:R-:W-:Y:S01]  /*9ef10*/  STL [R1+0x27ec], R54 ;  /* 0x0027ec3601007387 */ /* 0x000fe20000100800 */
[----:B------:R-:W-:-:S03]  /*9ef20*/  IADD3 R29, P0, PT, R3, R29, RZ ;  /* 0x0000001d031d7210 */ /* 0x000fc60007f1e0ff */
[----:B------:R0:W-:Y:S04]  /*9ef30*/  STL [R1+0x477c], R60 ;  /* 0x00477c3c01007387 */ /* 0x0001e80000100800 */
[----:B------:R1:W-:Y:S04]  /*9ef40*/  STL [R1+0x4780], R55 ;  /* 0x0047803701007387 */ /* 0x0003e80000100800 */
[----:B0-----:R-:W3:Y:S04]  /*9ef50*/  LDL.LU R60, [R1+0x47a0] ;  /* 0x0047a000013c7983 */ /* 0x001ee80000300800 */
[----:B------:R-:W-:Y:S04]  /*9ef60*/  STL [R1+0x27e4], R26 ;  /* 0x0027e41a01007387 */ /* 0x000fe80000100800 */
[----:B------:R-:W-:Y:S01]  /*9ef70*/  STL [R1+0x27dc], R28 ;  /* 0x0027dc1c01007387 */ /* 0x000fe20000100800 */
[----:B------:R-:W-:-:S03]  /*9ef80*/  IADD3.X R30, PT, PT, R30, UR40, RZ, P1, !PT ;  /* 0x000000281e1e7c10 */ /* 0x000fc60008ffe4ff */
[----:B------:R-:W-:Y:S04]  /*9ef90*/  STL [R1+0x4790], R29 ;  /* 0x0047901d01007387 */ /* 0x000fe80000100800 */
[----:B------:R-:W4:Y:S01]  /*9efa0*/  LDL.LU R47, [R1+0x4b88] ;  /* 0x004b8800012f7983 */ /* 0x000f220000300800 */
[----:B------:R-:W-:-:S03]  /*9efb0*/  IADD3 R31, P1, PT, R3, R31, RZ ;  /* 0x0000001f031f7210 */ /* 0x000fc60007f3e0ff */
[----:B------:R-:W-:Y:S04]  /*9efc0*/  STL [R1+0x27d4], R30 ;  /* 0x0027d41e01007387 */ /* 0x000fe80000100800 */
[----:B------:R-:W4:Y:S04]  /*9efd0*/  LDL.LU R20, [R1+0x479c] ;  /* 0x00479c0001147983 */ /* 0x000f280000300800 */
[----:B------:R-:W-:Y:S04]  /*9efe0*/  STL [R1+0x478c], R31 ;  /* 0x00478c1f01007387 */ /* 0x000fe80000100800 */
[----:B------:R-:W4:Y:S01]  /*9eff0*/  LDL.LU R21, [R1+0x4754] ;  /* 0x0047540001157983 */ /* 0x000f220000300800 */
[----:B--2---:R-:W-:-:S05]  /*9f000*/  IMAD.X R61, R2, 0x1, R61, P2 ;  /* 0x00000001023d7824 */ /* 0x004fca00010e063d */
        /* <DEDUP_REMOVED lines=20> */
[----:B-1----:R-:W2:Y:S04]  /*9f150*/  LDL.LU R55, [R1+0x4794] ;  /* 0x0047940001377983 */ /* 0x002ea80000300800 */
[----:B0-----:R-:W2:Y:S04]  /*9f160*/  LDL.LU R61, [R1+0x4800] ;  /* 0x00480000013d7983 */ /* 0x001ea80000300800 */
[----:B------:R-:W2:Y:S04]  /*9f170*/  LDL.LU R26, [R1+0x4798] ;  /* 0x00479800011a7983 */ /* 0x000ea80000300800 */
[----:B------:R-:W2:Y:S04]  /*9f180*/  LDL.LU R28, [R1+0x47fc] ;  /* 0x0047fc00011c7983 */ /* 0x000ea80000300800 */
[----:B------:R-:W2:Y:S01]  /*9f190*/  LDL.LU R29, [R1+0x47a4] ;  /* 0x0047a400011d7983 */ /* 0x000ea20000300800 */
[----:B---3--:R-:W-:-:S05]  /*9f1a0*/  IADD3 R60, P2, PT, R3, R60, RZ ;  /* 0x0000003c033c7210 */ /* 0x008fca0007f5e0ff */
[----:B------:R0:W-:Y:S04]  /*9f1b0*/  STL [R1+0x47a0], R60 ;  /* 0x0047a03c01007387 */ /* 0x0001e80000100800 */
[----:B------:R-:W3:Y:S04]  /*9f1c0*/  LDL.LU R30, [R1+0x4810] ;  /* 0x00481000011e7983 */ /* 0x000ee80000300800 */
[----:B------:R-:W3:Y:S04]  /*9f1d0*/  LDL.LU R31, [R1+0x47a8] ;  /* 0x0047a800011f7983 */ /* 0x000ee80000300800 */
[----:B0-----:R-:W3:Y:S01]  /*9f1e0*/  LDL.LU R60, [R1+0x480c] ;  /* 0x00480c00013c7983 */ /* 0x001ee20000300800 */
[----:B----4-:R-:W-:Y:S01]  /*9f1f0*/  IMAD.X R47, R2, 0x1, R47, P3 ;  /* 0x00000001022f7824 */ /* 0x010fe200018e062f */
[----:B------:R-:W-:-:S04]  /*9f200*/  IADD3 R20, P3, PT, R3, R20, RZ ;  /* 0x0000001403147210 */ /* 0x000fc80007f7e0ff */
[----:B------:R-:W-:Y:S01]  /*9f210*/  STL [R1+0x4b88], R47 ;  /* 0x004b882f01007387 */ /* 0x000fe20000100800 */
[----:B------:R-:W-:-:S03]  /*9f220*/  IMAD.X R21, R2, 0x1, R21, P4 ;  /* 0x0000000102157824 */ /* 0x000fc600020e0615 */
[----:B------:R-:W-:Y:S04]  /*9f230*/  STL [R1+0x479c], R20 ;  /* 0x00479c1401007387 */ /* 0x000fe80000100800 */
[----:B------:R-:W-:Y:S01]  /*9f240*/  STL [R1+0x4754], R21 ;  /* 0x0047541501007387 */ /* 0x000fe20000100800 */
[----:B--2---:R-:W-:Y:S01]  /*9f250*/  IADD3 R48, P4, PT, R3, R48, RZ ;  /* 0x0000003003307210 */ /* 0x004fe20007f9e0ff */
[----:B------:R-:W-:-:S04]  /*9f260*/  IMAD.X R49, R2, 0x1, R49, P5 ;  /* 0x0000000102317824 */ /* 0x000fc800028e0631 */
[----:B------:R-:W-:Y:S01]  /*9f270*/  STL [R1+0x47b0], R48 ;  /* 0x0047b03001007387 */ /* 0x000fe20000100800 */
[----:B------:R-:W-:-:S03]  /*9f280*/  IADD3 R50, P5, PT, R3, R50, RZ ;  /* 0x0000003203327210 */ /* 0x000fc60007fbe0ff */
[----:B------:R-:W-:Y:S01]  /*9f290*/  STL [R1+0x475c], R49 ;  /* 0x00475c3101007387 */ /* 0x000fe20000100800 */
[----:B------:R-:W-:-:S03]  /*9f2a0*/  IMAD.X R51, R2, 0x1, R51, P6 ;  /* 0x0000000102337824 */ /* 0x000fc600030e0633 */
        /* <DEDUP_REMOVED lines=29> */
[C---:B------:R-:W-:Y:S01]  /*9f480*/  IADD3 R54, P6, PT, R3.reuse, R54, RZ ;  /* 0x0000003603367210 */ /* 0x040fe20007fde0ff */
[C---:B------:R-:W-:Y:S01]  /*9f490*/  IMAD.X R55, R2.reuse, 0x1, R55, P0 ;  /* 0x0000000102377824 */ /* 0x040fe200000e0637 */
[C---:B------:R-:W-:Y:S01]  /*9f4a0*/  IADD3 R61, P0, PT, R3.reuse, R61, RZ ;  /* 0x0000003d033d7210 */ /* 0x040fe20007f1e0ff */
[----:B------:R-:W-:Y:S04]  /*9f4b0*/  STL [R1+0x4788], R53 ;  /* 0x0047883501007387 */ /* 0x000fe80000100800 */
[----:B------:R0:W-:Y:S04]  /*9f4c0*/  STL [R1+0x4800], R61 ;  /* 0x0048003d01007387 */ /* 0x0001e80000100800 */
[----:B------:R1:W-:Y:S04]  /*9f4d0*/  STL [R1+0x47ec], R54 ;  /* 0x0047ec3601007387 */ /* 0x0003e80000100800 */
[----:B0-----:R-:W2:Y:S01]  /*9f4e0*/  LDL.LU R61, [R1+0x47b4] ;  /* 0x0047b400013d7983 */ /* 0x001ea20000300800 */
[C---:B------:R-:W-:Y:S01]  /*9f4f0*/  IMAD.X R26, R2.reuse, 0x1, R26, P1 ;  /* 0x00000001021a7824 */ /* 0x040fe200008e061a */
[C---:B------:R-:W-:Y:S01]  /*9f500*/  IADD3 R28, P1, PT, R3.reuse, R28, RZ ;  /* 0x0000001c031c7210 */ /* 0x040fe20007f3e0ff */
[C---:B------:R-:W-:Y:S01]  /*9f510*/  IMAD.X R29, R2.reuse, 0x1, R29, P2 ;  /* 0x00000001021d7824 */ /* 0x040fe200010e061d */
[----:B------:R0:W-:Y:S04]  /*9f520*/  STL [R1+0x4794], R55 ;  /* 0x0047943701007387 */ /* 0x0001e80000100800 */
[----:B------:R-:W-:Y:S04]  /*9f530*/  STL [R1+0x4798], R26 ;  /* 0x0047981a01007387 */ /* 0x000fe80000100800 */
[----:B------:R-:W-:Y:S04]  /*9f540*/  STL [R1+0x47fc], R28 ;  /* 0x0047fc1c01007387 */ /* 0x000fe80000100800 */
[----:B------:R-:W-:Y:S04]  /*9f550*/  STL [R1+0x47a4], R29 ;  /* 0x0047a41d01007387 */ /* 0x000fe80000100800 */
[----:B------:R-:W4:Y:S01]  /*9f560*/  LDL.LU R47, [R1+0x4820] ;  /* 0x00482000012f7983 */ /* 0x000f220000300800 */
[----:B---3--:R-:W-:Y:S01]  /*9f570*/  IADD3 R30, P2, PT, R3, R30, RZ ;  /* 0x0000001e031e7210 */ /* 0x008fe20007f5e0ff */
[----:B------:R-:W-:-:S04]  /*9f580*/  IMAD.X R31, R2, 0x1, R31, P3 ;  /* 0x00000001021f7824 */ /* 0x000fc800018e061f */
[----:B------:R-:W-:Y:S01]  /*9f590*/  STL [R1+0x4810], R30 ;  /* 0x0048101e01007387 */ /* 0x000fe20000100800 */
[----:B------:R-:W-:-:S03]  /*9f5a0*/  IADD3 R60, P3, PT, R3, R60, RZ ;  /* 0x0000003c033c7210 */ /* 0x000fc60007f7e0ff */
        /* <DEDUP_REMOVED lines=23> */
[----:B0-----:R-:W3:Y:S04]  /*9f720*/  LDL.LU R55, [R1+0x486c] ;  /* 0x00486c0001377983 */ /* 0x001ee80000300800 */
[----:B------:R-:W3:Y:S04]  /*9f730*/  LDL.LU R60, [R1+0x4814] ;  /* 0x00481400013c7983 */ /* 0x000ee80000300800 */
[----:B------:R-:W3:Y:S04]  /*9f740*/  LDL.LU R26, [R1+0x4880] ;  /* 0x00488000011a7983 */ /* 0x000ee80000300800 */
[----:B------:R-:W3:Y:S04]  /*9f750*/  LDL.LU R28, [R1+0x4818] ;  /* 0x00481800011c7983 */ /* 0x000ee80000300800 */
[----:B------:R-:W3:Y:S01]  /*9f760*/  LDL.LU R29, [R1+0x487c] ;  /* 0x00487c00011d7983 */ /* 0x000ee20000300800 */
[----:B--2---:R-:W-:-:S05]  /*9f770*/  IMAD.X R61, R2, 0x1, R61, P4 ;  /* 0x00000001023d7824 */ /* 0x004fca00020e063d */
[----:B------:R0:W-:Y:S04]  /*9f780*/  STL [R1+0x47b4], R61 ;  /* 0x0047b43d01007387 */ /* 0x0001e80000100800 */
[----:B------:R-:W2:Y:S04]  /*9f790*/  LDL.LU R30, [R1+0x4824] ;  /* 0x00482400011e7983 */ /* 0x000ea80000300800 */
[----:B------:R-:W2:Y:S04]  /*9f7a0*/  LDL.LU R31, [R1+0x4890] ;  /* 0x00489000011f7983 */ /* 0x000ea80000300800 */
[----:B0-----:R-:W2:Y:S01]  /*9f7b0*/  LDL.LU R61, [R1+0x4828] ;  /* 0x00482800013d7983 */ /* 0x001ea20000300800 */
[----:B----4-:R-:W-:-:S05]  /*9f7c0*/  IADD3 R47, P4, PT, R3, R47, RZ ;  /* 0x0000002f032f7210 */ /* 0x010fca0007f9e0ff */
[----:B------:R-:W-:Y:S01]  /*9f7d0*/  STL [R1+0x4820], R47 ;  /* 0x0048202f01007387 */ /* 0x000fe20000100800 */
[----:B---3--:R-:W-:Y:S01]  /*9f7e0*/  IMAD.X R20, R2, 0x1, R20, P5 ;  /* 0x0000000102147824 */ /* 0x008fe200028e0614 */
[----:B------:R-:W-:-:S04]  /*9f7f0*/  IADD3 R21, P5, PT, R3, R21, RZ ;  /* 0x0000001503157210 */ /* 0x000fc80007fbe0ff */
        /* <DEDUP_REMOVED lines=40> */
[----:B------:R-:W-:Y:S01]  /*9fa80*/  IMAD.X R60, R2, 0x1, R60, P2 ;  /* 0x00000001023c7824 */ /* 0x000fe200010e063c */
[----:B------:R-:W-:-:S04]  /*9fa90*/  IADD3 R26, P2, PT, R3, R26, RZ ;  /* 0x0000001a031a7210 */ /* 0x000fc80007f5e0ff */
[----:B------:R0:W-:Y:S01]  /*9faa0*/  STL [R1+0x4814], R60 ;  /* 0x0048143c01007387 */ /* 0x0001e20000100800 */
[----:B------:R-:W-:-:S03]  /*9fab0*/  IMAD.X R28, R2, 0x1, R28, P3 ;  /* 0x00000001021c7824 */ /* 0x000fc600018e061c */
[----:B------:R1:W-:Y:S01]  /*9fac0*/  STL [R1+0x4808], R54 ;  /* 0x0048083601007387 */ /* 0x0003e20000100800 */
[----:B------:R-:W-:-:S03]  /*9fad0*/  IADD3 R29, P3, PT, R3, R29, RZ ;  /* 0x0000001d031d7210 */ /* 0x000fc60007f7e0ff */
[----:B0-----:R-:W3:Y:S04]  /*9fae0*/  LDL.LU R60, [R1+0x488c] ;  /* 0x00488c00013c7983 */ /* 0x001ee80000300800 */
[----:B------:R0:W-:Y:S04]  /*9faf0*/  STL [R1+0x486c], R55 ;  /* 0x00486c3701007387 */ /* 0x0001e80000100800 */
[----:B------:R-:W-:Y:S04]  /*9fb00*/  STL [R1+0x4880], R26 ;  /* 0x0048801a01007387 */ /* 0x000fe80000100800 */
[----:B------:R-:W-:Y:S04]  /*9fb10*/  STL [R1+0x4818], R28 ;  /* 0x0048181c01007387 */ /* 0x000fe80000100800 */
[----:B------:R-:W-:Y:S04]  /*9fb20*/  STL [R1+0x487c], R29 ;  /* 0x00487c1d01007387 */ /* 0x000fe80000100800 */
[----:B------:R-:W4:Y:S01]  /*9fb30*/  LDL.LU R47, [R1+0x4834] ;  /* 0x00483400012f7983 */ /* 0x000f220000300800 */
[----:B--2---:R-:W-:Y:S01]  /*9fb40*/  IMAD.X R30, R2, 0x1, R30, P4 ;  /* 0x00000001021e7824 */ /* 0x004fe200020e061e */
[----:B------:R-:W-:-:S04]  /*9fb50*/  IADD3 R31, P4, PT, R3, R31, RZ ;  /* 0x0000001f031f7210 */ /* 0x000fc80007f9e0ff */
[----:B------:R-:W-:Y:S01]  /*9fb60*/  STL [R1+0x4824], R30 ;  /* 0x0048241e01007387 */ /* 0x000fe20000100800 */
[----:B------:R-:W-:-:S03]  /*9fb70*/  IMAD.X R61, R2, 0x1, R61, P5 ;  /* 0x00000001023d7824 */ /* 0x000fc600028e063d */
[----:B------:R-:W2:Y:S04]  /*9fb80*/  LDL.LU R20, [R1+0x48a0] ;  /* 0x0048a00001147983 */ /* 0x000ea80000300800 */
[----:B------:R-:W-:Y:S04]  /*9fb90*/  STL [R1+0x4890], R31 ;  /* 0x0048901f01007387 */ /* 0x000fe80000100800 */
[----:B------:R-:W2:Y:S04]  /*9fba0*/  LDL.LU R21, [R1+0x4838] ;  /* 0x0048380001157983 */ /* 0x000ea80000300800 */
        /* <DEDUP_REMOVED lines=30> */
[----:B----4-:R-:W-:-:S05]  /*9fd90*/  IMAD.X R47, R2, 0x1, R47, P6 ;  /* 0x00000001022f7824 */ /* 0x010fca00030e062f */
        /* <DEDUP_REMOVED lines=423> */
[----:B------:R4:W-:Y:S04]  /*a1810*/  STL [R1+0x4a84], R26 ;  /* 0x004a841a01007387 */ /* 0x0009e80000100800 */
[----:B------:R0:W-:Y:S04]  /*a1820*/  STL [R1+0x4af0], R28 ;  /* 0x004af01c01007387 */ /* 0x0001e80000100800 */
[----:B------:R0:W-:Y:S04]  /*a1830*/  STL [R1+0x4a88], R29 ;  /* 0x004a881d01007387 */ /* 0x0001e80000100800 */
[----:B------:R-:W2:Y:S01]  /*a1840*/  LDL.LU R47, [R1+0x4afc] ;  /* 0x004afc00012f7983 */ /* 0x000ea20000300800 */
[----:B---3--:R-:W-:Y:S01]  /*a1850*/  IADD3 R30, P4, PT, R3, R30, RZ ;  /* 0x0000001e031e7210 */ /* 0x008fe20007f9e0ff */
[----:B------:R-:W-:-:S04]  /*a1860*/  IMAD.X R31, R2, 0x1, R31, P5 ;  /* 0x00000001021f7824 */ /* 0x000fc800028e061f */
[----:B------:R3:W-:Y:S01]  /*a1870*/  STL [R1+0x4aec], R30 ;  /* 0x004aec1e01007387 */ /* 0x0007e20000100800 */
[----:B------:R-:W-:-:S03]  /*a1880*/  IADD3 R60, P5, PT, R3, R60, RZ ;  /* 0x0000003c033c7210 */ /* 0x000fc60007fbe0ff */
[----:B------:R-:W2:Y:S04]  /*a1890*/  LDL.LU R20, [R1+0x4aa4] ;  /* 0x004aa40001147983 */ /* 0x000ea80000300800 */
[----:B------:R0:W-:Y:S04]  /*a18a0*/  STL [R1+0x4a94], R31 ;  /* 0x004a941f01007387 */ /* 0x0001e80000100800 */
        /* <DEDUP_REMOVED lines=22> */
[----:B----4-:R-:W4:Y:S04]  /*a1a10*/  LDL.LU R26, [R1+0x4af8] ;  /* 0x004af800011a7983 */ /* 0x010f280000300800 */
[----:B------:R-:W4:Y:S04]  /*a1a20*/  LDL.LU R28, [R1+0x4b04] ;  /* 0x004b0400011c7983 */ /* 0x000f280000300800 */
[----:B------:R-:W4:Y:S04]  /*a1a30*/  LDL.LU R29, [R1+0x4b08] ;  /* 0x004b0800011d7983 */ /* 0x000f280000300800 */
[----:B---3--:R-:W3:Y:S01]  /*a1a40*/  LDL.LU R30, [R1+0x4b14] ;  /* 0x004b1400011e7983 */ /* 0x008ee20000300800 */
[----:B--2---:R-:W-:-:S05]  /*a1a50*/  IMAD.X R61, R2, 0x1, R61, P6 ;  /* 0x00000001023d7824 */ /* 0x004fca00030e063d */
[----:B------:R0:W-:Y:S04]  /*a1a60*/  STL [R1+0x4a98], R61 ;  /* 0x004a983d01007387 */ /* 0x0001e80000100800 */
[----:B------:R-:W2:Y:S04]  /*a1a70*/  LDL.LU R31, [R1+0x4b18] ;  /* 0x004b1800011f7983 */ /* 0x000ea80000300800 */
[----:B------:R-:W2:Y:S04]  /*a1a80*/  LDL.LU R60, [R1+0x4b24] ;  /* 0x004b2400013c7983 */ /* 0x000ea80000300800 */
[----:B0-----:R-:W2:Y:S01]  /*a1a90*/  LDL.LU R61, [R1+0x4b28] ;  /* 0x004b2800013d7983 */ /* 0x001ea20000300800 */
[----:B------:R-:W-:-:S05]  /*a1aa0*/  IADD3 R47, P6, PT, R3, R47, RZ ;  /* 0x0000002f032f7210 */ /* 0x000fca0007fde0ff */
[----:B------:R0:W-:Y:S01]  /*a1ab0*/  STL [R1+0x4afc], R47 ;  /* 0x004afc2f01007387 */ /* 0x0001e20000100800 */
[----:B------:R-:W-:Y:S01]  /*a1ac0*/  IMAD.X R20, R2, 0x1, R20, P0 ;  /* 0x0000000102147824 */ /* 0x000fe200000e0614 */
[----:B------:R-:W-:-:S04]  /*a1ad0*/  IADD3 R21, P0, PT, R3, R21, RZ ;  /* 0x0000001503157210 */ /* 0x000fc80007f1e0ff */
[----:B------:R0:W-:Y:S01]  /*a1ae0*/  STL [R1+0x4aa4], R20 ;  /* 0x004aa41401007387 */ /* 0x0001e20000100800 */
[----:B------:R-:W-:-:S03]  /*a1af0*/  IMAD.X R48, R2, 0x1, R48, P1 ;  /* 0x0000000102307824 */ /* 0x000fc600008e0630 */
[----:B------:R0:W-:Y:S01]  /*a1b00*/  STL [R1+0x4b10], R21 ;  /* 0x004b101501007387 */ /* 0x0001e20000100800 */
[----:B------:R-:W-:-:S03]  /*a1b10*/  IADD3 R49, P1, PT, R3, R49, RZ ;  /* 0x0000003103317210 */ /* 0x000fc60007f3e0ff */
        /* <DEDUP_REMOVED lines=37> */
[----:B----4-:R-:W-:-:S03]  /*a1d70*/  IMAD.X R26, R2, 0x1, R26, P4 ;  /* 0x00000001021a7824 */ /* 0x010fc600020e061a */
[----:B------:R0:W-:Y:S01]  /*a1d80*/  STL [R1+0x4b44], R55 ;  /* 0x004b443701007387 */ /* 0x0001e20000100800 */
[----:B------:R-:W-:-:S03]  /*a1d90*/  IMAD.X R28, R2, 0x1, R28, P5 ;  /* 0x00000001021c7824 */ /* 0x000fc600028e061c */
[----:B------:R0:W-:Y:S01]  /*a1da0*/  STL [R1+0x4af8], R26 ;  /* 0x004af81a01007387 */ /* 0x0001e20000100800 */
[----:B------:R-:W-:-:S03]  /*a1db0*/  IMAD.X R29, R2, 0x1, R29, P6 ;  /* 0x00000001021d7824 */ /* 0x000fc600030e061d */
[----:B------:R0:W-:Y:S01]  /*a1dc0*/  STL [R1+0x4b04], R28 ;  /* 0x004b041c01007387 */ /* 0x0001e20000100800 */
[----:B---3--:R-:W-:-:S03]  /*a1dd0*/  IMAD.X R30, R2, 0x1, R30, P0 ;  /* 0x00000001021e7824 */ /* 0x008fc600000e061e */
[----:B------:R0:W-:Y:S04]  /*a1de0*/  STL [R1+0x4b08], R29 ;  /* 0x004b081d01007387 */ /* 0x0001e80000100800 */
[----:B------:R0:W-:Y:S01]  /*a1df0*/  STL [R1+0x4b14], R30 ;  /* 0x004b141e01007387 */ /* 0x0001e20000100800 */
[----:B------:R-:W-:Y:S01]  /*a1e00*/  ISETP.NE.U32.AND P4, PT, R27, UR9, PT ;  /* 0x000000091b007c0c */ /* 0x000fe2000bf85070 */
[C---:B--2---:R-:W-:Y:S02]  /*a1e10*/  IMAD.X R31, R2.reuse, 0x1, R31, P1 ;  /* 0x00000001021f7824 */ /* 0x044fe400008e061f */
[C---:B------:R-:W-:Y:S02]  /*a1e20*/  IMAD.X R60, R2.reuse, 0x1, R60, P2 ;  /* 0x00000001023c7824 */ /* 0x040fe400010e063c */
[----:B------:R-:W-:-:S05]  /*a1e30*/  IMAD.X R61, R2, 0x1, R61, P3 ;  /* 0x00000001023d7824 */ /* 0x000fca00018e063d */
[----:B------:R0:W-:Y:S04]  /*a1e40*/  STL [R1+0x4b28], R61 ;  /* 0x004b283d01007387 */ /* 0x0001e80000100800 */
[----:B------:R0:W-:Y:S04]  /*a1e50*/  STL [R1+0x4b18], R31 ;  /* 0x004b181f01007387 */ /* 0x0001e80000100800 */
[----:B------:R0:W-:Y:S01]  /*a1e60*/  STL [R1+0x4b24], R60 ;  /* 0x004b243c01007387 */ /* 0x0001e20000100800 */
[----:B------:R-:W-:Y:S05]  /*a1e70*/  @P4 BRA `(.L_x_1) ;  /* 0xfffff7f800744947 */ /* 0x000fea000383ffff */
.L_x_0:
[----:B0-----:R-:W2:Y:S01]  /*a1e80*/  LDL R5, [R1+0x24cc] ;  /* 0x0024cc0001057983 */ /* 0x001ea20000100800 */
[----:B------:R-:W0:Y:S01]  /*a1e90*/  LDC R22, c[0x0][0x3b4] ;  /* 0x0000ed00ff167b82 */ /* 0x000e220000000800 */
[----:B------:R-:W2:Y:S02]  /*a1ea0*/  LDCU UR36, c[0x0][0x3b4] ;  /* 0x00007680ff2477ac */ /* 0x000ea40008000800 */
[----:B------:R-:W3:Y:S01]  /*a1eb0*/  LDL R4, [R1+0x2734] ;  /* 0x0027340001047983 */ /* 0x000ee20000100800 */
[----:B------:R-:W3:Y:S03]  /*a1ec0*/  LDCU UR42, c[0x0][0x3b4] ;  /* 0x00007680ff2a77ac */ /* 0x000ee60008000800 */
[----:B-----5:R4:W-:Y:S01]  /*a1ed0*/  STL [R1+0x5234], R0 ;  /* 0x0052340001007387 */ /* 0x0209e20000100800 */
[----:B------:R-:W1:Y:S01]  /*a1ee0*/  LDC R21, c[0x0][0x3b4] ;  /* 0x0000ed00ff157b82 */ /* 0x000e620000000800 */
[----:B------:R-:W0:Y:S02]  /*a1ef0*/  LDCU.64 UR46, c[0x0][0x390] ;  /* 0x00007200ff2e77ac */ /* 0x000e240008000a00 */
[----:B------:R-:W-:Y:S01]  /*a1f00*/  STL.64 [R1+0x5190], R58 ;  /* 0x0051903a01007387 */ /* 0x000fe20000100a00 */
[----:B------:R-:W0:Y:S03]  /*a1f10*/  LDCU.64 UR48, c[0x0][0x390] ;  /* 0x00007200ff3077ac */ /* 0x000e260008000a00 */
[----:B------:R-:W-:Y:S01]  /*a1f20*/  STL.64 [R1+0x5188], R56 ;  /* 0x0051883801007387 */ /* 0x000fe20000100a00 */
[----:B------:R-:W0:Y:S01]  /*a1f30*/  LDC R19, c[0x0][0x3b4] ;  /* 0x0000ed00ff137b82 */ /* 0x000e220000000800 */
[----:B------:R-:W0:Y:S02]  /*a1f40*/  LDCU.64 UR44, c[0x0][0x390] ;  /* 0x00007200ff2c77ac */ /* 0x000e240008000a00 */
[----:B------:R-:W-:Y:S01]  /*a1f50*/  STL.64 [R1+0x5180], R54 ;  /* 0x0051803601007387 */ /* 0x000fe20000100a00 */
[----:B------:R-:W0:Y:S03]  /*a1f60*/  LDCU.64 UR6, c[0x0][0x390] ;  /* 0x00007200ff0677ac */ /* 0x000e260008000a00 */
[----:B------:R-:W-:Y:S01]  /*a1f70*/  STL.64 [R1+0x5178], R52 ;  /* 0x0051783401007387 */ /* 0x000fe20000100a00 */
[----:B------:R-:W0:Y:S01]  /*a1f80*/  LDC R17, c[0x0][0x3b4] ;  /* 0x0000ed00ff117b82 */ /* 0x000e220000000800 */
[----:B------:R-:W0:Y:S02]  /*a1f90*/  LDCU UR41, c[0x0][0x398] ;  /* 0x00007300ff2977ac */ /* 0x000e240008000800 */
[----:B------:R-:W-:Y:S01]  /*a1fa0*/  STL.64 [R1+0x5170], R50 ;  /* 0x0051703201007387 */ /* 0x000fe20000100a00 */
[----:B------:R-:W0:Y:S03]  /*a1fb0*/  LDCU UR50, c[0x0][0x398] ;  /* 0x00007300ff3277ac */ /* 0x000e260008000800 */
[----:B------:R-:W-:Y:S01]  /*a1fc0*/  STL.64 [R1+0x5168], R48 ;  /* 0x0051683001007387 */ /* 0x000fe20000100a00 */
[----:B------:R-:W0:Y:S01]  /*a1fd0*/  LDC R14, c[0x0][0x3b4] ;  /* 0x0000ed00ff0e7b82 */ /* 0x000e220000000800 */
[----:B------:R-:W0:Y:S02]  /*a1fe0*/  LDCU UR40, c[0x0][0x398] ;  /* 0x00007300ff2877ac */ /* 0x000e240008000800 */
[----:B------:R-:W-:Y:S01]  /*a1ff0*/  STL [R1+0x5160], R61 ;  /* 0x0051603d01007387 */ /* 0x000fe20000100800 */
[----:B------:R-:W0:Y:S03]  /*a2000*/  LDCU UR39, c[0x0][0x398] ;  /* 0x00007300ff2777ac */ /* 0x000e260008000800 */
[----:B-1----:R-:W4:Y:S01]  /*a2010*/  LDL.LU R38, [R1+0xf80] ;  /* 0x000f800001267983 */ /* 0x002f220000300800 */
[----:B------:R-:W1:Y:S01]  /*a2020*/  LDC R13, c[0x0][0x3b4] ;  /* 0x0000ed00ff0d7b82 */ /* 0x000e620000000800 */
[----:B------:R-:W0:Y:S02]  /*a2030*/  LDCU UR38, c[0x0][0x398] ;  /* 0x00007300ff2677ac */ /* 0x000e240008000800 */
[----:B------:R-:W4:Y:S01]  /*a2040*/  LDL.LU R29, [R1+0xf84] ;  /* 0x000f8400011d7983 */ /* 0x000f220000300800 */
[----:B------:R-:W0:Y:S03]  /*a2050*/  LDCU UR31, c[0x0][0x398] ;  /* 0x00007300ff1f77ac */ /* 0x000e260008000800 */
[----:B------:R-:W4:Y:S01]  /*a2060*/  LDL.LU R37, [R1+0xf88] ;  /* 0x000f880001257983 */ /* 0x000f220000300800 */
[----:B------:R-:W0:Y:S01]  /*a2070*/  LDC R11, c[0x0][0x3b4] ;  /* 0x0000ed00ff0b7b82 */ /* 0x000e220000000800 */
        /* <DEDUP_REMOVED lines=17> */
[----:B------:R-:W0:Y:S04]  /*a2190*/  LDCU UR32, c[0x0][0x398] ;  /* 0x00007300ff2077ac */ /* 0x000e280008000800 */
[----:B------:R-:W0:Y:S01]  /*a21a0*/  LDC R32, c[0x0][0x3b4] ;  /* 0x0000ed00ff207b82 */ /* 0x000e220000000800 */
[----:B------:R-:W0:Y:S01]  /*a21b0*/  LDCU UR33, c[0x0][0x398] ;  /* 0x00007300ff2177ac */ /* 0x000e220008000800 */
[----:B------:R-:W0:Y:S06]  /*a21c0*/  LDCU UR16, c[0x0][0x398] ;  /* 0x00007300ff1077ac */ /* 0x000e2c0008000800 */
[----:B------:R-:W0:Y:S01]  /*a21d0*/  LDC R33, c[0x0][0x3b4] ;  /* 0x0000ed00ff217b82 */ /* 0x000e220000000800 */
[----:B------:R-:W0:Y:S01]  /*a21e0*/  LDCU UR15, c[0x0][0x398] ;  /* 0x00007300ff0f77ac */ /* 0x000e220008000800 */
[----:B------:R-:W0:Y:S06]  /*a21f0*/  LDCU UR9, c[0x0][0x398] ;  /* 0x00007300ff0977ac */ /* 0x000e2c0008000800 */
[----:B------:R-:W0:Y:S01]  /*a2200*/  LDC R34, c[0x0][0x3b4] ;  /* 0x0000ed00ff227b82 */ /* 0x000e220000000800 */
[----:B------:R-:W-:Y:S01]  /*a2210*/  LOP3.LUT R2, R2, 0xffdfffff, RZ, 0xc0, !PT ;  /* 0xffdfffff02027812 */ /* 0x000fe200078ec0ff */
        /* <DEDUP_REMOVED lines=31> */
[----:B------:R-:W-:Y:S01]  /*a2410*/  UMOV UR4, 0x400 ;  /* 0x0000040000047882 */ /* 0x000fe20000000000 */
        /* <DEDUP_REMOVED lines=10> */
[----:B--2---:R-:W-:Y:S01]  /*a24c0*/  IMAD R26, R5, UR36, RZ ;  /* 0x00000024051a7c24 */ /* 0x004fe2000f8e02ff */
[----:B------:R-:W2:Y:S01]  /*a24d0*/  LDCU.64 UR36, c[0x0][0x390] ;  /* 0x00007200ff2477ac */ /* 0x000ea20008000a00 */
[----:B------:R-:W1:Y:S01]  /*a24e0*/  LDC R5, c[0x0][0x3b4] ;  /* 0x0000ed00ff057b82 */ /* 0x000e620000000800 */
[----:B---3--:R-:W-:-:S02]  /*a24f0*/  IMAD R25, R4, UR42, RZ ;  /* 0x0000002a04197c24 */ /* 0x008fc4000f8e02ff */
[----:B0-----:R-:W-:Y:S01]  /*a2500*/  IMAD R22, R22, 0x40, R26 ;  /* 0x0000004016167824 */ /* 0x001fe200078e021a */
[C---:B------:R-:W-:Y:S01]  /*a2510*/  IADD3 R28, P0, PT, R26.reuse, UR46, RZ ;  /* 0x0000002e1a1c7c10 */ /* 0x040fe2000ff1e0ff */
[----:B------:R-:W0:Y:S01]  /*a2520*/  LDCU.64 UR42, c[0x0][0x390] ;  /* 0x00007200ff2a77ac */ /* 0x000e220008000a00 */
[----:B------:R-:W-:Y:S01]  /*a2530*/  IADD3 R27, P1, PT, R25, UR48, RZ ;  /* 0x00000030191b7c10 */ /* 0x000fe2000ff3e0ff */
[----:B------:R-:W-:Y:S01]  /*a2540*/  IMAD R21, R21, 0x20, R22 ;  /* 0x0000002015157824 */ /* 0x000fe200078e0216 */
[----:B------:R-:W-:Y:S01]  /*a2550*/  LEA.HI.X.SX32 R26, R26, UR47, 0x1, P0 ;  /* 0x0000002f1a1a7c11 */ /* 0x000fe200080f0eff */
[----:B------:R-:W-:Y:S01]  /*a2560*/  STL [R1+0x5238], R28 ;  /* 0x0052381c01007387 */ /* 0x000fe20000100800 */
[----:B------:R-:W-:Y:S01]  /*a2570*/  LEA.HI.X.SX32 R25, R25, UR49, 0x1, P1 ;  /* 0x0000003119197c11 */ /* 0x000fe200088f0eff */
[----:B------:R-:W3:Y:S01]  /*a2580*/  LDCU.64 UR46, c[0x0][0x390] ;  /* 0x00007200ff2e77ac */ /* 0x000ee20008000a00 */
[----:B------:R-:W-:Y:S01]  /*a2590*/  IADD3 R24, P0, PT, R22, UR44, RZ ;  /* 0x0000002c16187c10 */ /* 0x000fe2000ff1e0ff */
[----:B------:R-:W-:Y:S01]  /*a25a0*/  STL [R1+0x523c], R27 ;  /* 0x00523c1b01007387 */ /* 0x000fe20000100800 */
[----:B------:R-:W-:-:S02]  /*a25b0*/  IADD3 R23, P1, PT, R21, UR6, RZ ;  /* 0x0000000615177c10 */ /* 0x000fc4000ff3e0ff */
[----:B----4-:R-:W-:Y:S01]  /*a25c0*/  F2FP.SATFINITE.E4M3.F32.PACK_AB_MERGE_C R0, R29, R38, RZ ;  /* 0x000000261d00723e */ /* 0x010fe200048070ff */
[----:B------:R-:W-:Y:S01]  /*a25d0*/  STL [R1+0x5240], R26 ;  /* 0x0052401a01007387 */ /* 0x000fe20000100800 */
[----:B------:R-:W-:Y:S01]  /*a25e0*/  IMAD R19, R19, 0x20, R21 ;  /* 0x0000002013137824 */ /* 0x000fe200078e0215 */
[----:B------:R-:W4:Y:S02]  /*a25f0*/  LDCU UR48, c[0x0][0x398] ;  /* 0x00007300ff3077ac */ /* 0x000f240008000800 */
[----:B------:R-:W-:Y:S01]  /*a2600*/  STL [R1+0x5244], R25 ;  /* 0x0052441901007387 */ /* 0x000fe20000100800 */
[----:B------:R-:W0:Y:S03]  /*a2610*/  LDCU UR49, c[0x0][0x398] ;  /* 0x00007300ff3177ac */ /* 0x000e260008000800 */
[----:B------:R-:W-:Y:S04]  /*a2620*/  STL [R1+0x5248], R24 ;  /* 0x0052481801007387 */ /* 0x000fe80000100800 */
[----:B------:R-:W-:Y:S04]  /*a2630*/  STL [R1+0x524c], R23 ;  /* 0x00524c1701007387 */ /* 0x000fe80000100800 */
[----:B------:R-:W4:Y:S04]  /*a2640*/  LDL.LU R41, [R1+0xfb8] ;  /* 0x000fb80001297983 */ /* 0x000f280000300800 */
[----:B------:R-:W4:Y:S04]  /*a2650*/  LDL.LU R40, [R1+0xfbc] ;  /* 0x000fbc0001287983 */ /* 0x000f280000300800 */
[----:B------:R0:W-:Y:S04]  /*a2660*/  STL [R1+0xc4], R0 ;  /* 0x0000c40001007387 */ /* 0x0001e80000100800 */
[----:B------:R-:W4:Y:S04]  /*a2670*/  LDL.LU R39, [R1+0xfc0] ;  /* 0x000fc00001277983 */ /* 0x000f280000300800 */
[----:B------:R-:W4:Y:S01]  /*a2680*/  LDL.LU R38, [R1+0xfc4] ;  /* 0x000fc40001267983 */ /* 0x000f220000300800 */
[----:B0-----:R-:W-:-:S03]  /*a2690*/  F2FP.SATFINITE.E4M3.F32.PACK_AB_MERGE_C R0, R31, R37, RZ ;  /* 0x000000251f00723e */ /* 0x001fc600048070ff */
[----:B------:R-:W4:Y:S04]  /*a26a0*/  LDL.LU R44, [R1+0xfc8] ;  /* 0x000fc800012c7983 */ /* 0x000f280000300800 */
[----:B------:R-:W4:Y:S01]  /*a26b0*/  LDL.LU R37, [R1+0xfcc] ;  /* 0x000fcc0001257983 */ /* 0x000f220000300800 */
[----:B------:R-:W-:-:S03]  /*a26c0*/  F2FP.SATFINITE.E4M3.F32.PACK_AB_MERGE_C R23, R35, R46, RZ ;  /* 0x0000002e2317723e */ /* 0x000fc600048070ff */
[----:B------:R0:W-:Y:S04]  /*a26d0*/  STL [R1+0xc8], R0 ;  /* 0x0000c80001007387 */ /* 0x0001e80000100800 */
[----:B0-----:R-:W4:Y:S04]  /*a26e0*/  LDL R0, [R1+0x1fd8] ;  /* 0x001fd80001007983 */ /* 0x001f280000100800 */
[----:B------:R0:W-:Y:S04]  /*a26f0*/  STL [R1+0x2a4c], R23 ;  /* 0x002a4c1701007387 */ /* 0x0001e80000100800 */
[----:B------:R-:W4:Y:S04]  /*a2700*/  LDL.LU R51, [R1+0xfd0] ;  /* 0x000fd00001337983 */ /* 0x000f280000300800 */
[----:B------:R-:W4:Y:S01]  /*a2710*/  LDL.LU R52, [R1+0xfd4] ;  /* 0x000fd40001347983 */ /* 0x000f220000300800 */
[----:B0-----:R-:W-:-:S05]  /*a2720*/  F2FP.SATFINITE.E4M3.F32.PACK_AB_MERGE_C R23, R36, R45, RZ ;  /* 0x0000002d2417723e */ /* 0x001fca00048070ff */
[----:B------:R0:W-:Y:S04]  /*a2730*/  STL [R1+0x2a3c], R23 ;  /* 0x002a3c1701007387 */ /* 0x0001e80000100800 */
[----:B------:R-:W4:Y:S04]  /*a2740*/  LDL.LU R53, [R1+0xfd8] ;  /* 0x000fd80001357983 */ /* 0x000f280000300800 */
[----:B------:R-:W4:Y:S01]  /*a2750*/  LDL.LU R36, [R1+0xfdc] ;  /* 0x000fdc0001247983 */ /* 0x000f220000300800 */
[----:B------:R-:W-:Y:S01]  /*a2760*/  LEA.HI.X.SX32 R22, R22, UR45, 0x1, P0 ;  /* 0x0000002d16167c11 */ /* 0x000fe200080f0eff */
[----:B------:R-:W3:Y:S01]  /*a2770*/  LDCU.64 UR44, c[0x0][0x390] ;  /* 0x00007200ff2c77ac */ /* 0x000ee20008000a00 */
[----:B--2---:R-:W-:Y:S01]  /*a2780*/  IADD3 R20, P0, PT, R19, UR36, RZ ;  /* 0x0000002413147c10 */ /* 0x004fe2000ff1e0ff */
[----:B------:R-:W-:Y:S01]  /*a2790*/  IMAD R17, R17, 0x20, R19 ;  /* 0x0000002011117824 */ /* 0x000fe200078e0213 */
[----:B------:R-:W-:Y:S01]  /*a27a0*/  LEA.HI.X.SX32 R21, R21, UR7, 0x1, P1 ;  /* 0x0000000715157c11 */ /* 0x000fe200088f0eff */
[----:B------:R-:W2:Y:S01]  /*a27b0*/  LDCU.64 UR6, c[0x0][0x390] ;  /* 0x00007200ff0677ac */ /* 0x000ea20008000a00 */
[----:B------:R-:W-:Y:S01]  /*a27c0*/  LEA.HI.X.SX32 R19, R19, UR37, 0x1, P0 ;  /* 0x0000002513137c11 */ /* 0x000fe200080f0eff */
[----:B------:R-:W4:Y:S01]  /*a27d0*/  LDL.LU R54, [R1+0x240] ;  /* 0x0002400001367983 */ /* 0x000f220000300800 */
[----:B------:R-:W2:Y:S01]  /*a27e0*/  LDCU.64 UR36, c[0x0][0x390] ;  /* 0x00007200ff2477ac */ /* 0x000ea20008000a00 */
[C---:B------:R-:W-:Y:S01]  /*a27f0*/  IADD3 R18, P0, PT, R17.reuse, UR42, RZ ;  /* 0x0000002a11127c10 */ /* 0x040fe2000ff1e0ff */
[----:B------:R-:W-:Y:S01]  /*a2800*/  IMAD R14, R14, 0x20, R17 ;  /* 0x000000200e0e7824 */ /* 0x000fe200078e0211 */
[----:B0-----:R-:W-:Y:S01]  /*a2810*/  F2FP.SATFINITE.E4M3.F32.PACK_AB_MERGE_C R23, R42, R43, RZ ;  /* 0x0000002b2a17723e */ /* 0x001fe200048070ff */
[----:B------:R-:W4:Y:S01]  /*a2820*/  LDL.LU R55, [R1+0x244] ;  /* 0x0002440001377983 */ /* 0x000f220000300800 */
[----:B------:R-:W-:Y:S01]  /*a2830*/  LEA.HI.X.SX32 R17, R17, UR43, 0x1, P0 ;  /* 0x0000002b11117c11 */ /* 0x000fe200080f0eff */
[----:B-1----:R-:W-:Y:S01]  /*a2840*/  IMAD R13, R13, 0x20, R14 ;  /* 0x000000200d0d7824 */ /* 0x002fe200078e020e */
[C---:B---3--:R-:W-:Y:S01]  /*a2850*/  IADD3 R16, P0, PT, R14.reuse, UR46, RZ ;  /* 0x0000002e0e107c10 */ /* 0x048fe2000ff1e0ff */
[----:B------:R-:W0:Y:S02]  /*a2860*/  LDCU.64 UR42, c[0x0][0x390] ;  /* 0x00007200ff2a77ac */ /* 0x000e240008000a00 */
[----:B------:R-:W-:Y:S01]  /*a2870*/  IMAD R11, R11, 0x20, R13 ;  /* 0x000000200b0b7824 */ /* 0x000fe200078e020d */
[----:B------:R-:W-:Y:S01]  /*a2880*/  LEA.HI.X.SX32 R14, R14, UR47, 0x1, P0 ;  /* 0x0000002f0e0e7c11 */ /* 0x000fe200080f0eff */
[----:B------:R-:W1:Y:S01]  /*a2890*/  LDCU.64 UR46, c[0x0][0x390] ;  /* 0x00007200ff2e77ac */ /* 0x000e620008000a00 */
[----:B------:R-:W-:Y:S01]  /*a28a0*/  IADD3 R15, P1, PT, R13, UR44, RZ ;  /* 0x0000002c0d0f7c10 */ /* 0x000fe2000ff3e0ff */
[----:B------:R-:W-:-:S03]  /*a28b0*/  IMAD R8, R8, 0x20, R11 ;  /* 0x0000002008087824 */ /* 0x000fc600078e020b */
[----:B------:R-:W-:Y:S01]  /*a28c0*/  LEA.HI.X.SX32 R13, R13, UR45, 0x1, P1 ;  /* 0x0000002d0d0d7c11 */ /* 0x000fe200088f0eff */
[----:B------:R-:W3:Y:S01]  /*a28d0*/  LDCU.64 UR44, c[0x0][0x390] ;  /* 0x00007200ff2c77ac */ /* 0x000ee20008000a00 */
[----:B--2---:R-:W-:Y:S01]  /*a28e0*/  IADD3 R12, P0, PT, R11, UR36, RZ ;  /* 0x000000240b0c7c10 */ /* 0x004fe2000ff1e0ff */
[----:B------:R-:W-:-:S03]  /*a28f0*/  IMAD R6, R6, 0x20, R8 ;  /* 0x0000002006067824 */ /* 0x000fc600078e0208 */
[----:B------:R-:W-:Y:S01]  /*a2900*/  LEA.HI.X.SX32 R11, R11, UR37, 0x1, P0 ;  /* 0x000000250b0b7c11 */ /* 0x000fe200080f0eff */
[----:B------:R-:W2:Y:S01]  /*a2910*/  LDCU.64 UR36, c[0x0][0x390] ;  /* 0x00007200ff2477ac */ /* 0x000ea20008000a00 */
[----:B------:R-:W-:Y:S01]  /*a2920*/  IADD3 R10, P0, PT, R8, UR6, RZ ;  /* 0x00000006080a7c10 */ /* 0x000fe2000ff1e0ff */
[----:B------:R-:W-:Y:S01]  /*a2930*/  IMAD R5, R5, 0x20, R6 ;  /* 0x0000002005057824 */ /* 0x000fe200078e0206 */
[----:B0-----:R-:W-:Y:S02]  /*a2940*/  IADD3 R9, P1, PT, R6, UR42, RZ ;  /* 0x0000002a06097c10 */ /* 0x001fe4000ff3e0ff */
[----:B------:R-:W-:Y:S01]  /*a2950*/  LEA.HI.X.SX32 R8, R8, UR7, 0x1, P0 ;  /* 0x0000000708087c11 */ /* 0x000fe200080f0eff */
[----:B------:R-:W0:Y:S01]  /*a2960*/  LDCU.64 UR6, c[0x0][0x390] ;  /* 0x00007200ff0677ac */ /* 0x000e220008000a00 */
[C---:B-1----:R-:W-:Y:S01]  /*a2970*/  IADD3 R7, P0, PT, R5.reuse, UR46, RZ ;  /* 0x0000002e05077c10 */ /* 0x042fe2000ff1e0ff */
[----:B------:R-:W-:Y:S01]  /*a2980*/  IMAD R30, R30, 0x20, R5 ;  /* 0x000000201e1e7824 */ /* 0x000fe200078e0205 */
[----:B------:R-:W-:Y:S01]  /*a2990*/  LEA.HI.X.SX32 R6, R6, UR43, 0x1, P1 ;  /* 0x0000002b06067c11 */ /* 0x000fe200088f0eff */
[----:B------:R-:W1:Y:S01]  /*a29a0*/  LDCU.64 UR42, c[0x0][0x390] ;  /* 0x00007200ff2a77ac */ /* 0x000e620008000a00 */
[----:B------:R-:W-:Y:S01]  /*a29b0*/  LEA.HI.X.SX32 R5, R5, UR47, 0x1, P0 ;  /* 0x0000002f05057c11 */ /* 0x000fe200080f0eff */
[----:B------:R-:W-:Y:S01]  /*a29c0*/  IMAD R32, R32, 0x20, R30 ;  /* 0x0000002020207824 */ /* 0x000fe200078e021e */
[C---:B---3--:R-:W-:Y:S01]  /*a29d0*/  IADD3 R4, P0, PT, R30.reuse, UR44, RZ ;  /* 0x0000002c1e047c10 */ /* 0x048fe2000ff1e0ff */
[----:B------:R3:W-:Y:S01]  /*a29e0*/  STL [R1+0x2b48], R23 ;  /* 0x002b481701007387 */ /* 0x0007e20000100800 */
[----:B------:R-:W0:Y:S01]  /*a29f0*/  LDCU UR44, c[0x0][0x3b8] ;  /* 0x00007700ff2c77ac */ /* 0x000e220008000800 */
[----:B------:R-:W-:Y:S01]  /*a2a00*/  IMAD R33, R33, 0x20, R32 ;  /* 0x0000002021217824 */ /* 0x000fe200078e0220 */
[----:B------:R-:W-:Y:S01]  /*a2a10*/  LEA.HI.X.SX32 R30, R30, UR45, 0x1, P0 ;  /* 0x0000002d1e1e7c11 */ /* 0x000fe200080f0eff */
[----:B------:R-:W4:Y:S01]  /*a2a20*/  LDL.LU R56, [R1+0x248] ;  /* 0x0002480001387983 */ /* 0x000f220000300800 */
[----:B--2---:R-:W-:Y:S01]  /*a2a30*/  IADD3 R29, P0, PT, R32, UR36, RZ ;  /* 0x00000024201d7c10 */ /* 0x004fe2000ff1e0ff */
[----:B------:R-:W-:Y:S01]  /*a2a40*/  IMAD R35, R34, 0x20, R33 ;  /* 0x0000002022237824 */ /* 0x000fe200078e0221 */
[----:B----4-:R-:W-:Y:S01]  /*a2a50*/  F2FP.SATFINITE.E4M3.F32.PACK_AB_MERGE_C R26, R52, R51, RZ ;  /* 0x00000033341a723e */ /* 0x010fe200048070ff */
[----:B------:R-:W2:Y:S01]  /*a2a60*/  LDL.LU R57, [R1+0x24c] ;  /* 0x00024c0001397983 */ /* 0x000ea20000300800 */
[----:B------:R-:W-:Y:S01]  /*a2a70*/  LEA.HI.X.SX32 R32, R32, UR37, 0x1, P0 ;  /* 0x0000002520207c11 */ /* 0x000fe200080f0eff */
[----:B------:R-:W4:Y:S01]  /*a2a80*/  LDCU.64 UR36, c[0x0][0x398] ;  /* 0x00007300ff2477ac */ /* 0x000f220008000a00 */
[----:B0-----:R-:W-:Y:S01]  /*a2a90*/  IADD3 R31, P0, PT, R33, UR6, RZ ;  /* 0x00000006211f7c10 */ /* 0x001fe2000ff1e0ff */
[----:B------:R-:W2:Y:S01]  /*a2aa0*/  LDL.LU R43, [R1+0xf70] ;  /* 0x000f7000012b7983 */ /* 0x000ea20000300800 */
[----:B---3--:R-:W-:-:S02]  /*a2ab0*/  F2FP.SATFINITE.E4M3.F32.PACK_AB_MERGE_C R23, R40, R41, RZ ;  /* 0x000000292817723e */ /* 0x008fc400048070ff */
[----:B------:R-:W-:Y:S01]  /*a2ac0*/  F2FP.SATFINITE.E4M3.F32.PACK_AB_MERGE_C R27, R55, R54, RZ ;  /* 0x00000036371b723e */ /* 0x000fe200048070ff */
[----:B------:R-:W3:Y:S01]  /*a2ad0*/  LDL.LU R42, [R1+0xf74] ;  /* 0x000f7400012a7983 */ /* 0x000ee20000300800 */
[----:B------:R-:W-:Y:S01]  /*a2ae0*/  LEA.HI.X.SX32 R33, R33, UR7, 0x1, P0 ;  /* 0x0000000721217c11 */ /* 0x000fe200080f0eff */
[----:B------:R-:W0:Y:S01]  /*a2af0*/  LDCU.64 UR6, c[0x0][0x398] ;  /* 0x00007300ff0677ac */ /* 0x000e220008000a00 */
[C---:B-1----:R-:W-:Y:S01]  /*a2b00*/  IADD3 R34, P0, PT, R35.reuse, UR42, RZ ;  /* 0x0000002a23227c10 */ /* 0x042fe2000ff1e0ff */
[----:B------:R-:W3:Y:S01]  /*a2b10*/  LDL.LU R58, [R1+0xf78] ;  /* 0x000f7800013a7983 */ /* 0x000ee20000300800 */
[----:B------:R-:W1:Y:S03]  /*a2b20*/  LDCU UR42, c[0x0][0x3b8] ;  /* 0x00007700ff2a77ac */ /* 0x000e660008000800 */
[----:B------:R-:W3:Y:S01]  /*a2b30*/  LDL.LU R59, [R1+0xf7c] ;  /* 0x000f7c00013b7983 */ /* 0x000ee20000300800 */
[----:B------:R-:W-:Y:S01]  /*a2b40*/  LEA.HI.X.SX32 R35, R35, UR43, 0x1, P0 ;  /* 0x0000002b23237c11 */ /* 0x000fe200080f0eff */
[----:B------:R-:W0:Y:S02]  /*a2b50*/  LDCU UR43, c[0x0][0x3b8] ;  /* 0x00007700ff2b77ac */ /* 0x000e240008000800 */
[----:B------:R1:W-:Y:S01]  /*a2b60*/  STL [R1+0x2b58], R23 ;  /* 0x002b581701007387 */ /* 0x0003e20000100800 */
[----:B------:R-:W0:Y:S01]  /*a2b70*/  S2UR UR46, SR_CgaCtaId ;  /* 0x00000000002e79c3 */ /* 0x000e220000008800 */
[----:B------:R-:W0:Y:S02]  /*a2b80*/  LDCU UR47, c[0x0][0x398] ;  /* 0x00007300ff2f77ac */ /* 0x000e240008000800 */
[----:B------:R-:W3:Y:S01]  /*a2b90*/  LDL.LU R41, [R1+0x1070] ;  /* 0x0010700001297983 */ /* 0x000ee20000300800 */
[----:B------:R-:W0:Y:S03]  /*a2ba0*/  LDCU UR45, c[0x0][0x398] ;  /* 0x00007300ff2d77ac */ /* 0x000e260008000800 */
[----:B------:R-:W3:Y:S01]  /*a2bb0*/  LDL.LU R40, [R1+0x1074] ;  /* 0x0010740001287983 */ /* 0x000ee20000300800 */
[----:B-1----:R-:W-:-:S03]  /*a2bc0*/  F2FP.SATFINITE.E4M3.F32.PACK_AB_MERGE_C R23, R38, R39, RZ ;  /* 0x000000272617723e */ /* 0x002fc600048070ff */
[----:B------:R-:W3:Y:S04]  /*a2bd0*/  LDL.LU R39, [R1+0x1078] ;  /* 0x0010780001277983 */ /* 0x000ee80000300800 */
[----:B------:R-:W3:Y:S04]  /*a2be0*/  LDL.LU R38, [R1+0x107c] ;  /* 0x00107c0001267983 */ /* 0x000ee80000300800 */
[----:B------:R1:W-:Y:S04]  /*a2bf0*/  STL [R1+0x29f4], R23 ;  /* 0x0029f41701007387 */ /* 0x0003e80000100800 */
[----:B------:R-:W-:Y:S04]  /*a2c00*/  STL.64 [R1+0x5218], R34 ;  /* 0x0052182201007387 */ /* 0x000fe80000100a00 */
[----:B------:R-:W0:Y:S01]  /*a2c10*/  LDL R25, [R1+0x2784] ;  /* 0x0027840001197983 */ /* 0x000e220000100800 */
[----:B-1----:R-:W-:-:S03]  /*a2c20*/  F2FP.SATFINITE.E4M3.F32.PACK_AB_MERGE_C R23, R37, R44, RZ ;  /* 0x0000002c2517723e */ /* 0x002fc600048070ff */
[----:B------:R-:W3:Y:S04]  /*a2c30*/  LDL.LU R60, [R1+0x1290] ;  /* 0x00129000013c7983 */ /* 0x000ee80000300800 */
[----:B------:R1:W-:Y:S04]  /*a2c40*/  STL [R1+0x29fc], R23 ;  /* 0x0029fc1701007387 */ /* 0x0003e80000100800 */
[----:B------:R-:W3:Y:S04]  /*a2c50*/  LDL.LU R47, [R1+0x1294] ;  /* 0x00129400012f7983 */ /* 0x000ee80000300800 */
[----:B------:R-:W3:Y:S04]  /*a2c60*/  LDL.LU R46, [R1+0x1298] ;  /* 0x00129800012e7983 */ /* 0x000ee80000300800 */
[----:B------:R-:W3:Y:S04]  /*a2c70*/  LDL.LU R45, [R1+0x129c] ;  /* 0x00129c00012d7983 */ /* 0x000ee80000300800 */
[----:B------:R-:W3:Y:S04]  /*a2c80*/  LDL.LU R44, [R1+0x1280] ;  /* 0x00128000012c7983 */ /* 0x000ee80000300800 */
[----:B------:R-:W3:Y:S04]  /*a2c90*/  LDL.LU R37, [R1+0x1284] ;  /* 0x0012840001257983 */ /* 0x000ee80000300800 */
[----:B------:R-:W3:Y:S01]  /*a2ca0*/  LDL R24, [R1+0x2778] ;  /* 0x0027780001187983 */ /* 0x000ee20000100800 */
[----:B-1----:R-:W-:-:S03]  /*a2cb0*/  F2FP.SATFINITE.E4M3.F32.PACK_AB_MERGE_C R23, R36, R53, RZ ;  /* 0x000000352417723e */ /* 0x002fc600048070ff */
[----:B------:R-:W-:Y:S04]  /*a2cc0*/  STL [R1+0x29c4], R26 ;  /* 0x0029c41a01007387 */ /* 0x000fe80000100800 */
[----:B------:R1:W-:Y:S04]  /*a2cd0*/  STL [R1+0x29cc], R23 ;  /* 0x0029cc1701007387 */ /* 0x0003e80000100800 */
[----:B-1----:R-:W3:Y:S01]  /*a2ce0*/  LDL R23, [R1+0x277c] ;  /* 0x00277c0001177983 */ /* 0x002ee20000100800 */
[----:B------:R-:W-:-:S03]  /*a2cf0*/  VIADD R36, R0, 0x2a ;  /* 0x0000002a00247836 */ /* 0x000fc60000000000 */
[----:B------:R-:W-:Y:S02]  /*a2d00*/  STL [R1+0x35c], R27 ;  /* 0x00035c1b01007387 */ /* 0x000fe40000100800 */
[----:B----4-:R-:W-:Y:S01]  /*a2d10*/  ISETP.GE.AND P0, PT, R36, UR37, PT ;  /* 0x0000002524007c0c */ /* 0x010fe2000bf06270 */
[----:B------:R-:W1:Y:S01]  /*a2d20*/  LDCU UR37, c[0x0][0x3b8] ;  /* 0x00007700ff2577ac */ /* 0x000e620008000800 */
[----:B--2---:R-:W-:-:S05]  /*a2d30*/  F2FP.SATFINITE.E4M3.F32.PACK_AB_MERGE_C R26, R57, R56, RZ ;  /* 0x00000038391a723e */ /* 0x004fca00048070ff */
[----:B------:R3:W-:Y:S02]  /*a2d40*/  STL [R1+0x360], R26 ;  /* 0x0003601a01007387 */ /* 0x0007e40000100800 */
[----:B---3--:R-:W-:Y:S02]  /*a2d50*/  F2FP.SATFINITE.E4M3.F32.PACK_AB_MERGE_C R26, R42, R43, RZ ;  /* 0x0000002b2a1a723e */ /* 0x008fe400048070ff */
[----:B------:R-:W2:Y:S04]  /*a2d60*/  LDL.LU R43, [R1+0x1288] ;  /* 0x00128800012b7983 */ /* 0x000ea80000300800 */
[----:B------:R-:W2:Y:S04]  /*a2d70*/  LDL.LU R42, [R1+0x128c] ;  /* 0x00128c00012a7983 */ /* 0x000ea80000300800 */
[----:B------:R3:W-:Y:S02]  /*a2d80*/  STL [R1+0x2d4], R26 ;  /* 0x0002d41a01007387 */ /* 0x0007e40000100800 */
[----:B---3--:R-:W-:-:S05]  /*a2d90*/  F2FP.SATFINITE.E4M3.F32.PACK_AB_MERGE_C R26, R59, R58, RZ ;  /* 0x0000003a3b1a723e */ /* 0x008fca00048070ff */
[----:B------:R-:W-:Y:S01]  /*a2da0*/  STL [R1+0x2d8], R26 ;  /* 0x0002d81a01007387 */ /* 0x000fe20000100800 */
[----:B0-----:R-:W-:Y:S01]  /*a2db0*/  ISETP.LT.AND P1, PT, R25, UR6, !P0 ;  /* 0x0000000619007c0c */ /* 0x001fe2000c721270 */
[----:B------:R-:W0:Y:S01]  /*a2dc0*/  LDCU UR6, c[0x0][0x3b8] ;  /* 0x00007700ff0677ac */ /* 0x000e220008000800 */
[----:B------:R-:W-:-:S05]  /*a2dd0*/  F2FP.SATFINITE.E4M3.F32.PACK_AB_MERGE_C R25, R40, R41, RZ ;  /* 0x000000292819723e */ /* 0x000fca00048070ff */
[----:B------:R3:W-:Y:S04]  /*a2de0*/  STL [R1+0x2c4], R25 ;  /* 0x0002c41901007387 */ /* 0x0007e80000100800 */
[----:B------:R-:W4:Y:S02]  /*a2df0*/  LDL.LU R41, [R1+0x1270] ;  /* 0x0012700001297983 */ /* 0x000f240000300800 */
[----:B------:R-:W-:Y:S02]  /*a2e00*/  @P1 LOP3.LUT R2, R2, 0x200000, RZ, 0xfc, !PT ;  /* 0x0020000002021812 */ /* 0x000fe400078efcff */
[----:B---3--:R-:W-:-:S05]  /*a2e10*/  F2FP.SATFINITE.E4M3.F32.PACK_AB_MERGE_C R25, R38, R39, RZ ;  /* 0x000000272619723e */ /* 0x008fca00048070ff */
[----:B------:R3:W-:Y:S04]  /*a2e20*/  STL [R1+0x2c8], R25 ;  /* 0x0002c81901007387 */ /* 0x0007e80000100800 */
[----:B------:R-:W4:Y:S04]  /*a2e30*/  LDL.LU R40, [R1+0x1274] ;  /* 0x0012740001287983 */ /* 0x000f280000300800 */
[----:B------:R-:W4:Y:S01]  /*a2e40*/  LDL.LU R39, [R1+0x1278] ;  /* 0x0012780001277983 */ /* 0x000f220000300800 */
[----:B------:R-:W-:Y:S02]  /*a2e50*/  ISETP.LT.AND P1, PT, R24, UR41, !P0 ;  /* 0x0000002918007c0c */ /* 0x000fe4000c721270 */
[----:B------:R-:W-:Y:S01]  /*a2e60*/  LOP3.LUT R2, R2, 0xfeffffff, RZ, 0xc0, !PT ;  /* 0xfeffffff02027812 */ /* 0x000fe200078ec0ff */
[----:B------:R-:W4:Y:S01]  /*a2e70*/  LDL.LU R38, [R1+0x127c] ;  /* 0x00127c0001267983 */ /* 0x000f220000300800 */
[----:B------:R-:W-:Y:S01]  /*a2e80*/  F2FP.SATFINITE.E4M3.F32.PACK_AB_MERGE_C R24, R47, R60, RZ ;  /* 0x0000003c2f18723e */ /* 0x000fe200048070ff */
[----:B---3--:R-:W-:Y:S01]  /*a2e90*/  IMAD R25, R0, UR42, RZ ;  /* 0x0000002a00197c24 */ /* 0x008fe2000f8e02ff */
[----:B------:R-:W3:Y:S03]  /*a2ea0*/  LDCU UR41, c[0x0][0x3b8] ;  /* 0x00007700ff2977ac */ /* 0x000ee60008000800 */
[----:B------:R0:W-:Y:S01]  /*a2eb0*/  STL [R1+0xbc], R24 ;  /* 0x0000bc1801007387 */ /* 0x0001e20000100800 */
[----:B------:R-:W1:Y:S03]  /*a2ec0*/  LDCU UR42, c[0x0][0x3b8] ;  /* 0x00007700ff2a77ac */ /* 0x000e660008000800 */
[----:B------:R-:W-:-:S02]  /*a2ed0*/  @P1 LOP3.LUT R2, R2, 0x1000000, RZ, 0xfc, !PT ;  /* 0x0100000002021812 */ /* 0x000fc400078efcff */
[----:B0-----:R-:W-:Y:S02]  /*a2ee0*/  F2FP.SATFINITE.E4M3.F32.PACK_AB_MERGE_C R24, R45, R46, RZ ;  /* 0x0000002e2d18723e */ /* 0x001fe400048070ff */
[----:B------:R-:W-:Y:S01]  /*a2ef0*/  ISETP.LT.AND P1, PT, R23, UR50, !P0 ;  /* 0x0000003217007c0c */ /* 0x000fe2000c721270 */
[----:B------:R-:W-:Y:S01]  /*a2f00*/  ULEA UR4, UR46, UR4, 0x18 ;  /* 0x000000042e047291 */ /* 0x000fe2000f8ec0ff */
[----:B------:R-:W-:Y:S01]  /*a2f10*/  F2FP.SATFINITE.E4M3.F32.PACK_AB_MERGE_C R23, R37, R44, RZ ;  /* 0x0000002c2517723e */ /* 0x000fe200048070ff */
[----:B------:R-:W-:Y:S01]  /*a2f20*/  STL [R1+0xc0], R24 ;  /* 0x0000c01801007387 */ /* 0x000fe20000100800 */
[----:B------:R-:W-:Y:S01]  /*a2f30*/  LOP3.LUT R2, R2, 0xff7fffff, RZ, 0xc0, !PT ;  /* 0xff7fffff02027812 */ /* 0x000fe200078ec0ff */
[----:B------:R-:W0:Y:S02]  /*a2f40*/  LDCU UR46, c[0x0][0x398] ;  /* 0x00007300ff2e77ac */ /* 0x000e240008000800 */
[----:B------:R-:W3:Y:S01]  /*a2f50*/  LDL.LU R48, [R1+0x1260] ;  /* 0x0012600001307983 */ /* 0x000ee20000300800 */
[----:B------:R-:W0:Y:S03]  /*a2f60*/  LDCU UR50, c[0x0][0x398] ;  /* 0x00007300ff3277ac */ /* 0x000e260008000800 */
[----:B------:R-:W3:Y:S04]  /*a2f70*/  LDL.LU R60, [R1+0x1264] ;  /* 0x00126400013c7983 */ /* 0x000ee80000300800 */
[----:B------:R-:W-:Y:S04]  /*a2f80*/  STL [R1+0x2a38], R23 ;  /* 0x002a381701007387 */ /* 0x000fe80000100800 */
[----:B------:R-:W3:Y:S04]  /*a2f90*/  LDL.LU R47, [R1+0x1268] ;  /* 0x00126800012f7983 */ /* 0x000ee80000300800 */
[----:B------:R-:W3:Y:S04]  /*a2fa0*/  LDL.LU R37, [R1+0x126c] ;  /* 0x00126c0001257983 */ /* 0x000ee80000300800 */
[----:B------:R-:W3:Y:S04]  /*a2fb0*/  LDL.LU R46, [R1+0x1250] ;  /* 0x00125000012e7983 */ /* 0x000ee80000300800 */
[----:B------:R-:W3:Y:S01]  /*a2fc0*/  LDL.LU R45, [R1+0x1254] ;  /* 0x00125400012d7983 */ /* 0x000ee20000300800 */
[----:B------:R-:W-:-:S05]  /*a2fd0*/  @P1 LOP3.LUT R2, R2, 0x800000, RZ, 0xfc, !PT ;  /* 0x0080000002021812 */ /* 0x000fca00078efcff */
[----:B------:R4:W-:Y:S04]  /*a2fe0*/  STL.64 [R1+0x5198], R2 ;  /* 0x0051980201007387 */ /* 0x0009e80000100a00 */
[----:B------:R-:W3:Y:S04]  /*a2ff0*/  LDL.LU R49, [R1+0x1258] ;  /* 0x0012580001317983 */ /* 0x000ee80000300800 */
[----:B------:R-:W3:Y:S01]  /*a3000*/  LDL.LU R50, [R1+0x125c] ;  /* 0x00125c0001327983 */ /* 0x000ee20000300800 */
[----:B--2---:R-:W-:-:S05]  /*a3010*/  F2FP.SATFINITE.E4M3.F32.PACK_AB_MERGE_C R0, R42, R43, RZ ;  /* 0x0000002b2a00723e */ /* 0x004fca00048070ff */
        /* <DEDUP_REMOVED lines=10> */
[----:B----4-:R-:W-:-:S05]  /*a30c0*/  F2FP.SATFINITE.E4M3.F32.PACK_AB_MERGE_C R2, R40, R41, RZ ;  /* 0x000000292802723e */ /* 0x010fca00048070ff */
[----:B------:R4:W-:Y:S01]  /*a30d0*/  STL [R1+0x2b44], R2 ;  /* 0x002b440201007387 */ /* 0x0009e20000100800 */
[----:B--2---:R-:W-:-:S03]  /*a30e0*/  F2FP.SATFINITE.E4M3.F32.PACK_AB_MERGE_C R0, R38, R39, RZ ;  /* 0x000000272600723e */ /* 0x004fc600048070ff */
[----:B------:R-:W2:Y:S04]  /*a30f0*/  LDL.LU R57, [R1+0xfe4] ;  /* 0x000fe40001397983 */ /* 0x000ea80000300800 */
[----:B------:R-:W-:Y:S04]  /*a3100*/  STL [R1+0x2b4c], R0 ;  /* 0x002b4c0001007387 */ /* 0x000fe80000100800 */
[----:B------:R-:W2:Y:S04]  /*a3110*/  LDL.LU R59, [R1+0xfe8] ;  /* 0x000fe800013b7983 */ /* 0x000ea80000300800 */
[----:B------:R-:W2:Y:S04]  /*a3120*/  LDL.LU R41, [R1+0xfec] ;  /* 0x000fec0001297983 */ /* 0x000ea80000300800 */
[----:B------:R-:W2:Y:S04]  /*a3130*/  LDL.LU R42, [R1+0x1220] ;  /* 0x00122000012a7983 */ /* 0x000ea80000300800 */
[----:B------:R-:W2:Y:S04]  /*a3140*/  LDL.LU R40, [R1+0x1224] ;  /* 0x0012240001287983 */ /* 0x000ea80000300800 */
[----:B------:R-:W2:Y:S04]  /*a3150*/  LDL.LU R39, [R1+0x1228] ;  /* 0x0012280001277983 */ /* 0x000ea80000300800 */
[----:B------:R-:W2:Y:S01]  /*a3160*/  LDL.LU R38, [R1+0x122c] ;  /* 0x00122c0001267983 */ /* 0x000ea20000300800 */
[----:B---3--:R-:W-:-:S05]  /*a3170*/  F2FP.SATFINITE.E4M3.F32.PACK_AB_MERGE_C R3, R60, R48, RZ ;  /* 0x000000303c03723e */ /* 0x008fca00048070ff */
[----:B------:R-:W-:Y:S01]  /*a3180*/  STL [R1+0x29f8], R3 ;  /* 0x0029f80301007387 */ /* 0x000fe20000100800 */
[----:B----4-:R-:W-:-:S05]  /*a3190*/  F2FP.SATFINITE.E4M3.F32.PACK_AB_MERGE_C R2, R37, R47, RZ ;  /* 0x0000002f2502723e */ /* 0x010fca00048070ff */
[----:B------:R3:W-:Y:S04]  /*a31a0*/  STL [R1+0x29f0], R2 ;  /* 0x0029f00201007387 */ /* 0x0007e80000100800 */
[----:B------:R-:W4:Y:S04]  /*a31b0*/  LDL.LU R60, [R1+0x1210] ;  /* 0x00121000013c7983 */ /* 0x000f280000300800 */
[----:B------:R-:W4:Y:S01]  /*a31c0*/  LDL.LU R47, [R1+0x1214] ;  /* 0x00121400012f7983 */ /* 0x000f220000300800 */
[----:B---3--:R-:W-:-:S05]  /*a31d0*/  F2FP.SATFINITE.E4M3.F32.PACK_AB_MERGE_C R2, R45, R46, RZ ;  /* 0x0000002e2d02723e */ /* 0x008fca00048070ff */
[----:B------:R3:W-:Y:S04]  /*a31e0*/  STL [R1+0x29c8], R2 ;  /* 0x0029c80201007387 */ /* 0x0007e80000100800 */
[----:B------:R-:W4:Y:S04]  /*a31f0*/  LDL.LU R46, [R1+0x1218] ;  /* 0x00121800012e7983 */ /* 0x000f280000300800 */
[----:B------:R-:W4:Y:S01]  /*a3200*/  LDL.LU R45, [R1+0x121c] ;  /* 0x00121c00012d7983 */ /* 0x000f220000300800 */
[----:B---3--:R-:W-:-:S05]  /*a3210*/  F2FP.SATFINITE.E4M3.F32.PACK_AB_MERGE_C R2, R50, R49, RZ ;  /* 0x000000313202723e */ /* 0x008fca00048070ff */
[----:B------:R3:W-:Y:S01]  /*a3220*/  STL [R1+0x29c0], R2 ;  /* 0x0029c00201007387 */ /* 0x0007e20000100800 */
[----:B------:R-:W-:-:S05]  /*a3230*/  F2FP.SATFINITE.E4M3.F32.PACK_AB_MERGE_C R3, R52, R51, RZ ;  /* 0x000000333403723e */ /* 0x000fca00048070ff */
[----:B------:R0:W-:Y:S01]  /*a3240*/  STL [R1+0x344], R3 ;  /* 0x0003440301007387 */ /* 0x0001e20000100800 */
[----:B---3--:R-:W-:-:S05]  /*a3250*/  F2FP.SATFINITE.E4M3.F32.PACK_AB_MERGE_C R2, R54, R53, RZ ;  /* 0x000000353602723e */ /* 0x008fca00048070ff */
[----:B------:R3:W-:Y:S01]  /*a3260*/  STL [R1+0x34c], R2 ;  /* 0x00034c0201007387 */ /* 0x0007e20000100800 */
[----:B0-----:R-:W-:-:S03]  /*a3270*/  F2FP.SATFINITE.E4M3.F32.PACK_AB_MERGE_C R3, R58, R56, RZ ;  /* 0x000000383a03723e */ /* 0x001fc600048070ff */
[----:B------:R-:W4:Y:S01]  /*a3280*/  LDL.LU R56, [R1+0x1200] ;  /* 0x0012000001387983 */ /* 0x000f220000300800 */
[----:B---3--:R-:W-:-:S03]  /*a3290*/  F2FP.SATFINITE.E4M3.F32.PACK_AB_MERGE_C R2, R43, R44, RZ ;  /* 0x0000002c2b02723e */ /* 0x008fc600048070ff */
[----:B------:R2:W-:Y:S04]  /*a32a0*/  STL [R1+0x2d0], R3 ;  /* 0x0002d00301007387 */ /* 0x0005e80000100800 */
[----:B------:R-:W3:Y:S04]  /*a32b0*/  LDL.LU R58, [R1+0x1204] ;  /* 0x00120400013a7983 */ /* 0x000ee80000300800 */
[----:B------:R0:W-:Y:S04]  /*a32c0*/  STL [R1+0x2cc], R2 ;  /* 0x0002cc0201007387 */ /* 0x0001e80000100800 */
[----:B------:R-:W3:Y:S04]  /*a32d0*/  LDL.LU R44, [R1+0x1208] ;  /* 0x00120800012c7983 */ /* 0x000ee80000300800 */
[----:B------:R-:W3:Y:S01]  /*a32e0*/  LDL.LU R43, [R1+0x120c] ;  /* 0x00120c00012b7983 */ /* 0x000ee20000300800 */
[----:B--2---:R-:W-:-:S05]  /*a32f0*/  F2FP.SATFINITE.E4M3.F32.PACK_AB_MERGE_C R3, R57, R55, RZ ;  /* 0x000000373903723e */ /* 0x004fca00048070ff */
[----:B------:R2:W-:Y:S01]  /*a3300*/  STL [R1+0x2b0], R3 ;  /* 0x0002b00301007387 */ /* 0x0005e20000100800 */
[----:B0-----:R-:W-:-:S05]  /*a3310*/  F2FP.SATFINITE.E4M3.F32.PACK_AB_MERGE_C R2, R41, R59, RZ ;  /* 0x0000003b2902723e */ /* 0x001fca00048070ff */
[----:B------:R0:W-:Y:S01]  /*a3320*/  STL [R1+0x2ac], R2 ;  /* 0x0002ac0201007387 */ /* 0x0001e20000100800 */
[----:B--2---:R-:W-:-:S03]  /*a3330*/  F2FP.SATFINITE.E4M3.F32.PACK_AB_MERGE_C R3, R40, R42, RZ ;  /* 0x0000002a2803723e */ /* 0x004fc600048070ff */
[----:B------:R-:W2:Y:S04]  /*a3340*/  LDL.LU R23, [R1+0x11f0] ;  /* 0x0011f00001177983 */ /* 0x000ea80000300800 */
[----:B------:R4:W-:Y:S01]  /*a3350*/  STL [R1+0xb4], R3 ;  /* 0x0000b40301007387 */ /* 0x0009e20000100800 */
[----:B0-----:R-:W-:-:S03]  /*a3360*/  F2FP.SATFINITE.E4M3.F32.PACK_AB_MERGE_C R2, R38, R39, RZ ;  /* 0x000000272602723e */ /* 0x001fc600048070ff */
[----:B------:R-:W2:Y:S04]  /*a3370*/  LDL.LU R24, [R1+0x11f4] ;  /* 0x0011f40001187983 */ /* 0x000ea80000300800 */
[----:B------:R0:W-:Y:S04]  /*a3380*/  STL [R1+0xb8], R2 ;  /* 0x0000b80201007387 */ /* 0x0001e80000100800 */
[----:B------:R-:W2:Y:S04]  /*a3390*/  LDL.LU R42, [R1+0x11f8] ;  /* 0x0011f800012a7983 */ /* 0x000ea80000300800 */
[----:B------:R-:W2:Y:S04]  /*a33a0*/  LDL.LU R40, [R1+0x11fc] ;  /* 0x0011fc0001287983 */ /* 0x000ea80000300800 */
[----:B------:R-:W2:Y:S04]  /*a33b0*/  LDL.LU R39, [R1+0x11e0] ;  /* 0x0011e00001277983 */ /* 0x000ea80000300800 */
[----:B------:R-:W2:Y:S01]  /*a33c0*/  LDL.LU R38, [R1+0x11e4] ;  /* 0x0011e40001267983 */ /* 0x000ea20000300800 */
[----:B----4-:R-:W-:-:S03]  /*a33d0*/  F2FP.SATFINITE.E4M3.F32.PACK_AB_MERGE_C R3, R47, R60, RZ ;  /* 0x0000003c2f03723e */ /* 0x010fc600048070ff */
[----:B------:R-:W4:Y:S04]  /*a33e0*/  LDL.LU R61, [R1+0x11e8] ;  /* 0x0011e800013d7983 */ /* 0x000f280000300800 */
[----:B------:R3:W-:Y:S04]  /*a33f0*/  STL [R1+0x2a20], R3 ;  /* 0x002a200301007387 */ /* 0x0007e80000100800 */
[----:B------:R-:W4:Y:S01]  /*a3400*/  LDL.LU R48, [R1+0x11ec] ;  /* 0x0011ec0001307983 */ /* 0x000f220000300800 */
[----:B0-----:R-:W-:-:S05]  /*a3410*/  F2FP.SATFINITE.E4M3.F32.PACK_AB_MERGE_C R2, R45, R46, RZ ;  /* 0x0000002e2d02723e */ /* 0x001fca00048070ff */
        /* <DEDUP_REMOVED lines=10> */
[----:B---3--:R-:W-:-:S05]  /*a34c0*/  F2FP.SATFINITE.E4M3.F32.PACK_AB_MERGE_C R3, R58, R56, RZ ;  /* 0x000000383a03723e */ /* 0x008fca00048070ff */
[----:B------:R2:W-:Y:S04]  /*a34d0*/  STL [R1+0x2b30], R3 ;  /* 0x002b300301007387 */ /* 0x0005e80000100800 */
[----:B------:R-:W3:Y:S01]  /*a34e0*/  LDL.LU R52, [R1+0xf64] ;  /* 0x000f640001347983 */ /* 0x000ee20000300800 */
[----:B0-----:R-:W-:-:S05]  /*a34f0*/  F2FP.SATFINITE.E4M3.F32.PACK_AB_MERGE_C R2, R43, R44, RZ ;  /* 0x0000002c2b02723e */ /* 0x001fca00048070ff */
[----:B------:R0:W-:Y:S04]  /*a3500*/  STL [R1+0x2b38], R2 ;  /* 0x002b380201007387 */ /* 0x0001e80000100800 */
[----:B------:R-:W3:Y:S04]  /*a3510*/  LDL.LU R53, [R1+0xf68] ;  /* 0x000f680001357983 */ /* 0x000ee80000300800 */
[----:B------:R-:W3:Y:S04]  /*a3520*/  LDL.LU R54, [R1+0xf6c] ;  /* 0x000f6c0001367983 */ /* 0x000ee80000300800 */
[----:B------:R-:W3:Y:S04]  /*a3530*/  LDL.LU R56, [R1+0x11b0] ;  /* 0x0011b00001387983 */ /* 0x000ee80000300800 */
[----:B------:R-:W3:Y:S04]  /*a3540*/  LDL.LU R58, [R1+0x11b4] ;  /* 0x0011b400013a7983 */ /* 0x000ee80000300800 */
[----:B------:R-:W3:Y:S04]  /*a3550*/  LDL.LU R44, [R1+0x11b8] ;  /* 0x0011b800012c7983 */ /* 0x000ee80000300800 */
[----:B------:R-:W3:Y:S01]  /*a3560*/  LDL.LU R43, [R1+0x11bc] ;  /* 0x0011bc00012b7983 */ /* 0x000ee20000300800 */
[----:B--2---:R-:W-:-:S05]  /*a3570*/  F2FP.SATFINITE.E4M3.F32.PACK_AB_MERGE_C R3, R24, R23, RZ ;  /* 0x000000171803723e */ /* 0x004fca00048070ff */
[----:B------:R-:W-:Y:S01]  /*a3580*/  STL [R1+0x29e4], R3 ;  /* 0x0029e40301007387 */ /* 0x000fe20000100800 */
[----:B0-----:R-:W-:-:S05]  /*a3590*/  F2FP.SATFINITE.E4M3.F32.PACK_AB_MERGE_C R2, R40, R42, RZ ;  /* 0x0000002a2802723e */ /* 0x001fca00048070ff */
[----:B------:R0:W-:Y:S04]  /*a35a0*/  STL [R1+0x29ec], R2 ;  /* 0x0029ec0201007387 */ /* 0x0001e80000100800 */
[----:B------:R-:W2:Y:S04]  /*a35b0*/  LDL.LU R42, [R1+0x11a0] ;  /* 0x0011a000012a7983 */ /* 0x000ea80000300800 */
[----:B------:R-:W2:Y:S01]  /*a35c0*/  LDL.LU R40, [R1+0x11a4] ;  /* 0x0011a40001287983 */ /* 0x000ea20000300800 */
[----:B0-----:R-:W-:-:S05]  /*a35d0*/  F2FP.SATFINITE.E4M3.F32.PACK_AB_MERGE_C R2, R38, R39, RZ ;  /* 0x000000272602723e */ /* 0x001fca00048070ff */
[----:B------:R4:W-:Y:S04]  /*a35e0*/  STL [R1+0x2730], R2 ;  /* 0x0027300201007387 */ /* 0x0009e80000100800 */
[----:B------:R-:W2:Y:S04]  /*a35f0*/  LDL.LU R39, [R1+0x11a8] ;  /* 0x0011a80001277983 */ /* 0x000ea80000300800 */
[----:B------:R-:W2:Y:S01]  /*a3600*/  LDL.LU R38, [R1+0x11ac] ;  /* 0x0011ac0001267983 */ /* 0x000ea20000300800 */
[----:B----4-:R-:W-:-:S05]  /*a3610*/  F2FP.SATFINITE.E4M3.F32.PACK_AB_MERGE_C R2, R48, R61, RZ ;  /* 0x0000003d3002723e */ /* 0x010fca00048070ff */
[----:B------:R0:W-:Y:S01]  /*a3620*/  STL [R1+0x27b0], R2 ;  /* 0x0027b00201007387 */ /* 0x0001e20000100800 */
[----:B------:R-:W-:-:S05]  /*a3630*/  F2FP.SATFINITE.E4M3.F32.PACK_AB_MERGE_C R23, R50, R49, RZ ;  /* 0x000000313217723e */ /* 0x000fca00048070ff */
[----:B------:R4:W-:Y:S01]  /*a3640*/  STL [R1+0x320], R23 ;  /* 0x0003201701007387 */ /* 0x0009e20000100800 */
[----:B0-----:R-:W-:-:S05]  /*a3650*/  F2FP.SATFINITE.E4M3.F32.PACK_AB_MERGE_C R2, R59, R57, RZ ;  /* 0x000000393b02723e */ /* 0x001fca00048070ff */
[----:B------:R0:W-:Y:S01]  /*a3660*/  STL [R1+0x324], R2 ;  /* 0x0003240201007387 */ /* 0x0001e20000100800 */
[----:B----4-:R-:W-:-:S03]  /*a3670*/  F2FP.SATFINITE.E4M3.F32.PACK_AB_MERGE_C R23, R47, R60, RZ ;  /* 0x0000003c2f17723e */ /* 0x010fc600048070ff */
[----:B------:R-:W4:Y:S01]  /*a3680*/  LDL.LU R60, [R1+0x1190] ;  /* 0x00119000013c7983 */ /* 0x000f220000300800 */
[----:B0-----:R-:W-:-:S03]  /*a3690*/  F2FP.SATFINITE.E4M3.F32.PACK_AB_MERGE_C R2, R45, R46, RZ ;  /* 0x0000002e2d02723e */ /* 0x001fc600048070ff */
[----:B------:R3:W-:Y:S04]  /*a36a0*/  STL [R1+0x2b4], R23 ;  /* 0x0002b41701007387 */ /* 0x0007e80000100800 */
[----:B------:R-:W4:Y:S04]  /*a36b0*/  LDL.LU R47, [R1+0x1194] ;  /* 0x00119400012f7983 */ /* 0x000f280000300800 */
[----:B------:R0:W-:Y:S04]  /*a36c0*/  STL [R1+0x2bc], R2 ;  /* 0x0002bc0201007387 */ /* 0x0001e80000100800 */
[----:B------:R-:W4:Y:S04]  /*a36d0*/  LDL.LU R46, [R1+0x1198] ;  /* 0x00119800012e7983 */ /* 0x000f280000300800 */
[----:B------:R-:W4:Y:S01]  /*a36e0*/  LDL.LU R45, [R1+0x119c] ;  /* 0x00119c00012d7983 */ /* 0x000f220000300800 */
[----:B-1----:R-:W-:Y:S01]  /*a36f0*/  VIADD R0, R25, UR37 ;  /* 0x0000002519007c36 */ /* 0x002fe20008000000 */
[----:B------:R-:W1:Y:S03]  /*a3700*/  LDCU UR37, c[0x0][0x3b8] ;  /* 0x00007700ff2577ac */ /* 0x000e660008000800 */
[----:B------:R-:W-:Y:S01]  /*a3710*/  VIADD R37, R0, UR6 ;  /* 0x0000000600257c36 */ /* 0x000fe20008000000 */
[----:B------:R-:W0:Y:S03]  /*a3720*/  LDCU UR6, c[0x0][0x3b8] ;  /* 0x00007700ff0677ac */ /* 0x000e260008000800 */
[----:B------:R-:W-:Y:S01]  /*a3730*/  VIADD R36, R37, UR41 ;  /* 0x0000002925247c36 */ /* 0x000fe20008000000 */
[----:B------:R-:W0:Y:S03]  /*a3740*/  LDCU UR41, c[0x0][0x3b8] ;  /* 0x00007700ff2977ac */ /* 0x000e260008000800 */
[----:B------:R-:W-:Y:S01]  /*a3750*/  VIADD R26, R36, UR43 ;  /* 0x0000002b241a7c36 */ /* 0x000fe20008000000 */
[----:B------:R-:W0:Y:S03]  /*a3760*/  LDCU UR43, c[0x0][0x3b8] ;  /* 0x00007700ff2b77ac */ /* 0x000e260008000800 */
[----:B------:R-:W-:Y:S01]  /*a3770*/  VIADD R28, R26, UR42 ;  /* 0x0000002a1a1c7c36 */ /* 0x000fe20008000000 */
[----:B------:R-:W0:Y:S03]  /*a3780*/  LDCU UR42, c[0x0][0x3b8] ;  /* 0x00007700ff2a77ac */ /* 0x000e260008000800 */
[----:B-1----:R-:W-:Y:S01]  /*a3790*/  VIADD R41, R28, UR37 ;  /* 0x000000251c297c36 */ /* 0x002fe20008000000 */
[----:B------:R-:W1:Y:S03]  /*a37a0*/  LDCU UR37, c[0x0][0x3b8] ;  /* 0x00007700ff2577ac */ /* 0x000e660008000800 */
[----:B0-----:R-:W-:Y:S01]  /*a37b0*/  VIADD R27, R41, UR6 ;  /* 0x00000006291b7c36 */ /* 0x001fe20008000000 */
[----:B------:R-:W0:Y:S03]  /*a37c0*/  LDCU UR6, c[0x0][0x3b8] ;  /* 0x00007700ff0677ac */ /* 0x000e260008000800 */
[----:B------:R-:W-:Y:S01]  /*a37d0*/  VIADD R55, R27, UR41 ;  /* 0x000000291b377c36 */ /* 0x000fe20008000000 */
[----:B------:R-:W0:Y:S03]  /*a37e0*/  LDCU UR41, c[0x0][0x3b8] ;  /* 0x00007700ff2977ac */ /* 0x000e260008000800 */
[----:B------:R-:W-:Y:S01]  /*a37f0*/  VIADD R35, R55, UR43 ;  /* 0x0000002b37237c36 */ /* 0x000fe20008000000 */
[----:B------:R-:W3:Y:S03]  /*a3800*/  LDCU UR43, c[0x0][0x3b8] ;  /* 0x00007700ff2b77ac */ /* 0x000ee60008000800 */
[----:B------:R-:W-:Y:S01]  /*a3810*/  VIADD R34, R35, UR42 ;  /* 0x0000002a23227c36 */ /* 0x000fe20008000000 */
[----:B------:R-:W3:Y:S03]  /*a3820*/  LDCU UR42, c[0x0][0x3b8] ;  /* 0x00007700ff2a77ac */ /* 0x000ee60008000800 */
[----:B-1----:R-:W-:Y:S01]  /*a3830*/  VIADD R3, R34, UR37 ;  /* 0x0000002522037c36 */ /* 0x002fe20008000000 */
[----:B------:R-:W1:Y:S03]  /*a3840*/  LDCU UR37, c[0x0][0x3b8] ;  /* 0x00007700ff2577ac */ /* 0x000e660008000800 */
[----:B0-----:R-:W-:Y:S01]  /*a3850*/  VIADD R59, R3, UR6 ;  /* 0x00000006033b7c36 */ /* 0x001fe20008000000 */
[----:B------:R-:W0:Y:S03]  /*a3860*/  LDCU UR6, c[0x0][0x3b8] ;  /* 0x00007700ff0677ac */ /* 0x000e260008000800 */
[----:B------:R-:W-:Y:S01]  /*a3870*/  VIADD R57, R59, UR41 ;  /* 0x000000293b397c36 */ /* 0x000fe20008000000 */
[----:B------:R-:W0:Y:S01]  /*a3880*/  LDCU UR41, c[0x0][0x3b8] ;  /* 0x00007700ff2977ac */ /* 0x000e220008000800 */
[----:B---3--:R-:W-:-:S05]  /*a3890*/  F2FP.SATFINITE.E4M3.F32.PACK_AB_MERGE_C R23, R52, R51, RZ ;  /* 0x000000333417723e */ /* 0x008fca00048070ff */
[----:B------:R-:W-:Y:S01]  /*a38a0*/  STL [R1+0x29c], R23 ;  /* 0x00029c1701007387 */ /* 0x000fe20000100800 */
[----:B------:R-:W-:-:S05]  /*a38b0*/  F2FP.SATFINITE.E4M3.F32.PACK_AB_MERGE_C R2, R54, R53, RZ ;  /* 0x000000353602723e */ /* 0x000fca00048070ff */
[----:B------:R3:W-:Y:S02]  /*a38c0*/  STL [R1+0x2a0], R2 ;  /* 0x0002a00201007387 */ /* 0x0007e40000100800 */
[----:B---3--:R-:W-:Y:S02]  /*a38d0*/  F2FP.SATFINITE.E4M3.F32.PACK_AB_MERGE_C R2, R58, R56, RZ ;  /* 0x000000383a02723e */ /* 0x008fe400048070ff */
[----:B------:R-:W-:Y:S01]  /*a38e0*/  F2FP.SATFINITE.E4M3.F32.PACK_AB_MERGE_C R61, R43, R44, RZ ;  /* 0x0000002c2b3d723e */ /* 0x000fe200048070ff */
[----:B------:R-:W3:Y:S04]  /*a38f0*/  LDL.LU R58, [R1+0x118c] ;  /* 0x00118c00013a7983 */ /* 0x000ee80000300800 */
[----:B------:R0:W-:Y:S04]  /*a3900*/  STL [R1+0xac], R2 ;  /* 0x0000ac0201007387 */ /* 0x0001e80000100800 */
[----:B------:R-:W3:Y:S04]  /*a3910*/  LDL.LU R51, [R1+0x1174] ;  /* 0x0011740001337983 */ /* 0x000ee80000300800 */
[----:B------:R-:W3:Y:S04]  /*a3920*/  LDL.LU R44, [R1+0x1178] ;  /* 0x00117800012c7983 */ /* 0x000ee80000300800 */
[----:B------:R-:W3:Y:S01]  /*a3930*/  LDL.LU R43, [R1+0x117c] ;  /* 0x00117c00012b7983 */ /* 0x000ee20000300800 */
[----:B------:R-:W-:Y:S01]  /*a3940*/  VIADD R54, R57, UR43 ;  /* 0x0000002b39367c36 */ /* 0x000fe20008000000 */
[----:B------:R-:W1:Y:S02]  /*a3950*/  LDCU UR43, c[0x0][0x3b8] ;  /* 0x00007700ff2b77ac */ /* 0x000e640008000800 */
[----:B------:R1:W-:Y:S01]  /*a3960*/  STL [R1+0x5164], R61 ;  /* 0x0051643d01007387 */ /* 0x0003e20000100800 */
[----:B0-----:R-:W-:Y:S01]  /*a3970*/  VIADD R2, R54, UR42 ;  /* 0x0000002a36027c36 */ /* 0x001fe20008000000 */
[----:B------:R-:W0:Y:S02]  /*a3980*/  LDCU UR42, c[0x0][0x3b8] ;  /* 0x00007700ff2a77ac */ /* 0x000e240008000800 */
[----:B-1----:R-:W3:Y:S04]  /*a3990*/  LDL.LU R61, [R1+0x1170] ;  /* 0x00117000013d7983 */ /* 0x002ee80000300800 */
[----:B------:R-:W3:Y:S01]  /*a39a0*/  LDL.LU R23, [R1+0x1160] ;  /* 0x0011600001177983 */ /* 0x000ee20000300800 */
[----:B--2---:R-:W-:-:S05]  /*a39b0*/  F2FP.SATFINITE.E4M3.F32.PACK_AB_MERGE_C R24, R40, R42, RZ ;  /* 0x0000002a2818723e */ /* 0x004fca00048070ff */
[----:B------:R1:W-:Y:S01]  /*a39c0*/  STL [R1+0x2a14], R24 ;  /* 0x002a141801007387 */ /* 0x0003e20000100800 */
[----:B------:R-:W-:-:S03]  /*a39d0*/  F2FP.SATFINITE.E4M3.F32.PACK_AB_MERGE_C R38, R38, R39, RZ ;  /* 0x000000272626723e */ /* 0x000fc600048070ff */
[----:B-1----:R-:W2:Y:S04]  /*a39e0*/  LDL.LU R24, [R1+0x1164] ;  /* 0x0011640001187983 */ /* 0x002ea80000300800 */
[----:B------:R1:W-:Y:S04]  /*a39f0*/  STL [R1+0x2a1c], R38 ;  /* 0x002a1c2601007387 */ /* 0x0003e80000100800 */
[----:B------:R-:W2:Y:S04]  /*a3a00*/  LDL.LU R49, [R1+0x1168] ;  /* 0x0011680001317983 */ /* 0x000ea80000300800 */
[----:B------:R-:W2:Y:S04]  /*a3a10*/  LDL.LU R50, [R1+0x116c] ;  /* 0x00116c0001327983 */ /* 0x000ea80000300800 */
[----:B------:R-:W2:Y:S01]  /*a3a20*/  LDL.LU R42, [R1+0x1150] ;  /* 0x00115000012a7983 */ /* 0x000ea20000300800 */
[----:B------:R-:W-:Y:S01]  /*a3a30*/  VIADD R56, R2, UR37 ;  /* 0x0000002502387c36 */ /* 0x000fe20008000000 */
[----:B------:R-:W0:Y:S02]  /*a3a40*/  LDCU UR37, c[0x0][0x3b8] ;  /* 0x00007700ff2577ac */ /* 0x000e240008000800 */
[----:B------:R-:W2:Y:S04]  /*a3a50*/  LDL.LU R40, [R1+0x1154] ;  /* 0x0011540001287983 */ /* 0x000ea80000300800 */
[----:B------:R-:W2:Y:S04]  /*a3a60*/  LDL.LU R39, [R1+0x1158] ;  /* 0x0011580001277983 */ /* 0x000ea80000300800 */
[----:B-1----:R-:W2:Y:S04]  /*a3a70*/  LDL.LU R38, [R1+0x115c] ;  /* 0x00115c0001267983 */ /* 0x002ea80000300800 */
[----:B------:R1:W-:Y:S01]  /*a3a80*/  STL.64 [R1+0x5220], R2 ;  /* 0x0052200201007387 */ /* 0x0003e20000100a00 */
[----:B----4-:R-:W-:-:S03]  /*a3a90*/  F2FP.SATFINITE.E4M3.F32.PACK_AB_MERGE_C R47, R47, R60, RZ ;  /* 0x0000003c2f2f723e */ /* 0x010fc600048070ff */
[----:B-1----:R-:W4:Y:S04]  /*a3aa0*/  LDL.LU R2, [R1+0x1184] ;  /* 0x0011840001027983 */ /* 0x002f280000300800 */
[----:B------:R-:W3:Y:S01]  /*a3ab0*/  LDL.LU R3, [R1+0x1188] ;  /* 0x0011880001037983 */ /* 0x000ee20000300800 */
[----:B------:R-:W-:-:S03]  /*a3ac0*/  F2FP.SATFINITE.E4M3.F32.PACK_AB_MERGE_C R45, R45, R46, RZ ;  /* 0x0000002e2d2d723e */ /* 0x000fc600048070ff */
[----:B------:R-:W2:Y:S04]  /*a3ad0*/  LDL.LU R48, [R1+0x230] ;  /* 0x0002300001307983 */ /* 0x000ea80000300800 */
[----:B------:R1:W-:Y:S04]  /*a3ae0*/  STL [R1+0x2b28], R47 ;  /* 0x002b282f01007387 */ /* 0x0003e80000100800 */
[----:B------:R-:W2:Y:S04]  /*a3af0*/  LDL.LU R52, [R1+0x234] ;  /* 0x0002340001347983 */ /* 0x000ea80000300800 */
[----:B------:R0:W-:Y:S04]  /*a3b00*/  STL [R1+0x2b34], R45 ;  /* 0x002b342d01007387 */ /* 0x0001e80000100800 */
[----:B------:R-:W2:Y:S04]  /*a3b10*/  LDL.LU R60, [R1+0x238] ;  /* 0x00023800013c7983 */ /* 0x000ea80000300800 */
[----:B-1----:R-:W2:Y:S04]  /*a3b20*/  LDL.LU R47, [R1+0x23c] ;  /* 0x00023c00012f7983 */ /* 0x002ea80000300800 */
[----:B------:R-:W2:Y:S04]  /*a3b30*/  LDL.LU R46, [R1+0x1140] ;  /* 0x00114000012e7983 */ /* 0x000ea80000300800 */
[----:B0-----:R-:W2:Y:S04]  /*a3b40*/  LDL.LU R45, [R1+0x1144] ;  /* 0x00114400012d7983 */ /* 0x001ea80000300800 */
[----:B------:R0:W-:Y:S04]  /*a3b50*/  STL.64 [R1+0x51e0], R56 ;  /* 0x0051e03801007387 */ /* 0x0001e80000100a00 */
[----:B0-----:R-:W4:Y:S01]  /*a3b60*/  LDL.LU R57, [R1+0x1180] ;  /* 0x0011800001397983 */ /* 0x001f220000300800 */
[----:B------:R-:W-:Y:S01]  /*a3b70*/  VIADD R53, R56, UR6 ;  /* 0x0000000638357c36 */ /* 0x000fe20008000000 */
[----:B------:R-:W0:Y:S01]  /*a3b80*/  LDCU UR6, c[0x0][0x3b8] ;  /* 0x00007700ff0677ac */ /* 0x000e220008000800 */
[----:B----4-:R-:W-:-:S02]  /*a3b90*/  F2FP.SATFINITE.E4M3.F32.PACK_AB_MERGE_C R56, R2, R57, RZ ;  /* 0x000000390238723e */ /* 0x010fc400048070ff */
[----:B---3--:R-:W-:Y:S02]  /*a3ba0*/  F2FP.SATFINITE.E4M3.F32.PACK_AB_MERGE_C R2, R58, R3, RZ ;  /* 0x000000033a02723e */ /* 0x008fe400048070ff */
[----:B------:R-:W-:Y:S01]  /*a3bb0*/  F2FP.SATFINITE.E4M3.F32.PACK_AB_MERGE_C R3, R51, R61, RZ ;  /* 0x0000003d3303723e */ /* 0x000fe200048070ff */
[----:B------:R-:W-:Y:S01]  /*a3bc0*/  STL [R1+0x29e8], R56 ;  /* 0x0029e83801007387 */ /* 0x000fe20000100800 */
[----:B------:R-:W-:Y:S01]  /*a3bd0*/  VIADD R58, R53, UR41 ;  /* 0x00000029353a7c36 */ /* 0x000fe20008000000 */
[----:B------:R-:W1:Y:S02]  /*a3be0*/  LDCU UR41, c[0x0][0x3b8] ;  /* 0x00007700ff2977ac */ /* 0x000e640008000800 */
[----:B------:R3:W-:Y:S02]  /*a3bf0*/  STL [R1+0x29e0], R2 ;  /* 0x0029e00201007387 */ /* 0x0007e40000100800 */
[----:B---3--:R-:W-:Y:S02]  /*a3c00*/  F2FP.SATFINITE.E4M3.F32.PACK_AB_MERGE_C R2, R43, R44, RZ ;  /* 0x0000002c2b02723e */ /* 0x008fe400048070ff */
[----:B------:R-:W3:Y:S04]  /*a3c10*/  LDL.LU R44, [R1+0x1148] ;  /* 0x00114800012c7983 */ /* 0x000ee80000300800 */
[----:B------:R2:W-:Y:S04]  /*a3c20*/  STL [R1+0x279c], R3 ;  /* 0x00279c0301007387 */ /* 0x0005e80000100800 */
[----:B------:R-:W3:Y:S04]  /*a3c30*/  LDL.LU R43, [R1+0x114c] ;  /* 0x00114c00012b7983 */ /* 0x000ee80000300800 */
[----:B------:R4:W-:Y:S01]  /*a3c40*/  STL [R1+0x24c8], R2 ;  /* 0x0024c80201007387 */ /* 0x0009e20000100800 */
[----:B--2---:R-:W-:-:S03]  /*a3c50*/  F2FP.SATFINITE.E4M3.F32.PACK_AB_MERGE_C R3, R24, R23, RZ ;  /* 0x000000171803723e */ /* 0x004fc600048070ff */
[----:B------:R-:W-:Y:S04]  /*a3c60*/  STL [R1+0x51a8], R58 ;  /* 0x0051a83a01007387 */ /* 0x000fe80000100800 */
[----:B------:R-:W-:Y:S01]  /*a3c70*/  STL [R1+0x51f0], R59 ;  /* 0x0051f03b01007387 */ /* 0x000fe20000100800 */
[----:B----4-:R-:W-:-:S03]  /*a3c80*/  F2FP.SATFINITE.E4M3.F32.PACK_AB_MERGE_C R2, R50, R49, RZ ;  /* 0x000000313202723e */ /* 0x010fc600048070ff */
[----:B------:R2:W-:Y:S04]  /*a3c90*/  STL [R1+0x318], R3 ;  /* 0x0003180301007387 */ /* 0x0005e80000100800 */
[----:B------:R4:W-:Y:S01]  /*a3ca0*/  STL [R1+0x31c], R2 ;  /* 0x00031c0201007387 */ /* 0x0009e20000100800 */
[----:B--2---:R-:W-:-:S03]  /*a3cb0*/  F2FP.SATFINITE.E4M3.F32.PACK_AB_MERGE_C R3, R40, R42, RZ ;  /* 0x0000002a2803723e */ /* 0x004fc600048070ff */
[----:B------:R-:W2:Y:S01]  /*a3cc0*/  LDL.LU R42, [R1+0x1130] ;  /* 0x00113000012a7983 */ /* 0x000ea20000300800 */
[----:B----4-:R-:W-:-:S03]  /*a3cd0*/  F2FP.SATFINITE.E4M3.F32.PACK_AB_MERGE_C R2, R38, R39, RZ ;  /* 0x000000272602723e */ /* 0x010fc600048070ff */
[----:B------:R4:W-:Y:S04]  /*a3ce0*/  STL [R1+0x2a8], R3 ;  /* 0x0002a80301007387 */ /* 0x0009e80000100800 */
[----:B------:R-:W2:Y:S04]  /*a3cf0*/  LDL.LU R40, [R1+0x1134] ;  /* 0x0011340001287983 */ /* 0x000ea80000300800 */
[----:B------:R0:W-:Y:S04]  /*a3d00*/  STL [R1+0x2a4], R2 ;  /* 0x0002a40201007387 */ /* 0x0001e80000100800 */
[----:B------:R-:W2:Y:S04]  /*a3d10*/  LDL.LU R39, [R1+0x1138] ;  /* 0x0011380001277983 */ /* 0x000ea80000300800 */
[----:B------:R-:W2:Y:S01]  /*a3d20*/  LDL.LU R38, [R1+0x113c] ;  /* 0x00113c0001267983 */ /* 0x000ea20000300800 */
[----:B------:R-:W-:Y:S01]  /*a3d30*/  VIADD R51, R58, UR43 ;  /* 0x0000002b3a337c36 */ /* 0x000fe20008000000 */
[----:B----4-:R-:W-:Y:S01]  /*a3d40*/  F2FP.SATFINITE.E4M3.F32.PACK_AB_MERGE_C R3, R52, R48, RZ ;  /* 0x000000303403723e */ /* 0x010fe200048070ff */
[----:B------:R-:W4:Y:S02]  /*a3d50*/  LDCU UR43, c[0x0][0x3b8] ;  /* 0x00007700ff2b77ac */ /* 0x000f240008000800 */
[----:B------:R-:W-:Y:S01]  /*a3d60*/  VIADD R49, R51, UR42 ;  /* 0x0000002a33317c36 */ /* 0x000fe20008000000 */
[----:B0-----:R-:W-:Y:S01]  /*a3d70*/  F2FP.SATFINITE.E4M3.F32.PACK_AB_MERGE_C R2, R47, R60, RZ ;  /* 0x0000003c2f02723e */ /* 0x001fe200048070ff */
[----:B------:R-:W-:Y:S01]  /*a3d80*/  STL [R1+0x28c], R3 ;  /* 0x00028c0301007387 */ /* 0x000fe20000100800 */
[----:B------:R-:W0:Y:S01]  /*a3d90*/  LDCU UR42, c[0x0][0x3b8] ;  /* 0x00007700ff2a77ac */ /* 0x000e220008000800 */
[----:B------:R-:W-:Y:S01]  /*a3da0*/  VIADD R50, R49, UR37 ;  /* 0x0000002531327c36 */ /* 0x000fe20008000000 */
[----:B------:R-:W0:Y:S04]  /*a3db0*/  LDCU UR37, c[0x0][0x3b8] ;  /* 0x00007700ff2577ac */ /* 0x000e280008000800 */
[----:B------:R-:W-:Y:S04]  /*a3dc0*/  STL.64 [R1+0x51a0], R50 ;  /* 0x0051a03201007387 */ /* 0x000fe80000100a00 */
[----:B------:R0:W-:Y:S04]  /*a3dd0*/  STL [R1+0x288], R2 ;  /* 0x0002880201007387 */ /* 0x0001e80000100800 */
[----:B------:R-:W2:Y:S01]  /*a3de0*/  LDL.LU R23, [R1+0x1120] ;  /* 0x0011200001177983 */ /* 0x000ea20000300800 */
[----:B------:R-:W-:Y:S01]  /*a3df0*/  VIADD R48, R50, UR6 ;  /* 0x0000000632307c36 */ /* 0x000fe20008000000 */
[----:B------:R-:W1:Y:S02]  /*a3e00*/  LDCU UR6, c[0x0][0x3b8] ;  /* 0x00007700ff0677ac */ /* 0x000e640008000800 */
[----:B------:R-:W2:Y:S01]  /*a3e10*/  LDL.LU R24, [R1+0x1124] ;  /* 0x0011240001187983 */ /* 0x000ea20000300800 */
[----:B0-----:R-:W-:-:S05]  /*a3e20*/  F2FP.SATFINITE.E4M3.F32.PACK_AB_MERGE_C R2, R45, R46, RZ ;  /* 0x0000002e2d02723e */ /* 0x001fca00048070ff */
        /* <DEDUP_REMOVED lines=9> */
[----:B-1----:R-:W-:Y:S01]  /*a3ec0*/  VIADD R52, R48, UR41 ;  /* 0x0000002930347c36 */ /* 0x002fe20008000000 */
[----:B------:R-:W0:Y:S03]  /*a3ed0*/  LDCU UR41, c[0x0][0x3b8] ;  /* 0x00007700ff2977ac */ /* 0x000e260008000800 */
[----:B----4-:R-:W-:Y:S01]  /*a3ee0*/  VIADD R60, R52, UR43 ;  /* 0x0000002b343c7c36 */ /* 0x010fe20008000000 */
[----:B------:R-:W1:Y:S01]  /*a3ef0*/  LDCU UR43, c[0x0][0x3b8] ;  /* 0x00007700ff2b77ac */ /* 0x000e620008000800 */
[----:B---3--:R-:W-:-:S05]  /*a3f00*/  F2FP.SATFINITE.E4M3.F32.PACK_AB_MERGE_C R2, R43, R44, RZ ;  /* 0x0000002c2b02723e */ /* 0x008fca00048070ff */
[----:B------:R3:W-:Y:S04]  /*a3f10*/  STL [R1+0xa8], R2 ;  /* 0x0000a80201007387 */ /* 0x0007e80000100800 */
[----:B------:R-:W4:Y:S04]  /*a3f20*/  LDL.LU R57, [R1+0x10f8] ;  /* 0x0010f80001397983 */ /* 0x000f280000300800 */
[----:B------:R-:W4:Y:S04]  /*a3f30*/  LDL.LU R44, [R1+0x10fc] ;  /* 0x0010fc00012c7983 */ /* 0x000f280000300800 */
[----:B---3--:R-:W3:Y:S04]  /*a3f40*/  LDL.LU R2, [R1+0x10e0] ;  /* 0x0010e00001027983 */ /* 0x008ee80000300800 */
[----:B------:R-:W3:Y:S04]  /*a3f50*/  LDL.LU R3, [R1+0x10e4] ;  /* 0x0010e40001037983 */ /* 0x000ee80000300800 */
[----:B------:R-:W3:Y:S04]  /*a3f60*/  LDL.LU R61, [R1+0x10e8] ;  /* 0x0010e800013d7983 */ /* 0x000ee80000300800 */
[----:B------:R-:W3:Y:S04]  /*a3f70*/  LDL.LU R43, [R1+0x10ec] ;  /* 0x0010ec00012b7983 */ /* 0x000ee80000300800 */
[----:B------:R0:W-:Y:S01]  /*a3f80*/  STL.64 [R1+0x51b0], R48 ;  /* 0x0051b03001007387 */ /* 0x0001e20000100a00 */
[----:B--2---:R-:W-:-:S03]  /*a3f90*/  F2FP.SATFINITE.E4M3.F32.PACK_AB_MERGE_C R40, R40, R42, RZ ;  /* 0x0000002a2828723e */ /* 0x004fc600048070ff */
[----:B0-----:R-:W2:Y:S01]  /*a3fa0*/  LDL.LU R48, [R1+0x1114] ;  /* 0x0011140001307983 */ /* 0x001ea20000300800 */
[----:B------:R-:W-:-:S03]  /*a3fb0*/  F2FP.SATFINITE.E4M3.F32.PACK_AB_MERGE_C R38, R38, R39, RZ ;  /* 0x000000272626723e */ /* 0x000fc600048070ff */
[----:B------:R-:W2:Y:S04]  /*a3fc0*/  LDL.LU R49, [R1+0x1118] ;  /* 0x0011180001317983 */ /* 0x000ea80000300800 */
[----:B------:R-:W2:Y:S04]  /*a3fd0*/  LDL.LU R42, [R1+0x220] ;  /* 0x00022000012a7983 */ /* 0x000ea80000300800 */
[----:B------:R0:W-:Y:S04]  /*a3fe0*/  STL [R1+0x2a0c], R40 ;  /* 0x002a0c2801007387 */ /* 0x0001e80000100800 */
[----:B0-----:R-:W2:Y:S04]  /*a3ff0*/  LDL.LU R40, [R1+0x224] ;  /* 0x0002240001287983 */ /* 0x001ea80000300800 */
[----:B------:R0:W-:Y:S04]  /*a4000*/  STL [R1+0x2a00], R38 ;  /* 0x002a002601007387 */ /* 0x0001e80000100800 */
[----:B------:R-:W2:Y:S04]  /*a4010*/  LDL.LU R39, [R1+0x228] ;  /* 0x0002280001277983 */ /* 0x000ea80000300800 */
[----:B0-----:R-:W2:Y:S04]  /*a4020*/  LDL.LU R38, [R1+0x22c] ;  /* 0x00022c0001267983 */ /* 0x001ea80000300800 */
[----:B------:R0:W-:Y:S04]  /*a4030*/  STL.64 [R1+0x51b8], R52 ;  /* 0x0051b83401007387 */ /* 0x0001e80000100a00 */
[----:B0-----:R-:W2:Y:S04]  /*a4040*/  LDL.LU R52, [R1+0x1128] ;  /* 0x0011280001347983 */ /* 0x001ea80000300800 */
[----:B------:R-:W3:Y:S01]  /*a4050*/  LDL.LU R53, [R1+0x1110] ;  /* 0x0011100001357983 */ /* 0x000ee20000300800 */
[----:B------:R-:W-:-:S03]  /*a4060*/  F2FP.SATFINITE.E4M3.F32.PACK_AB_MERGE_C R24, R24, R23, RZ ;  /* 0x000000171818723e */ /* 0x000fc600048070ff */
[----:B------:R-:W3:Y:S04]  /*a4070*/  LDL.LU R23, [R1+0x524c] ;  /* 0x00524c0001177983 */ /* 0x000ee80000300800 */
[----:B------:R0:W-:Y:S04]  /*a4080*/  STL [R1+0x2b00], R24 ;  /* 0x002b001801007387 */ /* 0x0001e80000100800 */
[----:B0-----:R-:W4:Y:S01]  /*a4090*/  LDL.LU R24, [R1+0x5248] ;  /* 0x0052480001187983 */ /* 0x001f220000300800 */
[----:B--2---:R-:W-:Y:S01]  /*a40a0*/  F2FP.SATFINITE.E4M3.F32.PACK_AB_MERGE_C R52, R47, R52, RZ ;  /* 0x000000342f34723e */ /* 0x004fe200048070ff */
[----:B------:R-:W-:Y:S01]  /*a40b0*/  VIADD R47, R60, UR42 ;  /* 0x0000002a3c2f7c36 */ /* 0x000fe20008000000 */
[----:B------:R-:W-:Y:S01]  /*a40c0*/  F2FP.SATFINITE.E4M3.F32.PACK_AB_MERGE_C R40, R40, R42, RZ ;  /* 0x0000002a2828723e */ /* 0x000fe200048070ff */
[----:B------:R-:W0:Y:S02]  /*a40d0*/  LDCU UR42, c[0x0][0x3b8] ;  /* 0x00007700ff2a77ac */ /* 0x000e240008000800 */
[----:B------:R3:W-:Y:S02]  /*a40e0*/  STL [R1+0x2b0c], R52 ;  /* 0x002b0c3401007387 */ /* 0x0007e40000100800 */
[----:B---3--:R-:W-:-:S02]  /*a40f0*/  F2FP.SATFINITE.E4M3.F32.PACK_AB_MERGE_C R52, R48, R53, RZ ;  /* 0x000000353034723e */ /* 0x008fc400048070ff */
[----:B------:R-:W-:Y:S01]  /*a4100*/  F2FP.SATFINITE.E4M3.F32.PACK_AB_MERGE_C R48, R46, R49, RZ ;  /* 0x000000312e30723e */ /* 0x000fe200048070ff */
[----:B------:R-:W-:Y:S01]  /*a4110*/  VIADD R46, R47, UR37 ;  /* 0x000000252f2e7c36 */ /* 0x000fe20008000000 */
[----:B------:R-:W-:Y:S01]  /*a4120*/  F2FP.SATFINITE.E4M3.F32.PACK_AB_MERGE_C R49, R51, R50, RZ ;  /* 0x000000323331723e */ /* 0x000fe200048070ff */
[----:B------:R-:W-:Y:S01]  /*a4130*/  STL [R1+0x29d4], R52 ;  /* 0x0029d43401007387 */ /* 0x000fe20000100800 */
[----:B------:R-:W2:Y:S03]  /*a4140*/  LDCU UR37, c[0x0][0x3b8] ;  /* 0x00007700ff2577ac */ /* 0x000ea60008000800 */
[----:B------:R3:W-:Y:S04]  /*a4150*/  STL [R1+0x29dc], R48 ;  /* 0x0029dc3001007387 */ /* 0x0007e80000100800 */
[----:B------:R-:W-:Y:S04]  /*a4160*/  STL [R1+0xa38], R49 ;  /* 0x000a383101007387 */ /* 0x000fe80000100800 */
[----:B------:R0:W-:Y:S01]  /*a4170*/  STL.64 [R1+0x51c0], R46 ;  /* 0x0051c02e01007387 */ /* 0x0001e20000100a00 */
[----:B---3--:R-:W-:Y:S01]  /*a4180*/  F2FP.SATFINITE.E4M3.F32.PACK_AB_MERGE_C R48, R45, R59, RZ ;  /* 0x0000003b2d30723e */ /* 0x008fe200048070ff */
[----:B------:R-:W-:Y:S01]  /*a4190*/  VIADD R45, R46, UR6 ;  /* 0x000000062e2d7c36 */ /* 0x000fe20008000000 */
[----:B------:R-:W3:Y:S03]  /*a41a0*/  LDCU UR6, c[0x0][0x3b8] ;  /* 0x00007700ff0677ac */ /* 0x000ee60008000800 */
[----:B------:R-:W-:Y:S01]  /*a41b0*/  STL [R1+0xfa8], R48 ;  /* 0x000fa83001007387 */ /* 0x000fe20000100800 */
[----:B0-----:R-:W-:-:S02]  /*a41c0*/  F2FP.SATFINITE.E4M3.F32.PACK_AB_MERGE_C R47, R56, R58, RZ ;  /* 0x0000003a382f723e */ /* 0x001fc400048070ff */
[----:B----4-:R-:W-:-:S03]  /*a41d0*/  F2FP.SATFINITE.E4M3.F32.PACK_AB_MERGE_C R46, R44, R57, RZ ;  /* 0x000000392c2e723e */ /* 0x010fc600048070ff */
[----:B------:R-:W-:Y:S04]  /*a41e0*/  STL [R1+0x2c0], R47 ;  /* 0x0002c02f01007387 */ /* 0x000fe80000100800 */
[----:B------:R0:W-:Y:S02]  /*a41f0*/  STL [R1+0x2b8], R46 ;  /* 0x0002b82e01007387 */ /* 0x0001e40000100800 */
[----:B0-----:R-:W-:Y:S02]  /*a4200*/  F2FP.SATFINITE.E4M3.F32.PACK_AB_MERGE_C R46, R3, R2, RZ ;  /* 0x00000002032e723e */ /* 0x001fe400048070ff */
[----:B------:R-:W-:Y:S01]  /*a4210*/  F2FP.SATFINITE.E4M3.F32.PACK_AB_MERGE_C R3, R43, R61, RZ ;  /* 0x0000003d2b03723e */ /* 0x000fe200048070ff */
[----:B------:R-:W-:Y:S02]  /*a4220*/  IMAD.MOV.U32 R2, RZ, RZ, R25 ;  /* 0x000000ffff027224 */ /* 0x000fe400078e0019 */
[----:B------:R-:W-:Y:S04]  /*a4230*/  STL [R1+0x294], R46 ;  /* 0x0002942e01007387 */ /* 0x000fe80000100800 */
[----:B------:R-:W4:Y:S01]  /*a4240*/  LDL.LU R25, [R1+0x10d0] ;  /* 0x0010d00001197983 */ /* 0x000f220000300800 */
[----:B------:R-:W-:-:S03]  /*a4250*/  IMAD.MOV.U32 R56, RZ, RZ, R26 ;  /* 0x000000ffff387224 */ /* 0x000fc600078e001a */
[----:B------:R0:W-:Y:S04]  /*a4260*/  STL [R1+0x298], R3 ;  /* 0x0002980301007387 */ /* 0x0001e80000100800 */
[----:B------:R-:W4:Y:S04]  /*a4270*/  LDL.LU R61, [R1+0x10d4] ;  /* 0x0010d400013d7983 */ /* 0x000f280000300800 */
[----:B------:R-:W2:Y:S04]  /*a4280*/  LDL.LU R26, [R1+0x10d8] ;  /* 0x0010d800011a7983 */ /* 0x000ea80000300800 */
[----:B------:R-:W2:Y:S01]  /*a4290*/  LDL.LU R58, [R1+0x10dc] ;  /* 0x0010dc00013a7983 */ /* 0x000ea20000300800 */
[----:B------:R-:W-:Y:S01]  /*a42a0*/  VIADD R44, R45, UR41 ;  /* 0x000000292d2c7c36 */ /* 0x000fe20008000000 */
[----:B------:R-:W1:Y:S01]  /*a42b0*/  LDCU UR41, c[0x0][0x3b8] ;  /* 0x00007700ff2977ac */ /* 0x000e620008000800 */
[----:B------:R-:W-:Y:S01]  /*a42c0*/  IMAD.MOV.U32 R57, RZ, RZ, R28 ;  /* 0x000000ffff397224 */ /* 0x000fe200078e001c */
[----:B------:R-:W-:-:S02]  /*a42d0*/  F2FP.SATFINITE.E4M3.F32.PACK_AB_MERGE_C R28, R38, R39, RZ ;  /* 0x00000027261c723e */ /* 0x000fc400048070ff */
[----:B------:R-:W-:Y:S01]  /*a42e0*/  STL.64 [R1+0x51c8], R44 ;  /* 0x0051c82c01007387 */ /* 0x000fe20000100a00 */
[----:B0-----:R-:W-:-:S03]  /*a42f0*/  IMAD.MOV.U32 R3, RZ, RZ, R27 ;  /* 0x000000ffff037224 */ /* 0x001fc600078e001b */
[----:B------:R-:W-:Y:S04]  /*a4300*/  STL [R1+0x27c], R40 ;  /* 0x00027c2801007387 */ /* 0x000fe80000100800 */
[----:B------:R0:W-:Y:S04]  /*a4310*/  STL [R1+0x280], R28 ;  /* 0x0002801c01007387 */ /* 0x0001e80000100800 */
[----:B------:R-:W3:Y:S04]  /*a4320*/  LDL.LU R27, [R1+0x10c0] ;  /* 0x0010c000011b7983 */ /* 0x000ee80000300800 */
[----:B0-----:R-:W3:Y:S01]  /*a4330*/  LDL.LU R28, [R1+0x10c4] ;  /* 0x0010c400011c7983 */ /* 0x001ee20000300800 */
[----:B------:R-:W-:-:S03]  /*a4340*/  IMAD.MOV.U32 R48, RZ, RZ, R0 ;  /* 0x000000ffff307224 */ /* 0x000fc600078e0000 */
[----:B------:R-:W3:Y:S01]  /*a4350*/  LDL.LU R0, [R1+0x10c8] ;  /* 0x0010c80001007983 */ /* 0x000ee20000300800 */
[----:B-1----:R-:W-:Y:S01]  /*a4360*/  VIADD R43, R44, UR43 ;  /* 0x0000002b2c2b7c36 */ /* 0x002fe20008000000 */
[----:B------:R-:W0:Y:S02]  /*a4370*/  LDCU UR43, c[0x0][0x398] ;  /* 0x00007300ff2b77ac */ /* 0x000e240008000800 */
[----:B------:R-:W3:Y:S04]  /*a4380*/  LDL.LU R40, [R1+0x10cc] ;  /* 0x0010cc0001287983 */ /* 0x000ee80000300800 */
[----:B------:R-:W3:Y:S04]  /*a4390*/  LDL.LU R39, [R1+0x10bc] ;  /* 0x0010bc0001277983 */ /* 0x000ee80000300800 */
[----:B------:R-:W3:Y:S04]  /*a43a0*/  LDL.LU R44, [R1+0x10a4] ;  /* 0x0010a400012c7983 */ /* 0x000ee80000300800 */
[----:B------:R-:W3:Y:S01]  /*a43b0*/  LDL.LU R46, [R1+0x10a8] ;  /* 0x0010a800012e7983 */ /* 0x000ee20000300800 */
[----:B------:R-:W-:-:S03]  /*a43c0*/  IMAD.MOV.U32 R45, RZ, RZ, R37 ;  /* 0x000000ffff2d7224 */ /* 0x000fc600078e0025 */
        /* <DEDUP_REMOVED lines=9> */
[----:B------:R-:W-:Y:S01]  /*a4460*/  VIADD R42, R43, UR42 ;  /* 0x0000002a2b2a7c36 */ /* 0x000fe20008000000 */
[----:B------:R-:W1:Y:S01]  /*a4470*/  LDCU UR42, c[0x0][0x3b8] ;  /* 0x00007700ff2a77ac */ /* 0x000e620008000800 */
[----:B----4-:R-:W-:-:S02]  /*a4480*/  F2FP.SATFINITE.E4M3.F32.PACK_AB_MERGE_C R61, R61, R25, RZ ;  /* 0x000000193d3d723e */ /* 0x010fc400048070ff */
[----:B------:R-:W4:Y:S04]  /*a4490*/  LDL.LU R25, [R1+0x5244] ;  /* 0x0052440001197983 */ /* 0x000f280000300800 */
[----:B------:R0:W-:Y:S01]  /*a44a0*/  STL.64 [R1+0x51d0], R60 ;  /* 0x0051d03c01007387 */ /* 0x0001e20000100a00 */
[----:B--2---:R-:W-:-:S03]  /*a44b0*/  F2FP.SATFINITE.E4M3.F32.PACK_AB_MERGE_C R58, R58, R26, RZ ;  /* 0x0000001a3a3a723e */ /* 0x004fc600048070ff */
[----:B0-----:R-:W2:Y:S04]  /*a44c0*/  LDL.LU R60, [R1+0x10b8] ;  /* 0x0010b800013c7983 */ /* 0x001ea80000300800 */
[----:B------:R-:W2:Y:S04]  /*a44d0*/  LDL.LU R61, [R1+0x10a0] ;  /* 0x0010a000013d7983 */ /* 0x000ea80000300800 */
[----:B------:R-:W2:Y:S04]  /*a44e0*/  LDL.LU R26, [R1+0x5240] ;  /* 0x00524000011a7983 */ /* 0x000ea80000300800 */
[----:B------:R0:W-:Y:S04]  /*a44f0*/  STL [R1+0xa0], R58 ;  /* 0x0000a03a01007387 */ /* 0x0001e80000100800 */
[----:B------:R1:W-:Y:S01]  /*a4500*/  STL.64 [R1+0x51d8], R42 ;  /* 0x0051d82a01007387 */ /* 0x0003e20000100a00 */
[----:B0-----:R-:W-:-:S02]  /*a4510*/  IMAD.MOV.U32 R58, RZ, RZ, R2 ;  /* 0x000000ffff3a7224 */ /* 0x001fc400078e0002 */
[----:B------:R-:W-:Y:S02]  /*a4520*/  IMAD.MOV.U32 R2, RZ, RZ, R41 ;  /* 0x000000ffff027224 */ /* 0x000fe400078e0029 */
[----:B------:R-:W-:Y:S01]  /*a4530*/  VIADD R41, R42, UR37 ;  /* 0x000000252a297c36 */ /* 0x000fe20008000000 */
[----:B---3--:R-:W-:Y:S01]  /*a4540*/  F2FP.SATFINITE.E4M3.F32.PACK_AB_MERGE_C R28, R28, R27, RZ ;  /* 0x0000001b1c1c723e */ /* 0x008fe200048070ff */
[----:B-1----:R-:W3:Y:S01]  /*a4550*/  LDL.LU R42, [R1+0x10b0] ;  /* 0x0010b000012a7983 */ /* 0x002ee20000300800 */
[----:B------:R-:W-:Y:S01]  /*a4560*/  F2FP.SATFINITE.E4M3.F32.PACK_AB_MERGE_C R40, R40, R0, RZ ;  /* 0x000000002828723e */ /* 0x000fe200048070ff */
[----:B------:R-:W0:Y:S02]  /*a4570*/  LDCU UR37, c[0x0][0x3b8] ;  /* 0x00007700ff2577ac */ /* 0x000e240008000800 */
[----:B------:R-:W3:Y:S04]  /*a4580*/  LDL.LU R43, [R1+0x10b4] ;  /* 0x0010b400012b7983 */ /* 0x000ee80000300800 */
[----:B------:R-:W4:Y:S04]  /*a4590*/  LDL.LU R27, [R1+0x523c] ;  /* 0x00523c00011b7983 */ /* 0x000f280000300800 */
[----:B------:R1:W-:Y:S04]  /*a45a0*/  STL [R1+0x2a04], R28 ;  /* 0x002a041c01007387 */ /* 0x0003e80000100800 */
[----:B-1----:R-:W4:Y:S04]  /*a45b0*/  LDL.LU R28, [R1+0x5238] ;  /* 0x00523800011c7983 */ /* 0x002f280000300800 */
[----:B------:R-:W4:Y:S04]  /*a45c0*/  LDL.LU R0, [R1+0x5234] ;  /* 0x0052340001007983 */ /* 0x000f280000300800 */
[----:B------:R1:W-:Y:S02]  /*a45d0*/  STL [R1+0x2a08], R40 ;  /* 0x002a082801007387 */ /* 0x0003e40000100800 */
[----:B-1----:R-:W-:Y:S01]  /*a45e0*/  VIADD R40, R41, UR44 ;  /* 0x0000002c29287c36 */ /* 0x002fe20008000000 */
[----:B------:R-:W1:Y:S01]  /*a45f0*/  LDCU UR44, c[0x0][0x398] ;  /* 0x00007300ff2c77ac */ /* 0x000e620008000800 */
[----:B---3--:R-:W-:-:S02]  /*a4600*/  F2FP.SATFINITE.E4M3.F32.PACK_AB_MERGE_C R43, R43, R42, RZ ;  /* 0x0000002a2b2b723e */ /* 0x008fc400048070ff */
[----:B--2---:R-:W-:-:S03]  /*a4610*/  F2FP.SATFINITE.E4M3.F32.PACK_AB_MERGE_C R42, R39, R60, RZ ;  /* 0x0000003c272a723e */ /* 0x004fc600048070ff */
[----:B------:R-:W-:Y:S01]  /*a4620*/  STL [R1+0x2afc], R43 ;  /* 0x002afc2b01007387 */ /* 0x000fe20000100800 */
[----:B------:R-:W-:Y:S01]  /*a4630*/  VIADD R39, R40, UR6 ;  /* 0x0000000628277c36 */ /* 0x000fe20008000000 */
[----:B------:R-:W-:Y:S01]  /*a4640*/  SHF.R.S32.HI R60, RZ, 0x1f, R57 ;  /* 0x0000001fff3c7819 */ /* 0x000fe20000011439 */
[----:B------:R-:W2:Y:S01]  /*a4650*/  LDCU UR6, c[0x0][0x3b8] ;  /* 0x00007700ff0677ac */ /* 0x000ea20008000800 */
[----:B------:R3:W-:Y:S04]  /*a4660*/  STL.64 [R1+0x51e8], R40 ;  /* 0x0051e82801007387 */ /* 0x0007e80000100a00 */
[----:B------:R-:W-:Y:S01]  /*a4670*/  STL [R1+0x2b04], R42 ;  /* 0x002b042a01007387 */ /* 0x000fe20000100800 */
[----:B---3--:R-:W-:Y:S02]  /*a4680*/  F2FP.SATFINITE.E4M3.F32.PACK_AB_MERGE_C R41, R44, R61, RZ ;  /* 0x0000003d2c29723e */ /* 0x008fe400048070ff */
[----:B------:R-:W-:Y:S01]  /*a4690*/  F2FP.SATFINITE.E4M3.F32.PACK_AB_MERGE_C R40, R38, R46, RZ ;  /* 0x0000002e2628723e */ /* 0x000fe200048070ff */
[----:B------:R-:W-:Y:S01]  /*a46a0*/  VIADD R38, R39, UR41 ;  /* 0x0000002927267c36 */ /* 0x000fe20008000000 */
[----:B------:R-:W3:Y:S01]  /*a46b0*/  LDCU UR41, c[0x0][0x398] ;  /* 0x00007300ff2977ac */ /* 0x000ee20008000800 */
[----:B------:R0:W-:Y:S04]  /*a46c0*/  STL [R1+0x29d8], R41 ;  /* 0x0029d82901007387 */ /* 0x0001e80000100800 */
[----:B------:R1:W-:Y:S01]  /*a46d0*/  STL [R1+0x29d0], R40 ;  /* 0x0029d02801007387 */ /* 0x0003e20000100800 */
[----:B0-----:R-:W-:-:S02]  /*a46e0*/  F2FP.SATFINITE.E4M3.F32.PACK_AB_MERGE_C R41, R52, R47, RZ ;  /* 0x0000002f3429723e */ /* 0x001fc400048070ff */
[----:B-1----:R-:W-:-:S03]  /*a46f0*/  F2FP.SATFINITE.E4M3.F32.PACK_AB_MERGE_C R40, R37, R53, RZ ;  /* 0x000000352528723e */ /* 0x002fc600048070ff */
[----:B------:R0:W-:Y:S01]  /*a4700*/  STL [R1+0xa3c], R41 ;  /* 0x000a3c2901007387 */ /* 0x0001e20000100800 */
[----:B------:R-:W-:Y:S01]  /*a4710*/  VIADD R37, R38, UR42 ;  /* 0x0000002a26257c36 */ /* 0x000fe20008000000 */
[----:B------:R-:W1:Y:S02]  /*a4720*/  LDCU UR42, c[0x0][0x398] ;  /* 0x00007300ff2a77ac */ /* 0x000e640008000800 */
[----:B------:R2:W-:Y:S04]  /*a4730*/  STL.64 [R1+0x51f8], R38 ;  /* 0x0051f82601007387 */ /* 0x0005e80000100a00 */
[----:B------:R3:W-:Y:S01]  /*a4740*/  STL [R1+0x98], R40 ;  /* 0x0000982801007387 */ /* 0x0007e20000100800 */
[----:B0-----:R-:W-:Y:S02]  /*a4750*/  IMAD.MOV.U32 R41, RZ, RZ, R36 ;  /* 0x000000ffff297224 */ /* 0x001fe400078e0024 */
[----:B------:R-:W-:Y:S01]  /*a4760*/  VIADD R36, R37, UR37 ;  /* 0x0000002525247c36 */ /* 0x000fe20008000000 */
[----:B------:R-:W0:Y:S01]  /*a4770*/  LDCU UR37, c[0x0][0x3b8] ;  /* 0x00007700ff2577ac */ /* 0x000e220008000800 */
[----:B--2---:R-:W-:-:S02]  /*a4780*/  F2FP.SATFINITE.E4M3.F32.PACK_AB_MERGE_C R38, R59, R51, RZ ;  /* 0x000000333b26723e */ /* 0x004fc400048070ff */
[----:B---3--:R-:W-:-:S05]  /*a4790*/  F2FP.SATFINITE.E4M3.F32.PACK_AB_MERGE_C R40, R50, R49, RZ ;  /* 0x000000313228723e */ /* 0x008fca00048070ff */
[----:B------:R-:W-:Y:S04]  /*a47a0*/  STL [R1+0x94], R40 ;  /* 0x0000942801007387 */ /* 0x000fe80000100800 */
[----:B------:R-:W-:Y:S04]  /*a47b0*/  STL [R1+0x90], R38 ;  /* 0x0000902601007387 */ /* 0x000fe80000100800 */
[----:B------:R2:W-:Y:S01]  /*a47c0*/  STL.64 [R1+0x5200], R36 ;  /* 0x0052002401007387 */ /* 0x0005e20000100a00 */
[----:B------:R-:W-:Y:S02]  /*a47d0*/  IMAD.MOV.U32 R39, RZ, RZ, R48 ;  /* 0x000000ffff277224 */ /* 0x000fe400078e0030 */
[----:B--2---:R-:W-:-:S03]  /*a47e0*/  IMAD.MOV.U32 R37, RZ, RZ, R58 ;  /* 0x000000ffff257224 */ /* 0x004fc600078e003a */
[----:B------:R-:W-:Y:S02]  /*a47f0*/  SHF.R.S32.HI R40, RZ, 0x1f, R39 ;  /* 0x0000001fff287819 */ /* 0x000fe40000011427 */
[----:B------:R-:W-:Y:S02]  /*a4800*/  SHF.R.S32.HI R42, RZ, 0x1f, R37 ;  /* 0x0000001fff2a7819 */ /* 0x000fe40000011425 */
[CC--:B----4-:R-:W-:Y:S02]  /*a4810*/  IADD3 R48, P2, PT, R37.reuse, R28.reuse, RZ ;  /* 0x0000001c25307210 */ /* 0x0d0fe40007f5e0ff */
[----:B------:R-:W-:Y:S02]  /*a4820*/  IADD3 R46, P1, PT, R37, R27, RZ ;  /* 0x0000001b252e7210 */ /* 0x000fe40007f3e0ff */
[----:B------:R-:W-:Y:S01]  /*a4830*/  IADD3 R44, P3, PT, R39, R28, RZ ;  /* 0x0000001c272c7210 */ /* 0x000fe20007f7e0ff */
[C---:B------:R-:W-:Y:S02]  /*a4840*/  IMAD.X R49, R42.reuse, 0x1, R26, P2 ;  /* 0x000000012a317824 */ /* 0x040fe400010e061a */
[----:B------:R-:W-:-:S02]  /*a4850*/  IMAD.X R47, R42, 0x1, R25, P1 ;  /* 0x000000012a2f7824 */ /* 0x000fc400008e0619 */
[----:B------:R-:W-:Y:S02]  /*a4860*/  IMAD.MOV.U32 R43, RZ, RZ, R45 ;  /* 0x000000ffff2b7224 */ /* 0x000fe400078e002d */
[----:B------:R-:W-:Y:S01]  /*a4870*/  IMAD.X R45, R40, 0x1, R26, P3 ;  /* 0x00000001282d7824 */ /* 0x000fe200018e061a */
[----:B------:R2:W-:Y:S04]  /*a4880*/  STL.64 [R1+0x1040], R48 ;  /* 0x0010403001007387 */ /* 0x0005e80000100a00 */
[----:B------:R3:W-:Y:S04]  /*a4890*/  STL.64 [R1+0x1038], R46 ;  /* 0x0010382e01007387 */ /* 0x0007e80000100a00 */
[----:B------:R4:W-:Y:S01]  /*a48a0*/  STL.64 [R1+0xfc8], R44 ;  /* 0x000fc82c01007387 */ /* 0x0009e20000100a00 */
[----:B--2---:R-:W-:-:S02]  /*a48b0*/  IADD3 R48, P2, PT, R39, R27, RZ ;  /* 0x0000001b27307210 */ /* 0x004fc40007f5e0ff */
[----:B---3--:R-:W-:-:S03]  /*a48c0*/  IADD3 R46, P1, PT, R37, R24, RZ ;  /* 0x00000018252e7210 */ /* 0x008fc60007f3e0ff */
[----:B------:R-:W-:Y:S01]  /*a48d0*/  IMAD.X R49, R40, 0x1, R25, P2 ;  /* 0x0000000128317824 */ /* 0x000fe200010e0619 */
[----:B----4-:R-:W-:Y:S01]  /*a48e0*/  IADD3 R44, P3, PT, R37, R23, RZ ;  /* 0x00000017252c7210 */ /* 0x010fe20007f7e0ff */
[----:B------:R-:W-:-:S03]  /*a48f0*/  IMAD.X R47, R42, 0x1, R22, P1 ;  /* 0x000000012a2f7824 */ /* 0x000fc600008e0616 */
[----:B------:R2:W-:Y:S01]  /*a4900*/  STL.64 [R1+0xfc0], R48 ;  /* 0x000fc03001007387 */ /* 0x0005e20000100a00 */
[----:B------:R-:W-:-:S03]  /*a4910*/  IMAD.X R45, R42, 0x1, R21, P3 ;  /* 0x000000012a2d7824 */ /* 0x000fc600018e0615 */
[----:B------:R3:W-:Y:S04]  /*a4920*/  STL.64 [R1+0x1030], R46 ;  /* 0x0010302e01007387 */ /* 0x0007e80000100a00 */
[----:B------:R4:W-:Y:S01]  /*a4930*/  STL.64 [R1+0x1028], R44 ;  /* 0x0010282c01007387 */ /* 0x0009e20000100a00 */
[----:B--2---:R-:W-:Y:S02]  /*a4940*/  IADD3 R48, P1, PT, R39, R24, RZ ;  /* 0x0000001827307210 */ /* 0x004fe40007f3e0ff */
[C---:B---3--:R-:W-:Y:S02]  /*a4950*/  IADD3 R46, P3, PT, R37.reuse, R20, RZ ;  /* 0x00000014252e7210 */ /* 0x048fe40007f7e0ff */
[----:B----4-:R-:W-:-:S03]  /*a4960*/  IADD3 R44, P2, PT, R37, R18, RZ ;  /* 0x00000012252c7210 */ /* 0x010fc60007f5e0ff */
[----:B------:R-:W-:Y:S02]  /*a4970*/  IMAD.X R47, R42, 0x1, R19, P3 ;  /* 0x000000012a2f7824 */ /* 0x000fe400018e0613 */
[----:B------:R-:W-:Y:S02]  /*a4980*/  IMAD.X R49, R40, 0x1, R22, P1 ;  /* 0x0000000128317824 */ /* 0x000fe400008e0616 */
[----:B------:R-:W-:Y:S01]  /*a4990*/  IMAD.X R45, R42, 0x1, R17, P2 ;  /* 0x000000012a2d7824 */ /* 0x000fe200010e0611 */
[----:B------:R2:W-:Y:S04]  /*a49a0*/  STL.64 [R1+0x1020], R46 ;  /* 0x0010202e01007387 */ /* 0x0005e80000100a00 */
[----:B------:R-:W-:Y:S04]  /*a49b0*/  STL.64 [R1+0xfb8], R48 ;  /* 0x000fb83001007387 */ /* 0x000fe80000100a00 */
[----:B------:R3:W-:Y:S01]  /*a49c0*/  STL.64 [R1+0x1018], R44 ;  /* 0x0010182c01007387 */ /* 0x0007e20000100a00 */
[----:B--2---:R-:W-:-:S02]  /*a49d0*/  IADD3 R46, P1, PT, R39, R23, RZ ;  /* 0x00000017272e7210 */ /* 0x004fc40007f3e0ff */
[----:B---3--:R-:W-:-:S03]  /*a49e0*/  IADD3 R44, P3, PT, R39, R20, RZ ;  /* 0x00000014272c7210 */ /* 0x008fc60007f7e0ff */
[C---:B------:R-:W-:Y:S02]  /*a49f0*/  IMAD.X R47, R40.reuse, 0x1, R21, P1 ;  /* 0x00000001282f7824 */ /* 0x040fe400008e0615 */
[----:B------:R-:W-:Y:S01]  /*a4a00*/  IMAD.X R45, R40, 0x1, R19, P3 ;  /* 0x00000001282d7824 */ /* 0x000fe200018e0613 */
[----:B------:R-:W-:Y:S02]  /*a4a10*/  SHF.R.S32.HI R59, RZ, 0x1f, R43 ;  /* 0x0000001fff3b7819 */ /* 0x000fe4000001142b */
[----:B------:R2:W-:Y:S01]  /*a4a20*/  STL.64 [R1+0xfb0], R46 ;  /* 0x000fb02e01007387 */ /* 0x0005e20000100a00 */
[----:B------:R-:W-:-:S03]  /*a4a30*/  IADD3 R48, P2, PT, R43, R28, RZ ;  /* 0x0000001c2b307210 */ /* 0x000fc60007f5e0ff */
[----:B------:R3:W-:Y:S02]  /*a4a40*/  STL.64 [R1+0xfa0], R44 ;  /* 0x000fa02c01007387 */ /* 0x0007e40000100a00 */
[----:B------:R-:W-:Y:S01]  /*a4a50*/  IMAD.X R49, R59, 0x1, R26, P2 ;  /* 0x000000013b317824 */ /* 0x000fe200010e061a */
[----:B--2---:R-:W-:Y:S02]  /*a4a60*/  IADD3 R46, P1, PT, R43, R27, RZ ;  /* 0x0000001b2b2e7210 */ /* 0x004fe40007f3e0ff */
[----:B---3--:R-:W-:-:S03]  /*a4a70*/  IADD3 R44, P3, PT, R39, R18, RZ ;  /* 0x00000012272c7210 */ /* 0x008fc60007f7e0ff */
[----:B------:R-:W-:Y:S01]  /*a4a80*/  IMAD.X R47, R59, 0x1, R25, P1 ;  /* 0x000000013b2f7824 */ /* 0x000fe200008e0619 */
[----:B------:R2:W-:Y:S01]  /*a4a90*/  STL.64 [R1+0xf48], R48 ;  /* 0x000f483001007387 */ /* 0x0005e20000100a00 */
[----:B------:R-:W-:-:S03]  /*a4aa0*/  IMAD.X R45, R40, 0x1, R17, P3 ;  /* 0x00000001282d7824 */ /* 0x000fc600018e0611 */
[----:B------:R-:W-:Y:S04]  /*a4ab0*/  STL.64 [R1+0xf40], R46 ;  /* 0x000f402e01007387 */ /* 0x000fe80000100a00 */
[----:B------:R3:W-:Y:S01]  /*a4ac0*/  STL.64 [R1+0xf98], R44 ;  /* 0x000f982c01007387 */ /* 0x0007e20000100a00 */
[----:B--2---:R-:W-:Y:S02]  /*a4ad0*/  IADD3 R48, P2, PT, R43, R24, RZ ;  /* 0x000000182b307210 */ /* 0x004fe40007f5e0ff */
[----:B---3--:R-:W-:-:S05]  /*a4ae0*/  IADD3 R44, P3, PT, R37, R16, RZ ;  /* 0x00000010252c7210 */ /* 0x008fca0007f7e0ff */
[----:B------:R-:W-:Y:S01]  /*a4af0*/  IMAD.X R45, R42, 0x1, R14, P3 ;  /* 0x000000012a2d7824 */ /* 0x000fe200018e060e */
[----:B------:R-:W-:Y:S01]  /*a4b00*/  IADD3 R46, P1, PT, R39, R16, RZ ;  /* 0x00000010272e7210 */ /* 0x000fe20007f3e0ff */
[----:B------:R-:W-:-:S03]  /*a4b10*/  IMAD.X R49, R59, 0x1, R22, P2 ;  /* 0x000000013b317824 */ /* 0x000fc600010e0616 */
[----:B------:R2:W-:Y:S01]  /*a4b20*/  STL.64 [R1+0x1010], R44 ;  /* 0x0010102c01007387 */ /* 0x0005e20000100a00 */
[----:B------:R-:W-:-:S03]  /*a4b30*/  IMAD.X R47, R40, 0x1, R14, P1 ;  /* 0x00000001282f7824 */ /* 0x000fc600008e060e */
[----:B------:R3:W-:Y:S01]  /*a4b40*/  STL.64 [R1+0xf38], R48 ;  /* 0x000f383001007387 */ /* 0x0007e20000100a00 */
[----:B--2---:R-:W-:-:S03]  /*a4b50*/  IADD3 R44, P2, PT, R43, R23, RZ ;  /* 0x000000172b2c7210 */ /* 0x004fc60007f5e0ff */
[----:B------:R2:W-:Y:S02]  /*a4b60*/  STL.64 [R1+0xf90], R46 ;  /* 0x000f902e01007387 */ /* 0x0005e40000100a00 */
[----:B------:R-:W-:Y:S01]  /*a4b70*/  IMAD.X R45, R59, 0x1, R21, P2 ;  /* 0x000000013b2d7824 */ /* 0x000fe200010e0615 */
[----:B---3--:R-:W-:-:S04]  /*a4b80*/  IADD3 R48, P1, PT, R43, R20, RZ ;  /* 0x000000142b307210 */ /* 0x008fc80007f3e0ff */
[----:B------:R3:W-:Y:S01]  /*a4b90*/  STL.64 [R1+0xf30], R44 ;  /* 0x000f302c01007387 */ /* 0x0007e20000100a00 */
[----:B--2---:R-:W-:Y:S01]  /*a4ba0*/  IADD3 R46, P3, PT, R37, R15, RZ ;  /* 0x0000000f252e7210 */ /* 0x004fe20007f7e0ff */
[----:B------:R-:W-:-:S04]  /*a4bb0*/  IMAD.X R49, R59, 0x1, R19, P1 ;  /* 0x000000013b317824 */ /* 0x000fc800008e0613 */
[----:B------:R-:W-:Y:S01]  /*a4bc0*/  IMAD.X R47, R42, 0x1, R13, P3 ;  /* 0x000000012a2f7824 */ /* 0x000fe200018e060d */
[----:B---3--:R-:W-:-:S04]  /*a4bd0*/  IADD3 R44, P2, PT, R39, R15, RZ ;  /* 0x0000000f272c7210 */ /* 0x008fc80007f5e0ff */
[----:B------:R2:W-:Y:S01]  /*a4be0*/  STL.64 [R1+0x1008], R46 ;  /* 0x0010082e01007387 */ /* 0x0005e20000100a00 */
[----:B------:R-:W-:-:S03]  /*a4bf0*/  IMAD.X R45, R40, 0x1, R13, P2 ;  /* 0x00000001282d7824 */ /* 0x000fc600010e060d */
[----:B------:R-:W-:Y:S04]  /*a4c00*/  STL.64 [R1+0xf28], R48 ;  /* 0x000f283001007387 */ /* 0x000fe80000100a00 */
[----:B------:R3:W-:Y:S01]  /*a4c10*/  STL.64 [R1+0xf88], R44 ;  /* 0x000f882c01007387 */ /* 0x0007e20000100a00 */
[----:B--2---:R-:W-:-:S05]  /*a4c20*/  IADD3 R46, P1, PT, R43, R18, RZ ;  /* 0x000000122b2e7210 */ /* 0x004fca0007f3e0ff */
[----:B------:R-:W-:Y:S01]  /*a4c30*/  IMAD.X R47, R59, 0x1, R17, P1 ;  /* 0x000000013b2f7824 */ /* 0x000fe200008e0611 */
[----:B---3--:R-:W-:-:S04]  /*a4c40*/  IADD3 R44, P3, PT, R43, R16, RZ ;  /* 0x000000102b2c7210 */ /* 0x008fc80007f7e0ff */
[----:B------:R-:W-:Y:S01]  /*a4c50*/  STL.64 [R1+0xf20], R46 ;  /* 0x000f202e01007387 */ /* 0x000fe20000100a00 */
[----:B------:R-:W-:Y:S01]  /*a4c60*/  IMAD.X R45, R59, 0x1, R14, P3 ;  /* 0x000000013b2d7824 */ /* 0x000fe200018e060e */
[----:B------:R-:W-:Y:S02]  /*a4c70*/  SHF.R.S32.HI R58, RZ, 0x1f, R41 ;  /* 0x0000001fff3a7819 */ /* 0x000fe40000011429 */
[----:B------:R-:W-:Y:S02]  /*a4c80*/  IADD3 R48, P2, PT, R41, R28, RZ ;  /* 0x0000001c29307210 */ /* 0x000fe40007f5e0ff */
[----:B------:R2:W-:Y:S03]  /*a4c90*/  STL.64 [R1+0xf18], R44 ;  /* 0x000f182c01007387 */ /* 0x0005e60000100a00 */
[----:B------:R-:W-:Y:S01]  /*a4ca0*/  IMAD.X R49, R58, 0x1, R26, P2 ;  /* 0x000000013a317824 */ /* 0x000fe200010e061a */
[----:B--2---:R-:W-:-:S04]  /*a4cb0*/  IADD3 R44, P3, PT, R43, R15, RZ ;  /* 0x0000000f2b2c7210 */ /* 0x004fc80007f7e0ff */
[----:B------:R2:W-:Y:S01]  /*a4cc0*/  STL.64 [R1+0xed0], R48 ;  /* 0x000ed03001007387 */ /* 0x0005e20000100a00 */
[----:B------:R-:W-:Y:S01]  /*a4cd0*/  IMAD.X R45, R59, 0x1, R13, P3 ;  /* 0x000000013b2d7824 */ /* 0x000fe200018e060d */
[----:B------:R-:W-:-:S04]  /*a4ce0*/  IADD3 R46, P1, PT, R41, R27, RZ ;  /* 0x0000001b292e7210 */ /* 0x000fc80007f3e0ff */
[----:B------:R3:W-:Y:S01]  /*a4cf0*/  STL.64 [R1+0xf10], R44 ;  /* 0x000f102c01007387 */ /* 0x0007e20000100a00 */
[----:B--2---:R-:W-:Y:S01]  /*a4d00*/  IADD3 R48, P2, PT, R41, R24, RZ ;  /* 0x0000001829307210 */ /* 0x004fe20007f5e0ff */
[----:B------:R-:W-:-:S04]  /*a4d10*/  IMAD.X R47, R58, 0x1, R25, P1 ;  /* 0x000000013a2f7824 */ /* 0x000fc800008e0619 */
[----:B------:R-:W-:Y:S01]  /*a4d20*/  IMAD.X R49, R58, 0x1, R22, P2 ;  /* 0x000000013a317824 */ /* 0x000fe200010e0616 */
[----:B---3--:R-:W-:Y:S01]  /*a4d30*/  IADD3 R44, P3, PT, R37, R12, RZ ;  /* 0x0000000c252c7210 */ /* 0x008fe20007f7e0ff */
[----:B------:R2:W-:Y:S04]  /*a4d40*/  STL.64 [R1+0xec8], R46 ;  /* 0x000ec82e01007387 */ /* 0x0005e80000100a00 */
[----:B------:R-:W-:Y:S01]  /*a4d50*/  IMAD.X R45, R42, 0x1, R11, P3 ;  /* 0x000000012a2d7824 */ /* 0x000fe200018e060b */
[----:B------:R-:W-:Y:S04]  /*a4d60*/  STL.64 [R1+0xec0], R48 ;  /* 0x000ec03001007387 */ /* 0x000fe80000100a00 */
[----:B------:R3:W-:Y:S01]  /*a4d70*/  STL.64 [R1+0x1000], R44 ;  /* 0x0010002c01007387 */ /* 0x0007e20000100a00 */
[----:B--2---:R-:W-:-:S05]  /*a4d80*/  IADD3 R46, P1, PT, R41, R23, RZ ;  /* 0x00000017292e7210 */ /* 0x004fca0007f3e0ff */
[----:B------:R-:W-:Y:S01]  /*a4d90*/  IMAD.X R47, R58, 0x1, R21, P1 ;  /* 0x000000013a2f7824 */ /* 0x000fe200008e0615 */
[----:B---3--:R-:W-:Y:S02]  /*a4da0*/  IADD3 R44, P3, PT, R39, R12, RZ ;  /* 0x0000000c272c7210 */ /* 0x008fe40007f7e0ff */
[----:B------:R-:W-:-:S03]  /*a4db0*/  IADD3 R48, P2, PT, R41, R20, RZ ;  /* 0x0000001429307210 */ /* 0x000fc60007f5e0ff */
[----:B------:R-:W-:Y:S01]  /*a4dc0*/  IMAD.X R45, R40, 0x1, R11, P3 ;  /* 0x00000001282d7824 */ /* 0x000fe200018e060b */
[----:B------:R2:W-:Y:S01]  /*a4dd0*/  STL.64 [R1+0xeb8], R46 ;  /* 0x000eb82e01007387 */ /* 0x0005e20000100a00 */
[----:B------:R-:W-:-:S03]  /*a4de0*/  IMAD.X R49, R58, 0x1, R19, P2 ;  /* 0x000000013a317824 */ /* 0x000fc600010e0613 */
[----:B------:R3:W-:Y:S01]  /*a4df0*/  STL.64 [R1+0xf80], R44 ;  /* 0x000f802c01007387 */ /* 0x0007e20000100a00 */
[----:B--2---:R-:W-:Y:S02]  /*a4e00*/  IADD3 R46, P1, PT, R43, R12, RZ ;  /* 0x0000000c2b2e7210 */ /* 0x004fe40007f3e0ff */
[----:B---3--:R-:W-:-:S03]  /*a4e10*/  IADD3 R44, P2, PT, R41, R18, RZ ;  /* 0x00000012292c7210 */ /* 0x008fc60007f5e0ff */
[----:B------:R-:W-:Y:S01]  /*a4e20*/  IMAD.X R47, R59, 0x1, R11, P1 ;  /* 0x000000013b2f7824 */ /* 0x000fe200008e060b */
[----:B------:R2:W-:Y:S01]  /*a4e30*/  STL.64 [R1+0xeb0], R48 ;  /* 0x000eb03001007387 */ /* 0x0005e20000100a00 */
[----:B------:R-:W-:-:S03]  /*a4e40*/  IMAD.X R45, R58, 0x1, R17, P2 ;  /* 0x000000013a2d7824 */ /* 0x000fc600010e0611 */
[----:B------:R3:W-:Y:S04]  /*a4e50*/  STL.64 [R1+0xf08], R46 ;  /* 0x000f082e01007387 */ /* 0x0007e80000100a00 */
[----:B------:R4:W-:Y:S01]  /*a4e60*/  STL.64 [R1+0xea8], R44 ;  /* 0x000ea82c01007387 */ /* 0x0009e20000100a00 */
[----:B--2---:R-:W-:Y:S02]  /*a4e70*/  IADD3 R48, P1, PT, R41, R16, RZ ;  /* 0x0000001029307210 */ /* 0x004fe40007f3e0ff */
[----:B---3--:R-:W-:-:S03]  /*a4e80*/  IADD3 R46, P3, PT, R37, R10, RZ ;  /* 0x0000000a252e7210 */ /* 0x008fc60007f7e0ff */
[----:B------:R-:W-:Y:S01]  /*a4e90*/  IMAD.X R49, R58, 0x1, R14, P1 ;  /* 0x000000013a317824 */ /* 0x000fe200008e060e */
[----:B----4-:R-:W-:Y:S01]  /*a4ea0*/  IADD3 R44, P2, PT, R39, R10, RZ ;  /* 0x0000000a272c7210 */ /* 0x010fe20007f5e0ff */
[----:B------:R-:W-:-:S03]  /*a4eb0*/  IMAD.X R47, R42, 0x1, R8, P3 ;  /* 0x000000012a2f7824 */ /* 0x000fc600018e0608 */
[----:B------:R2:W-:Y:S01]  /*a4ec0*/  STL.64 [R1+0xea0], R48 ;  /* 0x000ea03001007387 */ /* 0x0005e20000100a00 */
[----:B------:R-:W-:Y:S02]  /*a4ed0*/  IMAD.MOV.U32 R61, RZ, RZ, R56 ;  /* 0x000000ffff3d7224 */ /* 0x000fe400078e0038 */
[----:B------:R-:W-:Y:S01]  /*a4ee0*/  IMAD.X R45, R40, 0x1, R8, P2 ;  /* 0x00000001282d7824 */ /* 0x000fe200010e0608 */
[----:B------:R3:W-:Y:S02]  /*a4ef0*/  STL.64 [R1+0xff8], R46 ;  /* 0x000ff82e01007387 */ /* 0x0007e40000100a00 */
[----:B------:R-:W-:Y:S02]  /*a4f00*/  SHF.R.S32.HI R56, RZ, 0x1f, R61 ;  /* 0x0000001fff387819 */ /* 0x000fe4000001143d */
[----:B------:R4:W-:Y:S01]  /*a4f10*/  STL.64 [R1+0xf78], R44 ;  /* 0x000f782c01007387 */ /* 0x0009e20000100a00 */
[C---:B--2---:R-:W-:Y:S02]  /*a4f20*/  IADD3 R48, P1, PT, R41.reuse, R15, RZ ;  /* 0x0000000f29307210 */ /* 0x044fe40007f3e0ff */
[----:B---3--:R-:W-:-:S03]  /*a4f30*/  IADD3 R46, P2, PT, R41, R12, RZ ;  /* 0x0000000c292e7210 */ /* 0x008fc60007f5e0ff */
[C---:B------:R-:W-:Y:S01]  /*a4f40*/  IMAD.X R49, R58.reuse, 0x1, R13, P1 ;  /* 0x000000013a317824 */ /* 0x040fe200008e060d */
[----:B----4-:R-:W-:Y:S01]  /*a4f50*/  IADD3 R44, P3, PT, R61, R28, RZ ;  /* 0x0000001c3d2c7210 */ /* 0x010fe20007f7e0ff */
[----:B------:R-:W-:-:S03]  /*a4f60*/  IMAD.X R47, R58, 0x1, R11, P2 ;  /* 0x000000013a2f7824 */ /* 0x000fc600010e060b */
[----:B------:R2:W-:Y:S01]  /*a4f70*/  STL.64 [R1+0xe98], R48 ;  /* 0x000e983001007387 */ /* 0x0005e20000100a00 */
[----:B------:R-:W-:-:S03]  /*a4f80*/  IMAD.X R45, R56, 0x1, R26, P3 ;  /* 0x00000001382d7824 */ /* 0x000fc600018e061a */
[----:B------:R3:W-:Y:S04]  /*a4f90*/  STL.64 [R1+0xe90], R46 ;  /* 0x000e902e01007387 */ /* 0x0007e80000100a00 */
[----:B------:R4:W-:Y:S01]  /*a4fa0*/  STL.64 [R1+0xe58], R44 ;  /* 0x000e582c01007387 */ /* 0x0009e20000100a00 */
[C---:B--2---:R-:W-:Y:S02]  /*a4fb0*/  IADD3 R48, P1, PT, R61.reuse, R27, RZ ;  /* 0x0000001b3d307210 */ /* 0x044fe40007f3e0ff */
[----:B---3--:R-:W-:-:S03]  /*a4fc0*/  IADD3 R46, P2, PT, R61, R24, RZ ;  /* 0x000000183d2e7210 */ /* 0x008fc60007f5e0ff */
[C---:B------:R-:W-:Y:S01]  /*a4fd0*/  IMAD.X R49, R56.reuse, 0x1, R25, P1 ;  /* 0x0000000138317824 */ /* 0x040fe200008e0619 */
[----:B----4-:R-:W-:Y:S01]  /*a4fe0*/  IADD3 R44, P3, PT, R43, R10, RZ ;  /* 0x0000000a2b2c7210 */ /* 0x010fe20007f7e0ff */
[C---:B------:R-:W-:Y:S01]  /*a4ff0*/  IMAD.X R47, R56.reuse, 0x1, R22, P2 ;  /* 0x00000001382f7824 */ /* 0x040fe200010e0616 */
[----:B------:R-:W-:Y:S02]  /*a5000*/  IADD3 R50, P1, PT, R61, R23, RZ ;  /* 0x000000173d327210 */ /* 0x000fe40007f3e0ff */
[----:B------:R2:W-:Y:S01]  /*a5010*/  STL.64 [R1+0xe50], R48 ;  /* 0x000e503001007387 */ /* 0x0005e20000100a00 */
[----:B------:R-:W-:Y:S02]  /*a5020*/  IMAD.X R45, R59, 0x1, R8, P3 ;  /* 0x000000013b2d7824 */ /* 0x000fe400018e0608 */
[----:B------:R-:W-:-:S03]  /*a5030*/  IMAD.X R51, R56, 0x1, R21, P1 ;  /* 0x0000000138337824 */ /* 0x000fc600008e0615 */
[----:B------:R-:W-:Y:S01]  /*a5040*/  STL.64 [R1+0xf00], R44 ;  /* 0x000f002c01007387 */ /* 0x000fe20000100a00 */
[----:B--2---:R-:W-:-:S03]  /*a5050*/  IADD3 R48, P3, PT, R41, R10, RZ ;  /* 0x0000000a29307210 */ /* 0x004fc60007f7e0ff */
[----:B------:R2:W-:Y:S02]  /*a5060*/  STL.64 [R1+0xe48], R46 ;  /* 0x000e482e01007387 */ /* 0x0005e40000100a00 */
[----:B------:R-:W-:Y:S02]  /*a5070*/  IMAD.X R49, R58, 0x1, R8, P3 ;  /* 0x000000013a317824 */ /* 0x000fe400018e0608 */
        /* <DEDUP_REMOVED lines=17> */
[----:B------:R2:W-:Y:S01]  /*a5190*/  STL.64 [R1+0xe28], R48 ;  /* 0x000e283001007387 */ /* 0x0005e20000100a00 */
[----:B------:R-:W-:Y:S01]  /*a51a0*/  IADD3 R50, P2, PT, R61, R15, RZ ;  /* 0x0000000f3d327210 */ /* 0x000fe20007f5e0ff */
[----:B------:R-:W-:-:S04]  /*a51b0*/  IMAD.X R47, R59, 0x1, R6, P3 ;  /* 0x000000013b2f7824 */ /* 0x000fc800018e0606 */
[----:B------:R-:W-:Y:S01]  /*a51c0*/  IMAD.X R51, R56, 0x1, R13, P2 ;  /* 0x0000000138337824 */ /* 0x000fe200010e060d */
        /* <DEDUP_REMOVED lines=9> */
[----:B------:R2:W-:Y:S01]  /*a5260*/  STL.64 [R1+0xe18], R46 ;  /* 0x000e182e01007387 */ /* 0x0005e20000100a00 */
[----:B---3--:R-:W-:-:S03]  /*a5270*/  IADD3 R48, P3, PT, R57, R28, RZ ;  /* 0x0000001c39307210 */ /* 0x008fc60007f7e0ff */
[----:B------:R3:W-:Y:S02]  /*a5280*/  STL.64 [R1+0xe10], R50 ;  /* 0x000e103201007387 */ /* 0x0007e40000100a00 */
[----:B------:R-:W-:Y:S01]  /*a5290*/  IMAD.X R49, R60, 0x1, R26, P3 ;  /* 0x000000013c317824 */ /* 0x000fe200018e061a */
[----:B--2---:R-:W-:-:S04]  /*a52a0*/  IADD3 R46, P2, PT, R57, R27, RZ ;  /* 0x0000001b392e7210 */ /* 0x004fc80007f5e0ff */
[----:B------:R2:W-:Y:S01]  /*a52b0*/  STL.64 [R1+0xde0], R48 ;  /* 0x000de03001007387 */ /* 0x0005e20000100a00 */
[----:B---3--:R-:W-:Y:S01]  /*a52c0*/  IADD3 R50, P1, PT, R57, R24, RZ ;  /* 0x0000001839327210 */ /* 0x008fe20007f3e0ff */
        /* <DEDUP_REMOVED lines=8> */
[----:B------:R-:W-:Y:S01]  /*a5350*/  IMAD.X R47, R60, 0x1, R19, P2 ;  /* 0x000000013c2f7824 */ /* 0x000fe200010e0613 */
[----:B--2---:R-:W-:-:S04]  /*a5360*/  IADD3 R50, P1, PT, R57, R18, RZ ;  /* 0x0000001239327210 */ /* 0x004fc80007f3e0ff */
[----:B------:R2:W-:Y:S01]  /*a5370*/  STL.64 [R1+0xdc0], R46 ;  /* 0x000dc02e01007387 */ /* 0x0005e20000100a00 */
[----:B---3--:R-:W-:Y:S01]  /*a5380*/  IADD3 R48, P3, PT, R61, R9, RZ ;  /* 0x000000093d307210 */ /* 0x008fe20007f7e0ff */
[----:B------:R-:W-:-:S04]  /*a5390*/  IMAD.X R51, R60, 0x1, R17, P1 ;  /* 0x000000013c337824 */ /* 0x000fc800008e0611 */
[----:B------:R-:W-:Y:S01]  /*a53a0*/  IMAD.X R49, R56, 0x1, R6, P3 ;  /* 0x0000000138317824 */ /* 0x000fe200018e0606 */
[----:B--2---:R-:W-:-:S04]  /*a53b0*/  IADD3 R46, P2, PT, R37, R7, RZ ;  /* 0x00000007252e7210 */ /* 0x004fc80007f5e0ff */
        /* <DEDUP_REMOVED lines=26> */
[----:B------:R-:W-:Y:S01]  /*a5560*/  STL.64 [R1+0xd98], R50 ;  /* 0x000d983201007387 */ /* 0x000fe20000100a00 */
[----:B------:R-:W-:-:S03]  /*a5570*/  IMAD.MOV.U32 R44, RZ, RZ, R2 ;  /* 0x000000ffff2c7224 */ /* 0x000fc600078e0002 */
[----:B------:R3:W-:Y:S01]  /*a5580*/  STL.64 [R1+0xe00], R46 ;  /* 0x000e002e01007387 */ /* 0x0007e20000100a00 */
[----:B--2---:R-:W-:Y:S01]  /*a5590*/  IADD3 R48, P1, PT, R57, R9, RZ ;  /* 0x0000000939307210 */ /* 0x004fe20007f3e0ff */
[----:B------:R-:W-:-:S04]  /*a55a0*/  IMAD.MOV.U32 R2, RZ, RZ, R3 ;  /* 0x000000ffff027224 */ /* 0x000fc800078e0003 */
[----:B------:R-:W-:Y:S01]  /*a55b0*/  IMAD.X R49, R60, 0x1, R6, P1 ;  /* 0x000000013c317824 */ /* 0x000fe200008e0606 */
[----:B---3--:R-:W-:Y:S01]  /*a55c0*/  IADD3 R46, P3, PT, R57, R7, RZ ;  /* 0x00000007392e7210 */ /* 0x008fe20007f7e0ff */
[----:B------:R-:W-:Y:S01]  /*a55d0*/  IMAD.MOV.U32 R3, RZ, RZ, R55 ;  /* 0x000000ffff037224 */ /* 0x000fe200078e0037 */
[----:B------:R-:W-:Y:S02]  /*a55e0*/  SHF.R.S32.HI R55, RZ, 0x1f, R44 ;  /* 0x0000001fff377819 */ /* 0x000fe4000001142c */
        /* <DEDUP_REMOVED lines=13> */
[----:B------:R-:W-:Y:S01]  /*a56c0*/  IMAD.X R51, R55, 0x1, R21, P2 ;  /* 0x0000000137337824 */ /* 0x000fe200010e0615 */
[C---:B---3--:R-:W-:Y:S02]  /*a56d0*/  IADD3 R48, P1, PT, R44.reuse, R20, RZ ;  /* 0x000000142c307210 */ /* 0x048fe40007f3e0ff */
[----:B------:R-:W-:-:S03]  /*a56e0*/  IADD3 R52, P2, PT, R44, R18, RZ ;  /* 0x000000122c347210 */ /* 0x000fc60007f5e0ff */
[----:B------:R-:W-:Y:S01]  /*a56f0*/  IMAD.X R49, R55, 0x1, R19, P1 ;  /* 0x0000000137317824 */ /* 0x000fe200008e0613 */
[----:B--2---:R-:W-:Y:S01]  /*a5700*/  IADD3 R46, P3, PT, R37, R4, RZ ;  /* 0x00000004252e7210 */ /* 0x004fe20007f7e0ff */
[----:B------:R2:W-:Y:S01]  /*a5710*/  STL.64 [R1+0xd50], R50 ;  /* 0x000d503201007387 */ /* 0x0005e20000100a00 */
[----:B------:R-:W-:-:S03]  /*a5720*/  IMAD.X R53, R55, 0x1, R17, P2 ;  /* 0x0000000137357824 */ /* 0x000fc600010e0611 */
[----:B------:R-:W-:Y:S01]  /*a5730*/  IMAD.X R47, R42, 0x1, R30, P3 ;  /* 0x000000012a2f7824 */ /* 0x000fe200018e061e */
[----:B------:R3:W-:Y:S01]  /*a5740*/  STL.64 [R1+0xd48], R48 ;  /* 0x000d483001007387 */ /* 0x0007e20000100a00 */
[----:B--2---:R-:W-:-:S03]  /*a5750*/  IADD3 R50, P3, PT, R39, R4, RZ ;  /* 0x0000000427327210 */ /* 0x004fc60007f7e0ff */
[----:B------:R-:W-:Y:S01]  /*a5760*/  STL.64 [R1+0xfe0], R46 ;  /* 0x000fe02e01007387 */ /* 0x000fe20000100a00 */
[----:B---3--:R-:W-:Y:S01]  /*a5770*/  IADD3 R48, P1, PT, R44, R16, RZ ;  /* 0x000000102c307210 */ /* 0x008fe20007f3e0ff */
[----:B------:R-:W-:Y:S02]  /*a5780*/  IMAD.X R51, R40, 0x1, R30, P3 ;  /* 0x0000000128337824 */ /* 0x000fe400018e061e */
[----:B------:R2:W-:Y:S02]  /*a5790*/  STL.64 [R1+0xd40], R52 ;  /* 0x000d403401007387 */ /* 0x0005e40000100a00 */
[----:B------:R-:W-:Y:S02]  /*a57a0*/  IMAD.X R49, R55, 0x1, R14, P1 ;  /* 0x0000000137317824 */ /* 0x000fe400008e060e */
[----:B------:R3:W-:Y:S01]  /*a57b0*/  STL.64 [R1+0xf60], R50 ;  /* 0x000f603201007387 */ /* 0x0007e20000100a00 */
[----:B------:R-:W-:-:S03]  /*a57c0*/  IMAD.MOV.U32 R45, RZ, RZ, R2 ;  /* 0x000000ffff2d7224 */ /* 0x000fc600078e0002 */
[----:B------:R4:W-:Y:S01]  /*a57d0*/  STL.64 [R1+0xd38], R48 ;  /* 0x000d383001007387 */ /* 0x0009e20000100a00 */
[----:B--2---:R-:W-:Y:S02]  /*a57e0*/  IADD3 R52, P2, PT, R44, R15, RZ ;  /* 0x0000000f2c347210 */ /* 0x004fe40007f5e0ff */
[----:B---3--:R-:W-:-:S03]  /*a57f0*/  IADD3 R50, P3, PT, R43, R4, RZ ;  /* 0x000000042b327210 */ /* 0x008fc60007f7e0ff */
[----:B------:R-:W-:Y:S01]  /*a5800*/  IMAD.X R53, R55, 0x1, R13, P2 ;  /* 0x0000000137357824 */ /* 0x000fe200010e060d */
[----:B------:R-:W-:Y:S02]  /*a5810*/  IADD3 R2, P2, PT, R44, R12, RZ ;  /* 0x0000000c2c027210 */ /* 0x000fe40007f5e0ff */
[----:B----4-:R-:W-:Y:S01]  /*a5820*/  IADD3 R48, P1, PT, R41, R4, RZ ;  /* 0x0000000429307210 */ /* 0x010fe20007f3e0ff */
[--C-:B------:R-:W-:Y:S02]  /*a5830*/  IMAD.X R51, R59, 0x1, R30.reuse, P3 ;  /* 0x000000013b337824 */ /* 0x100fe400018e061e */
[----:B------:R-:W-:Y:S02]  /*a5840*/  IMAD.MOV.U32 R47, RZ, RZ, R3 ;  /* 0x000000ffff2f7224 */ /* 0x000fe400078e0003 */
[----:B------:R-:W-:Y:S02]  /*a5850*/  IMAD.X R49, R58, 0x1, R30, P1 ;  /* 0x000000013a317824 */ /* 0x000fe400008e061e */
[----:B------:R-:W-:Y:S01]  /*a5860*/  IMAD.X R3, R55, 0x1, R11, P2 ;  /* 0x0000000137037824 */ /* 0x000fe200010e060b */
[----:B------:R-:W-:Y:S04]  /*a5870*/  STL.64 [R1+0xd30], R52 ;  /* 0x000d303401007387 */ /* 0x000fe80000100a00 */
        /* <DEDUP_REMOVED lines=10> */
[----:B------:R3:W-:Y:S01]  /*a5920*/  STL.64 [R1+0xdf8], R48 ;  /* 0x000df83001007387 */ /* 0x0007e20000100a00 */
[----:B------:R-:W-:-:S03]  /*a5930*/  SHF.R.S32.HI R46, RZ, 0x1f, R45 ;  /* 0x0000001fff2e7819 */ /* 0x000fc6000001142d */
[----:B------:R4:W-:Y:S01]  /*a5940*/  STL.64 [R1+0xd80], R2 ;  /* 0x000d800201007387 */ /* 0x0009e20000100a00 */
[C---:B--2---:R-:W-:Y:S02]  /*a5950*/  IADD3 R50, P1, PT, R44.reuse, R9, RZ ;  /* 0x000000092c327210 */ /* 0x044fe40007f3e0ff */
        /* <DEDUP_REMOVED lines=15> */
[----:B------:R-:W-:Y:S04]  /*a5a50*/  STL.64 [R1+0xce0], R48 ;  /* 0x000ce03001007387 */ /* 0x000fe80000100a00 */
[----:B------:R3:W-:Y:S01]  /*a5a60*/  STL.64 [R1+0xcd8], R2 ;  /* 0x000cd80201007387 */ /* 0x0007e20000100a00 */
[----:B--2---:R-:W-:-:S05]  /*a5a70*/  IADD3 R50, P1, PT, R45, R20, RZ ;  /* 0x000000142d327210 */ /* 0x004fca0007f3e0ff */
[----:B------:R-:W-:Y:S01]  /*a5a80*/  IMAD.X R51, R46, 0x1, R19, P1 ;  /* 0x000000012e337824 */ /* 0x000fe200008e0613 */
[----:B---3--:R-:W-:Y:S02]  /*a5a90*/  IADD3 R2, P3, PT, R44, R4, RZ ;  /* 0x000000042c027210 */ /* 0x008fe40007f7e0ff */
[----:B------:R-:W-:-:S03]  /*a5aa0*/  IADD3 R48, P2, PT, R45, R18, RZ ;  /* 0x000000122d307210 */ /* 0x000fc60007f5e0ff */
[----:B------:R-:W-:Y:S01]  /*a5ab0*/  IMAD.X R3, R55, 0x1, R30, P3 ;  /* 0x0000000137037824 */ /* 0x000fe200018e061e */
[----:B------:R-:W-:Y:S01]  /*a5ac0*/  IADD3 R52, P1, PT, R45, R16, RZ ;  /* 0x000000102d347210 */ /* 0x000fe20007f3e0ff */
[----:B------:R2:W-:Y:S01]  /*a5ad0*/  STL.64 [R1+0xcd0], R50 ;  /* 0x000cd03201007387 */ /* 0x0005e20000100a00 */
[----:B------:R-:W-:-:S03]  /*a5ae0*/  IMAD.X R49, R46, 0x1, R17, P2 ;  /* 0x000000012e317824 */ /* 0x000fc600010e0611 */
[----:B------:R3:W-:Y:S01]  /*a5af0*/  STL.64 [R1+0xd08], R2 ;  /* 0x000d080201007387 */ /* 0x0007e20000100a00 */
[----:B------:R-:W-:Y:S01]  /*a5b00*/  IMAD.X R53, R46, 0x1, R14, P1 ;  /* 0x000000012e357824 */ /* 0x000fe200008e060e */
[----:B--2---:R-:W-:Y:S02]  /*a5b10*/  IADD3 R50, P3, PT, R37, R29, RZ ;  /* 0x0000001d25327210 */ /* 0x004fe40007f7e0ff */
[----:B---3--:R-:W-:-:S03]  /*a5b20*/  IADD3 R2, P2, PT, R45, R15, RZ ;  /* 0x0000000f2d027210 */ /* 0x008fc60007f5e0ff */
[----:B------:R-:W-:Y:S01]  /*a5b30*/  IMAD.X R51, R42, 0x1, R32, P3 ;  /* 0x000000012a337824 */ /* 0x000fe200018e0620 */
[----:B------:R-:W-:Y:S01]  /*a5b40*/  STL.64 [R1+0xcc8], R48 ;  /* 0x000cc83001007387 */ /* 0x000fe20000100a00 */
[----:B------:R-:W-:-:S03]  /*a5b50*/  IMAD.X R3, R46, 0x1, R13, P2 ;  /* 0x000000012e037824 */ /* 0x000fc600010e060d */
[----:B------:R2:W-:Y:S04]  /*a5b60*/  STL.64 [R1+0xcc0], R52 ;  /* 0x000cc03401007387 */ /* 0x0005e80000100a00 */
[----:B------:R3:W-:Y:S04]  /*a5b70*/  STL.64 [R1+0xfd8], R50 ;  /* 0x000fd83201007387 */ /* 0x0007e80000100a00 */
[----:B------:R-:W-:Y:S01]  /*a5b80*/  STL [R1+0x5230], R39 ;  /* 0x0052302701007387 */ /* 0x000fe20000100800 */
[----:B--2---:R-:W-:-:S03]  /*a5b90*/  IADD3 R52, P1, PT, R45, R12, RZ ;  /* 0x0000000c2d347210 */ /* 0x004fc60007f3e0ff */
[----:B------:R2:W-:Y:S01]  /*a5ba0*/  STL.64 [R1+0xcb8], R2 ;  /* 0x000cb80201007387 */ /* 0x0005e20000100a00 */
[----:B---3--:R-:W-:Y:S01]  /*a5bb0*/  IADD3 R50, P3, PT, R39, R29, RZ ;  /* 0x0000001d27327210 */ /* 0x008fe20007f7e0ff */
[----:B------:R-:W-:Y:S01]  /*a5bc0*/  IMAD.X R53, R46, 0x1, R11, P1 ;  /* 0x000000012e357824 */ /* 0x000fe200008e060b */
[----:B------:R-:W-:-:S03]  /*a5bd0*/  IADD3 R38, P1, PT, R45, R10, RZ ;  /* 0x0000000a2d267210 */ /* 0x000fc60007f3e0ff */
[----:B------:R-:W-:Y:S01]  /*a5be0*/  IMAD.X R51, R40, 0x1, R32, P3 ;  /* 0x0000000128337824 */ /* 0x000fe200018e0620 */
[----:B--2---:R-:W-:Y:S01]  /*a5bf0*/  IADD3 R2, P2, PT, R43, R29, RZ ;  /* 0x0000001d2b027210 */ /* 0x004fe20007f5e0ff */
[----:B------:R-:W-:Y:S01]  /*a5c00*/  STL.64 [R1+0xcb0], R52 ;  /* 0x000cb03401007387 */ /* 0x000fe20000100a00 */
[----:B------:R-:W-:-:S03]  /*a5c10*/  IMAD.X R39, R46, 0x1, R8, P1 ;  /* 0x000000012e277824 */ /* 0x000fc600008e0608 */
[----:B------:R-:W-:Y:S01]  /*a5c20*/  IMAD.X R3, R59, 0x1, R32, P2 ;  /* 0x000000013b037824 */ /* 0x000fe200010e0620 */
[----:B------:R2:W-:Y:S04]  /*a5c30*/  STL.64 [R1+0xf58], R50 ;  /* 0x000f583201007387 */ /* 0x0005e80000100a00 */
[----:B------:R3:W-:Y:S04]  /*a5c40*/  STL.64 [R1+0xee0], R2 ;  /* 0x000ee00201007387 */ /* 0x0007e80000100a00 */
[----:B------:R4:W-:Y:S01]  /*a5c50*/  STL.64 [R1+0xca8], R38 ;  /* 0x000ca82601007387 */ /* 0x0009e20000100a00 */
[----:B--2---:R-:W-:-:S02]  /*a5c60*/  IADD3 R50, P2, PT, R45, R9, RZ ;  /* 0x000000092d327210 */ /* 0x004fc40007f5e0ff */
[-C--:B---3--:R-:W-:Y:S02]  /*a5c70*/  IADD3 R2, P3, PT, R41, R29.reuse, RZ ;  /* 0x0000001d29027210 */ /* 0x088fe40007f7e0ff */
[----:B----4-:R-:W-:-:S03]  /*a5c80*/  IADD3 R38, P1, PT, R61, R29, RZ ;  /* 0x0000001d3d267210 */ /* 0x010fc60007f3e0ff */
[----:B------:R-:W-:Y:S02]  /*a5c90*/  IMAD.X R3, R58, 0x1, R32, P3 ;  /* 0x000000013a037824 */ /* 0x000fe400018e0620 */
[----:B------:R-:W-:Y:S01]  /*a5ca0*/  IMAD.X R51, R46, 0x1, R6, P2 ;  /* 0x000000012e337824 */ /* 0x000fe200010e0606 */
[----:B------:R-:W-:Y:S01]  /*a5cb0*/  STL.64 [R1+0x5228], R58 ;  /* 0x0052283a01007387 */ /* 0x000fe20000100a00 */
[----:B------:R-:W-:-:S03]  /*a5cc0*/  IMAD.X R39, R56, 0x1, R32, P1 ;  /* 0x0000000138277824 */ /* 0x000fc600008e0620 */
[----:B------:R2:W-:Y:S04]  /*a5cd0*/  STL.64 [R1+0xe68], R2 ;  /* 0x000e680201007387 */ /* 0x0005e80000100a00 */
[----:B------:R-:W-:Y:S04]  /*a5ce0*/  STL.64 [R1+0xca0], R50 ;  /* 0x000ca03201007387 */ /* 0x000fe80000100a00 */
[----:B------:R3:W-:Y:S01]  /*a5cf0*/  STL.64 [R1+0xdf0], R38 ;  /* 0x000df02601007387 */ /* 0x0007e20000100a00 */
[----:B--2---:R-:W-:-:S05]  /*a5d00*/  IADD3 R2, P3, PT, R45, R7, RZ ;  /* 0x000000072d027210 */ /* 0x004fca0007f7e0ff */
[----:B------:R-:W-:Y:S01]  /*a5d10*/  IMAD.X R3, R46, 0x1, R5, P3 ;  /* 0x000000012e037824 */ /* 0x000fe200018e0605 */
[----:B---3--:R-:W-:-:S04]  /*a5d20*/  IADD3 R38, P2, PT, R45, R4, RZ ;  /* 0x000000042d267210 */ /* 0x008fc80007f5e0ff */
[----:B------:R2:W-:Y:S01]  /*a5d30*/  STL.64 [R1+0xc98], R2 ;  /* 0x000c980201007387 */ /* 0x0005e20000100a00 */
[----:B------:R-:W-:Y:S01]  /*a5d40*/  IMAD.X R39, R46, 0x1, R30, P2 ;  /* 0x000000012e277824 */ /* 0x000fe200010e061e */
[----:B------:R-:W-:Y:S02]  /*a5d50*/  SHF.R.S32.HI R49, RZ, 0x1f, R47 ;  /* 0x0000001fff317819 */ /* 0x000fe4000001142f */
[C---:B------:R-:W-:Y:S02]  /*a5d60*/  IADD3 R50, P1, PT, R47.reuse, R28, RZ ;  /* 0x0000001c2f327210 */ /* 0x040fe40007f3e0ff */
[----:B------:R3:W-:Y:S01]  /*a5d70*/  STL.64 [R1+0xc90], R38 ;  /* 0x000c902601007387 */ /* 0x0007e20000100a00 */
[----:B--2---:R-:W-:Y:S01]  /*a5d80*/  IMAD.MOV.U32 R3, RZ, RZ, R34 ;  /* 0x000000ffff037224 */ /* 0x004fe200078e0022 */
[----:B------:R-:W-:Y:S01]  /*a5d90*/  IADD3 R34, P3, PT, R47, R27, RZ ;  /* 0x0000001b2f227210 */ /* 0x000fe20007f7e0ff */
[----:B------:R-:W-:Y:S02]  /*a5da0*/  IMAD.MOV.U32 R53, RZ, RZ, R35 ;  /* 0x000000ffff357224 */ /* 0x000fe400078e0023 */
[----:B------:R-:W-:Y:S01]  /*a5db0*/  IMAD.X R51, R49, 0x1, R26, P1 ;  /* 0x0000000131337824 */ /* 0x000fe200008e061a */
[----:B---3--:R-:W-:Y:S01]  /*a5dc0*/  IADD3 R38, P2, PT, R47, R24, RZ ;  /* 0x000000182f267210 */ /* 0x008fe20007f5e0ff */
[----:B------:R-:W-:-:S03]  /*a5dd0*/  IMAD.X R35, R49, 0x1, R25, P3 ;  /* 0x0000000131237824 */ /* 0x000fc600018e0619 */
[----:B------:R2:W-:Y:S01]  /*a5de0*/  STL.64 [R1+0xc78], R50 ;  /* 0x000c783201007387 */ /* 0x0005e20000100a00 */
[----:B------:R-:W-:-:S03]  /*a5df0*/  IMAD.X R39, R49, 0x1, R22, P2 ;  /* 0x0000000131277824 */ /* 0x000fc600010e0616 */
[----:B------:R3:W-:Y:S04]  /*a5e00*/  STL.64 [R1+0xc70], R34 ;  /* 0x000c702201007387 */ /* 0x0007e80000100a00 */
        /* <DEDUP_REMOVED lines=11> */
[----:B---3--:R-:W-:Y:S02]  /*a5ec0*/  IADD3 R34, P3, PT, R57, R29, RZ ;  /* 0x0000001d39227210 */ /* 0x008fe40007f7e0ff */
[----:B----4-:R-:W-:-:S03]  /*a5ed0*/  IADD3 R38, P2, PT, R47, R15, RZ ;  /* 0x0000000f2f267210 */ /* 0x010fc60007f5e0ff */
[----:B------:R-:W-:Y:S02]  /*a5ee0*/  IMAD.X R35, R60, 0x1, R32, P3 ;  /* 0x000000013c237824 */ /* 0x000fe400018e0620 */
[C---:B------:R-:W-:Y:S02]  /*a5ef0*/  IMAD.X R51, R49.reuse, 0x1, R14, P1 ;  /* 0x0000000131337824 */ /* 0x040fe400008e060e */
        /* <DEDUP_REMOVED lines=9> */
[----:B------:R-:W-:Y:S01]  /*a5f90*/  STL.64 [R1+0xd00], R34 ;  /* 0x000d002201007387 */ /* 0x000fe20000100a00 */
[----:B------:R-:W-:-:S03]  /*a5fa0*/  IMAD.X R39, R49, 0x1, R8, P2 ;  /* 0x0000000131277824 */ /* 0x000fc600010e0608 */
[----:B------:R-:W-:Y:S04]  /*a5fb0*/  STL.64 [R1+0xc38], R50 ;  /* 0x000c383201007387 */ /* 0x000fe80000100a00 */
[----:B------:R2:W-:Y:S04]  /*a5fc0*/  STL.64 [R1+0xc30], R38 ;  /* 0x000c302601007387 */ /* 0x0005e80000100a00 */
[----:B--2---:R-:W2:Y:S01]  /*a5fd0*/  LDL.LU R39, [R1+0x5230] ;  /* 0x0052300001277983 */ /* 0x004ea20000300800 */
[----:B------:R-:W-:Y:S02]  /*a5fe0*/  IADD3 R34, P3, PT, R45, R29, RZ ;  /* 0x0000001d2d227210 */ /* 0x000fe40007f7e0ff */
[----:B------:R-:W-:-:S03]  /*a5ff0*/  IADD3 R50, P1, PT, R37, R31, RZ ;  /* 0x0000001f25327210 */ /* 0x000fc60007f3e0ff */
[----:B------:R-:W-:Y:S02]  /*a6000*/  IMAD.X R35, R46, 0x1, R32, P3 ;  /* 0x000000012e237824 */ /* 0x000fe400018e0620 */
[----:B------:R-:W-:-:S03]  /*a6010*/  IMAD.X R51, R42, 0x1, R33, P1 ;  /* 0x000000012a337824 */ /* 0x000fc600008e0621 */
[----:B------:R-:W-:Y:S04]  /*a6020*/  STL.64 [R1+0xc88], R34 ;  /* 0x000c882201007387 */ /* 0x000fe80000100a00 */
[----:B------:R-:W-:Y:S01]  /*a6030*/  STL.64 [R1+0xfd0], R50 ;  /* 0x000fd03201007387 */ /* 0x000fe20000100a00 */
[----:B--2---:R-:W-:-:S03]  /*a6040*/  IADD3 R58, P3, PT, R39, R31, RZ ;  /* 0x0000001f273a7210 */ /* 0x004fc60007f7e0ff */
[----:B------:R2:W-:Y:S04]  /*a6050*/  STL [R1+0x5210], R39 ;  /* 0x0052102701007387 */ /* 0x0005e80000100800 */
[----:B------:R3:W-:Y:S01]  /*a6060*/  STL [R1+0xf50], R58 ;  /* 0x000f503a01007387 */ /* 0x0007e20000100800 */
[----:B------:R-:W-:Y:S02]  /*a6070*/  IMAD.MOV.U32 R38, RZ, RZ, R58 ;  /* 0x000000ffff267224 */ /* 0x000fe400078e003a */
[----:B--2---:R-:W-:Y:S02]  /*a6080*/  IMAD.MOV.U32 R39, RZ, RZ, R59 ;  /* 0x000000ffff277224 */ /* 0x004fe400078e003b */
[----:B---3--:R-:W2:Y:S01]  /*a6090*/  LDL.LU.64 R58, [R1+0x5228] ;  /* 0x00522800013a7983 */ /* 0x008ea20000300a00 */
[----:B------:R-:W-:-:S02]  /*a60a0*/  IADD3 R34, P2, PT, R47, R9, RZ ;  /* 0x000000092f227210 */ /* 0x000fc40007f5e0ff */
[----:B------:R-:W-:-:S03]  /*a60b0*/  IADD3 R2, P1, PT, R47, R7, RZ ;  /* 0x000000072f027210 */ /* 0x000fc60007f3e0ff */
[----:B------:R-:W-:Y:S02]  /*a60c0*/  IMAD.X R35, R49, 0x1, R6, P2 ;  /* 0x0000000131237824 */ /* 0x000fe400010e0606 */
[----:B------:R-:W-:-:S03]  /*a60d0*/  IMAD.MOV.U32 R51, RZ, RZ, R3 ;  /* 0x000000ffff337224 */ /* 0x000fc600078e0003 */
[----:B------:R3:W-:Y:S01]  /*a60e0*/  STL.64 [R1+0xc28], R34 ;  /* 0x000c282201007387 */ /* 0x0007e20000100a00 */
[----:B------:R-:W-:Y:S02]  /*a60f0*/  IMAD.X R3, R49, 0x1, R5, P1 ;  /* 0x0000000131037824 */ /* 0x000fe400008e0605 */
[----:B------:R-:W-:Y:S01]  /*a6100*/  IMAD.X R39, R40, 0x1, R33, P3 ;  /* 0x0000000128277824 */ /* 0x000fe200018e0621 */
[----:B------:R-:W-:Y:S01]  /*a6110*/  STL.64 [R1+0x5208], R42 ;  /* 0x0052082a01007387 */ /* 0x000fe20000100a00 */
[----:B---3--:R-:W-:-:S03]  /*a6120*/  IADD3 R34, P2, PT, R43, R31, RZ ;  /* 0x0000001f2b227210 */ /* 0x008fc60007f5e0ff */
[----:B------:R3:W-:Y:S01]  /*a6130*/  STL.64 [R1+0xc20], R2 ;  /* 0x000c200201007387 */ /* 0x0007e20000100a00 */
[----:B------:R-:W-:-:S03]  /*a6140*/  IADD3 R38, P1, PT, R47, R4, RZ ;  /* 0x000000042f267210 */ /* 0x000fc60007f3e0ff */
[----:B---3--:R-:W3:Y:S04]  /*a6150*/  LDL.LU.64 R2, [R1+0x5220] ;  /* 0x0052200001027983 */ /* 0x008ee80000300a00 */
[----:B------:R4:W-:Y:S01]  /*a6160*/  STL [R1+0xf54], R39 ;  /* 0x000f542701007387 */ /* 0x0009e20000100800 */
[----:B------:R-:W-:Y:S01]  /*a6170*/  SHF.R.S32.HI R48, RZ, 0x1f, R53 ;  /* 0x0000001fff307819 */ /* 0x000fe20000011435 */
[----:B----4-:R-:W-:Y:S01]  /*a6180*/  IMAD.X R39, R49, 0x1, R30, P1 ;  /* 0x0000000131277824 */ /* 0x010fe200008e061e */
[----:B------:R-:W-:Y:S01]  /*a6190*/  SHF.R.S32.HI R50, RZ, 0x1f, R51 ;  /* 0x0000001fff327819 */ /* 0x000fe20000011433 */
[----:B--2---:R-:W-:-:S05]  /*a61a0*/  IMAD.X R35, R59, 0x1, R33, P2 ;  /* 0x000000013b237824 */ /* 0x004fca00010e0621 */
[----:B------:R2:W-:Y:S01]  /*a61b0*/  STL.64 [R1+0xed8], R34 ;  /* 0x000ed82201007387 */ /* 0x0005e20000100a00 */
[----:B------:R-:W-:Y:S02]  /*a61c0*/  IADD3 R42, P2, PT, R53, R28, RZ ;  /* 0x0000001c352a7210 */ /* 0x000fe40007f5e0ff */
[----:B--2---:R-:W-:Y:S01]  /*a61d0*/  IADD3 R34, P3, PT, R47, R29, RZ ;  /* 0x0000001d2f227210 */ /* 0x004fe20007f7e0ff */
[----:B------:R2:W-:Y:S04]  /*a61e0*/  STL.64 [R1+0xc18], R38 ;  /* 0x000c182601007387 */ /* 0x0005e80000100a00 */
[----:B------:R-:W-:-:S05]  /*a61f0*/  IMAD.X R35, R49, 0x1, R32, P3 ;  /* 0x0000000131237824 */ /* 0x000fca00018e0620 */
[----:B------:R4:W-:Y:S01]  /*a6200*/  STL.64 [R1+0xc10], R34 ;  /* 0x000c102201007387 */ /* 0x0009e20000100a00 */
[----:B--2---:R-:W-:Y:S01]  /*a6210*/  IADD3 R38, P1, PT, R53, R27, RZ ;  /* 0x0000001b35267210 */ /* 0x004fe20007f3e0ff */
[----:B------:R-:W-:-:S04]  /*a6220*/  IMAD.X R43, R48, 0x1, R26, P2 ;  /* 0x00000001302b7824 */ /* 0x000fc800010e061a */
[C---:B------:R-:W-:Y:S01]  /*a6230*/  IMAD.X R39, R48.reuse, 0x1, R25, P1 ;  /* 0x0000000130277824 */ /* 0x040fe200008e0619 */
[C---:B----4-:R-:W-:Y:S01]  /*a6240*/  IADD3 R34, P3, PT, R53.reuse, R24, RZ ;  /* 0x0000001835227210 */ /* 0x050fe20007f7e0ff */
[----:B------:R2:W-:Y:S04]  /*a6250*/  STL.64 [R1+0xc00], R42 ;  /* 0x000c002a01007387 */ /* 0x0005e80000100a00 */
[----:B------:R-:W-:Y:S01]  /*a6260*/  IMAD.X R35, R48, 0x1, R22, P3 ;  /* 0x0000000130237824 */ /* 0x000fe200018e0616 */
[----:B------:R4:W-:Y:S04]  /*a6270*/  STL.64 [R1+0xbf8], R38 ;  /* 0x000bf82601007387 */ /* 0x0009e80000100a00 */
[----:B------:R0:W-:Y:S01]  /*a6280*/  STL.64 [R1+0xbf0], R34 ;  /* 0x000bf02201007387 */ /* 0x0001e20000100a00 */
[----:B--2---:R-:W-:-:S02]  /*a6290*/  IADD3 R42, P2, PT, R53, R23, RZ ;  /* 0x00000017352a7210 */ /* 0x004fc40007f5e0ff */
[----:B----4-:R-:W-:-:S03]  /*a62a0*/  IADD3 R38, P1, PT, R53, R20, RZ ;  /* 0x0000001435267210 */ /* 0x010fc60007f3e0ff */
[C---:B------:R-:W-:Y:S01]  /*a62b0*/  IMAD.X R43, R48.reuse, 0x1, R21, P2 ;  /* 0x00000001302b7824 */ /* 0x040fe200010e0615 */
[----:B0-----:R-:W-:Y:S01]  /*a62c0*/  IADD3 R34, P3, PT, R53, R18, RZ ;  /* 0x0000001235227210 */ /* 0x001fe20007f7e0ff */
[----:B------:R-:W-:-:S03]  /*a62d0*/  IMAD.X R39, R48, 0x1, R19, P1 ;  /* 0x0000000130277824 */ /* 0x000fc600008e0613 */
[----:B------:R0:W-:Y:S01]  /*a62e0*/  STL.64 [R1+0xbe8], R42 ;  /* 0x000be82a01007387 */ /* 0x0001e20000100a00 */
[----:B------:R-:W-:-:S03]  /*a62f0*/  IMAD.X R35, R48, 0x1, R17, P3 ;  /* 0x0000000130237824 */ /* 0x000fc600018e0611 */
[----:B------:R-:W-:Y:S04]  /*a6300*/  STL.64 [R1+0xbe0], R38 ;  /* 0x000be02601007387 */ /* 0x000fe80000100a00 */
[----:B------:R2:W-:Y:S01]  /*a6310*/  STL.64 [R1+0xbd8], R34 ;  /* 0x000bd82201007387 */ /* 0x0005e20000100a00 */
[----:B0-----:R-:W-:Y:S02]  /*a6320*/  IADD3 R42, P2, PT, R53, R16, RZ ;  /* 0x00000010352a7210 */ /* 0x001fe40007f5e0ff */
[----:B--2---:R-:W-:-:S03]  /*a6330*/  IADD3 R34, P3, PT, R41, R31, RZ ;  /* 0x0000001f29227210 */ /* 0x004fc60007f7e0ff */
[----:B------:R-:W-:Y:S02]  /*a6340*/  IMAD.X R43, R48, 0x1, R14, P2 ;  /* 0x00000001302b7824 */ /* 0x000fe400010e060e */
[----:B------:R-:W-:Y:S01]  /*a6350*/  IMAD.X R35, R58, 0x1, R33, P3 ;  /* 0x000000013a237824 */ /* 0x000fe200018e0621 */
[C---:B------:R-:W-:Y:S02]  /*a6360*/  IADD3 R38, P1, PT, R53.reuse, R15, RZ ;  /* 0x0000000f35267210 */ /* 0x040fe40007f3e0ff */
[----:B------:R0:W-:Y:S04]  /*a6370*/  STL.64 [R1+0xbd0], R42 ;  /* 0x000bd02a01007387 */ /* 0x0001e80000100a00 */
[----:B------:R2:W-:Y:S01]  /*a6380*/  STL.64 [R1+0xe60], R34 ;  /* 0x000e602201007387 */ /* 0x0005e20000100a00 */
[----:B------:R-:W-:Y:S01]  /*a6390*/  IMAD.X R39, R48, 0x1, R13, P1 ;  /* 0x0000000130277824 */ /* 0x000fe200008e060d */
[----:B0-----:R-:W-:-:S02]  /*a63a0*/  IADD3 R42, P2, PT, R53, R12, RZ ;  /* 0x0000000c352a7210 */ /* 0x001fc40007f5e0ff */
[----:B--2---:R-:W-:-:S03]  /*a63b0*/  IADD3 R34, P3, PT, R61, R31, RZ ;  /* 0x0000001f3d227210 */ /* 0x004fc60007f7e0ff */
[----:B------:R-:W-:Y:S01]  /*a63c0*/  IMAD.X R43, R48, 0x1, R11, P2 ;  /* 0x00000001302b7824 */ /* 0x000fe200010e060b */
[----:B------:R0:W-:Y:S01]  /*a63d0*/  STL.64 [R1+0xbc8], R38 ;  /* 0x000bc82601007387 */ /* 0x0001e20000100a00 */
[----:B------:R-:W-:-:S03]  /*a63e0*/  IMAD.X R35, R56, 0x1, R33, P3 ;  /* 0x0000000138237824 */ /* 0x000fc600018e0621 */
[----:B------:R-:W-:Y:S04]  /*a63f0*/  STL.64 [R1+0xbc0], R42 ;  /* 0x000bc02a01007387 */ /* 0x000fe80000100a00 */
[----:B------:R2:W-:Y:S01]  /*a6400*/  STL.64 [R1+0xde8], R34 ;  /* 0x000de82201007387 */ /* 0x0005e20000100a00 */
[----:B0-----:R-:W-:Y:S02]  /*a6410*/  IADD3 R38, P1, PT, R53, R10, RZ ;  /* 0x0000000a35267210 */ /* 0x001fe40007f3e0ff */
[----:B--2---:R-:W-:-:S03]  /*a6420*/  IADD3 R34, P3, PT, R57, R31, RZ ;  /* 0x0000001f39227210 */ /* 0x004fc60007f7e0ff */
[----:B------:R-:W-:Y:S01]  /*a6430*/  IMAD.X R39, R48, 0x1, R8, P1 ;  /* 0x0000000130277824 */ /* 0x000fe200008e0608 */
[----:B------:R-:W-:Y:S01]  /*a6440*/  IADD3 R42, P2, PT, R53, R9, RZ ;  /* 0x00000009352a7210 */ /* 0x000fe20007f5e0ff */
[----:B------:R-:W-:-:S03]  /*a6450*/  IMAD.X R35, R60, 0x1, R33, P3 ;  /* 0x000000013c237824 */ /* 0x000fc600018e0621 */
[----:B------:R0:W-:Y:S01]  /*a6460*/  STL.64 [R1+0xbb8], R38 ;  /* 0x000bb82601007387 */ /* 0x0001e20000100a00 */
[----:B------:R-:W-:-:S03]  /*a6470*/  IMAD.X R43, R48, 0x1, R6, P2 ;  /* 0x00000001302b7824 */ /* 0x000fc600010e0606 */
[----:B------:R2:W-:Y:S01]  /*a6480*/  STL.64 [R1+0xd70], R34 ;  /* 0x000d702201007387 */ /* 0x0005e20000100a00 */
[----:B0-----:R-:W-:Y:S02]  /*a6490*/  IADD3 R38, P1, PT, R44, R31, RZ ;  /* 0x0000001f2c267210 */ /* 0x001fe40007f3e0ff */
[----:B--2---:R-:W-:Y:S01]  /*a64a0*/  IADD3 R34, P2, PT, R53, R7, RZ ;  /* 0x0000000735227210 */ /* 0x004fe20007f5e0ff */
[----:B------:R0:W-:Y:S02]  /*a64b0*/  STL.64 [R1+0xbb0], R42 ;  /* 0x000bb02a01007387 */ /* 0x0001e40000100a00 */
[----:B------:R-:W-:Y:S02]  /*a64c0*/  IMAD.X R39, R55, 0x1, R33, P1 ;  /* 0x0000000137277824 */ /* 0x000fe400008e0621 */
[----:B------:R-:W-:-:S03]  /*a64d0*/  IMAD.X R35, R48, 0x1, R5, P2 ;  /* 0x0000000130237824 */ /* 0x000fc600010e0605 */
[----:B------:R2:W-:Y:S01]  /*a64e0*/  STL.64 [R1+0xcf8], R38 ;  /* 0x000cf82601007387 */ /* 0x0005e20000100a00 */
[----:B0-----:R-:W-:-:S03]  /*a64f0*/  IADD3 R42, P1, PT, R53, R4, RZ ;  /* 0x00000004352a7210 */ /* 0x001fc60007f3e0ff */
[----:B------:R0:W-:Y:S02]  /*a6500*/  STL.64 [R1+0xba8], R34 ;  /* 0x000ba82201007387 */ /* 0x0001e40000100a00 */
[----:B------:R-:W-:Y:S01]  /*a6510*/  IMAD.X R43, R48, 0x1, R30, P1 ;  /* 0x00000001302b7824 */ /* 0x000fe200008e061e */
[-C--:B--2---:R-:W-:Y:S02]  /*a6520*/  IADD3 R38, P3, PT, R45, R31.reuse, RZ ;  /* 0x0000001f2d267210 */ /* 0x084fe40007f7e0ff */
[----:B0-----:R-:W-:Y:S02]  /*a6530*/  IADD3 R34, P2, PT, R47, R31, RZ ;  /* 0x0000001f2f227210 */ /* 0x001fe40007f5e0ff */
[----:B------:R0:W-:Y:S01]  /*a6540*/  STL.64 [R1+0xba0], R42 ;  /* 0x000ba02a01007387 */ /* 0x0001e20000100a00 */
[--C-:B------:R-:W-:Y:S02]  /*a6550*/  IMAD.X R39, R46, 0x1, R33.reuse, P3 ;  /* 0x000000012e277824 */ /* 0x100fe400018e0621 */
[----:B------:R-:W-:Y:S01]  /*a6560*/  IMAD.X R35, R49, 0x1, R33, P2 ;  /* 0x0000000131237824 */ /* 0x000fe200010e0621 */
[----:B0-----:R-:W-:-:S04]  /*a6570*/  IADD3 R42, P1, PT, R53, R29, RZ ;  /* 0x0000001d352a7210 */ /* 0x001fc80007f3e0ff */
[----:B------:R0:W-:Y:S01]  /*a6580*/  STL.64 [R1+0xc08], R34 ;  /* 0x000c082201007387 */ /* 0x0001e20000100a00 */
[----:B------:R-:W-:-:S03]  /*a6590*/  IMAD.X R43, R48, 0x1, R32, P1 ;  /* 0x00000001302b7824 */ /* 0x000fc600008e0620 */
[----:B------:R2:W-:Y:S01]  /*a65a0*/  STL.64 [R1+0xc80], R38 ;  /* 0x000c802601007387 */ /* 0x0005e20000100a00 */
[----:B0-----:R-:W-:-:S03]  /*a65b0*/  IADD3 R34, P3, PT, R53, R31, RZ ;  /* 0x0000001f35227210 */ /* 0x001fc60007f7e0ff */
[----:B------:R0:W-:Y:S01]  /*a65c0*/  STL.64 [R1+0xb98], R42 ;  /* 0x000b982a01007387 */ /* 0x0001e20000100a00 */
[----:B--2---:R-:W-:Y:S01]  /*a65d0*/  IADD3 R38, P2, PT, R51, R28, RZ ;  /* 0x0000001c33267210 */ /* 0x004fe20007f5e0ff */
[----:B------:R-:W-:-:S04]  /*a65e0*/  IMAD.X R35, R48, 0x1, R33, P3 ;  /* 0x0000000130237824 */ /* 0x000fc800018e0621 */
[C---:B------:R-:W-:Y:S01]  /*a65f0*/  IMAD.X R39, R50.reuse, 0x1, R26, P2 ;  /* 0x0000000132277824 */ /* 0x040fe200010e061a */
[C---:B0-----:R-:W-:Y:S01]  /*a6600*/  IADD3 R42, P1, PT, R51.reuse, R27, RZ ;  /* 0x0000001b332a7210 */ /* 0x041fe20007f3e0ff */
[----:B------:R0:W-:Y:S04]  /*a6610*/  STL.64 [R1+0xb90], R34 ;  /* 0x000b902201007387 */ /* 0x0001e80000100a00 */
[----:B------:R-:W-:Y:S01]  /*a6620*/  IMAD.X R43, R50, 0x1, R25, P1 ;  /* 0x00000001322b7824 */ /* 0x000fe200008e0619 */
        /* <DEDUP_REMOVED lines=24> */
[----:B0-----:R-:W-:Y:S01]  /*a67b0*/  IADD3 R42, P1, PT, R51, R9, RZ ;  /* 0x00000009332a7210 */ /* 0x001fe20007f3e0ff */
[----:B------:R0:W-:Y:S04]  /*a67c0*/  STL.64 [R1+0xb48], R34 ;  /* 0x000b482201007387 */ /* 0x0001e80000100a00 */
[----:B------:R-:W-:Y:S01]  /*a67d0*/  IMAD.X R43, R50, 0x1, R6, P1 ;  /* 0x00000001322b7824 */ /* 0x000fe200008e0606 */
[----:B0-----:R-:W2:Y:S04]  /*a67e0*/  LDL.LU.64 R34, [R1+0x5218] ;  /* 0x0052180001227983 */ /* 0x001ea80000300a00 */
[----:B------:R0:W-:Y:S04]  /*a67f0*/  STL.64 [R1+0xb40], R38 ;  /* 0x000b402601007387 */ /* 0x0001e80000100a00 */
[----:B0-----:R-:W4:Y:S04]  /*a6800*/  LDL.LU R39, [R1+0x5210] ;  /* 0x0052100001277983 */ /* 0x001f280000300800 */
[----:B------:R0:W-:Y:S04]  /*a6810*/  STL.64 [R1+0xb38], R42 ;  /* 0x000b382a01007387 */ /* 0x0001e80000100a00 */
[----:B0-----:R-:W4:Y:S01]  /*a6820*/  LDL.LU.64 R42, [R1+0x5208] ;  /* 0x00520800012a7983 */ /* 0x001f220000300a00 */
[----:B---3--:R-:W-:-:S02]  /*a6830*/  SHF.R.S32.HI R52, RZ, 0x1f, R3 ;  /* 0x0000001fff347819 */ /* 0x008fc40000011403 */
[-C--:B--2---:R-:W-:Y:S02]  /*a6840*/  IADD3 R36, P3, PT, R37, R34.reuse, RZ ;  /* 0x0000002225247210 */ /* 0x084fe40007f7e0ff */
[----:B----4-:R-:W-:-:S05]  /*a6850*/  IADD3 R38, P2, PT, R39, R34, RZ ;  /* 0x0000002227267210 */ /* 0x010fca0007f5e0ff */
[--C-:B------:R-:W-:Y:S02]  /*a6860*/  IMAD.X R39, R40, 0x1, R35.reuse, P2 ;  /* 0x0000000128277824 */ /* 0x100fe400010e0623 */
[----:B------:R-:W-:-:S05]  /*a6870*/  IMAD.X R37, R42, 0x1, R35, P3 ;  /* 0x000000012a257824 */ /* 0x000fca00018e0623 */
[----:B------:R0:W-:Y:S01]  /*a6880*/  STL.64 [R1+0xb28], R36 ;  /* 0x000b282401007387 */ /* 0x0001e20000100a00 */
[----:B------:R-:W-:-:S03]  /*a6890*/  IADD3 R42, P3, PT, R43, R34, RZ ;  /* 0x000000222b2a7210 */ /* 0x000fc60007f7e0ff */
[----:B------:R2:W-:Y:S01]  /*a68a0*/  STL.64 [R1+0xb18], R38 ;  /* 0x000b182601007387 */ /* 0x0005e20000100a00 */
[C---:B0-----:R-:W-:Y:S02]  /*a68b0*/  IADD3 R36, P1, PT, R51.reuse, R7, RZ ;  /* 0x0000000733247210 */ /* 0x041fe40007f3e0ff */
[----:B--2---:R-:W-:-:S03]  /*a68c0*/  IADD3 R38, P2, PT, R51, R4, RZ ;  /* 0x0000000433267210 */ /* 0x004fc60007f5e0ff */
[C---:B------:R-:W-:Y:S01]  /*a68d0*/  IMAD.X R37, R50.reuse, 0x1, R5, P1 ;  /* 0x0000000132257824 */ /* 0x040fe200008e0605 */
[----:B------:R-:W-:Y:S01]  /*a68e0*/  IADD3 R40, P1, PT, R41, R34, RZ ;  /* 0x0000002229287210 */ /* 0x000fe20007f3e0ff */
[--C-:B------:R-:W-:Y:S02]  /*a68f0*/  IMAD.X R43, R59, 0x1, R35.reuse, P3 ;  /* 0x000000013b2b7824 */ /* 0x100fe400018e0623 */
[----:B------:R-:W-:Y:S01]  /*a6900*/  IMAD.X R39, R50, 0x1, R30, P2 ;  /* 0x0000000132277824 */ /* 0x000fe200010e061e */
[----:B------:R0:W-:Y:S01]  /*a6910*/  STL.64 [R1+0xb08], R36 ;  /* 0x000b082401007387 */ /* 0x0001e20000100a00 */
[----:B------:R-:W-:Y:S01]  /*a6920*/  IMAD.X R41, R58, 0x1, R35, P1 ;  /* 0x000000013a297824 */ /* 0x000fe200008e0623 */
[----:B------:R-:W-:Y:S02]  /*a6930*/  IADD3 R58, P1, PT, R3, R28, RZ ;  /* 0x0000001c033a7210 */ /* 0x000fe40007f3e0ff */
[----:B0-----:R-:W2:Y:S04]  /*a6940*/  LDL.LU.64 R36, [R1+0x5200] ;  /* 0x0052000001247983 */ /* 0x001ea80000300a00 */
[----:B------:R0:W-:Y:S01]  /*a6950*/  STL.64 [R1+0xaf8], R38 ;  /* 0x000af82601007387 */ /* 0x0001e20000100a00 */
[----:B------:R-:W-:-:S03]  /*a6960*/  IMAD.X R59, R52, 0x1, R26, P1 ;  /* 0x00000001343b7824 */ /* 0x000fc600008e061a */
[----:B0-----:R-:W3:Y:S04]  /*a6970*/  LDL.LU.64 R38, [R1+0x51f8] ;  /* 0x0051f80001267983 */ /* 0x001ee80000300a00 */
[----:B------:R0:W-:Y:S04]  /*a6980*/  STL.64 [R1+0xae0], R42 ;  /* 0x000ae02a01007387 */ /* 0x0001e80000100a00 */
[----:B------:R4:W-:Y:S01]  /*a6990*/  STL.64 [R1+0xad0], R40 ;  /* 0x000ad02801007387 */ /* 0x0009e20000100a00 */
[C---:B0-----:R-:W-:Y:S02]  /*a69a0*/  IADD3 R42, P3, PT, R51.reuse, R29, RZ ;  /* 0x0000001d332a7210 */ /* 0x041fe40007f7e0ff */
[----:B----4-:R-:W-:-:S03]  /*a69b0*/  IADD3 R40, P2, PT, R51, R31, RZ ;  /* 0x0000001f33287210 */ /* 0x010fc60007f5e0ff */
[C---:B------:R-:W-:Y:S02]  /*a69c0*/  IMAD.X R43, R50.reuse, 0x1, R32, P3 ;  /* 0x00000001322b7824 */ /* 0x040fe400018e0620 */
[----:B------:R-:W-:-:S03]  /*a69d0*/  IMAD.X R41, R50, 0x1, R33, P2 ;  /* 0x0000000132297824 */ /* 0x000fc600010e0621 */
[----:B------:R0:W-:Y:S04]  /*a69e0*/  STL.64 [R1+0xac0], R42 ;  /* 0x000ac02a01007387 */ /* 0x0001e80000100a00 */
[----:B------:R4:W-:Y:S04]  /*a69f0*/  STL.64 [R1+0xab0], R40 ;  /* 0x000ab02801007387 */ /* 0x0009e80000100a00 */
[----:B------:R1:W-:Y:S01]  /*a6a00*/  STL.64 [R1+0xaa8], R58 ;  /* 0x000aa83a01007387 */ /* 0x0003e20000100a00 */
[C---:B0-----:R-:W-:Y:S02]  /*a6a10*/  IADD3 R42, P3, PT, R3.reuse, R27, RZ ;  /* 0x0000001b032a7210 */ /* 0x041fe40007f7e0ff */
[----:B----4-:R-:W-:-:S03]  /*a6a20*/  IADD3 R40, P2, PT, R3, R24, RZ ;  /* 0x0000001803287210 */ /* 0x010fc60007f5e0ff */
[C---:B------:R-:W-:Y:S01]  /*a6a30*/  IMAD.X R43, R52.reuse, 0x1, R25, P3 ;  /* 0x00000001342b7824 */ /* 0x040fe200018e0619 */
[----:B-1----:R-:W-:Y:S01]  /*a6a40*/  IADD3 R58, P1, PT, R3, R23, RZ ;  /* 0x00000017033a7210 */ /* 0x002fe20007f3e0ff */
[----:B------:R-:W-:-:S03]  /*a6a50*/  IMAD.X R41, R52, 0x1, R22, P2 ;  /* 0x0000000134297824 */ /* 0x000fc600010e0616 */
[----:B------:R0:W-:Y:S01]  /*a6a60*/  STL.64 [R1+0xaa0], R42 ;  /* 0x000aa02a01007387 */ /* 0x0001e20000100a00 */
[----:B------:R-:W-:-:S03]  /*a6a70*/  IMAD.X R59, R52, 0x1, R21, P1 ;  /* 0x00000001343b7824 */ /* 0x000fc600008e0615 */
[----:B------:R1:W-:Y:S04]  /*a6a80*/  STL.64 [R1+0xa98], R40 ;  /* 0x000a982801007387 */ /* 0x0003e80000100a00 */
[----:B------:R4:W-:Y:S01]  /*a6a90*/  STL.64 [R1+0xa90], R58 ;  /* 0x000a903a01007387 */ /* 0x0009e20000100a00 */
[C---:B0-----:R-:W-:Y:S02]  /*a6aa0*/  IADD3 R42, P3, PT, R3.reuse, R20, RZ ;  /* 0x00000014032a7210 */ /* 0x041fe40007f7e0ff */
[----:B-1----:R-:W-:-:S03]  /*a6ab0*/  IADD3 R40, P2, PT, R3, R18, RZ ;  /* 0x0000001203287210 */ /* 0x002fc60007f5e0ff */
[C---:B------:R-:W-:Y:S01]  /*a6ac0*/  IMAD.X R43, R52.reuse, 0x1, R19, P3 ;  /* 0x00000001342b7824 */ /* 0x040fe200018e0613 */
[----:B----4-:R-:W-:Y:S01]  /*a6ad0*/  IADD3 R58, P1, PT, R3, R16, RZ ;  /* 0x00000010033a7210 */ /* 0x010fe20007f3e0ff */
        /* <DEDUP_REMOVED lines=10> */
[----:B------:R-:W-:Y:S01]  /*a6b80*/  STL.64 [R1+0xa70], R42 ;  /* 0x000a702a01007387 */ /* 0x000fe20000100a00 */
[----:B------:R-:W-:-:S03]  /*a6b90*/  IMAD.X R59, R52, 0x1, R8, P1 ;  /* 0x00000001343b7824 */ /* 0x000fc600008e0608 */
[----:B------:R-:W-:Y:S04]  /*a6ba0*/  STL.64 [R1+0xa68], R40 ;  /* 0x000a682801007387 */ /* 0x000fe80000100a00 */
[----:B------:R0:W-:Y:S04]  /*a6bb0*/  STL.64 [R1+0xa60], R58 ;  /* 0x000a603a01007387 */ /* 0x0001e80000100a00 */
[----:B0-----:R-:W4:Y:S01]  /*a6bc0*/  LDL.LU R59, [R1+0x51f0] ;  /* 0x0051f000013b7983 */ /* 0x001f220000300800 */
[----:B------:R-:W-:-:S05]  /*a6bd0*/  IADD3 R42, P3, PT, R61, R34, RZ ;  /* 0x000000223d2a7210 */ /* 0x000fca0007f7e0ff */
[----:B------:R-:W-:Y:S01]  /*a6be0*/  IMAD.X R43, R56, 0x1, R35, P3 ;  /* 0x00000001382b7824 */ /* 0x000fe200018e0623 */
[C---:B------:R-:W-:Y:S02]  /*a6bf0*/  IADD3 R40, P2, PT, R3.reuse, R9, RZ ;  /* 0x0000000903287210 */ /* 0x040fe40007f5e0ff */
[----:B------:R-:W-:Y:S02]  /*a6c00*/  IADD3 R56, P1, PT, R3, R7, RZ ;  /* 0x0000000703387210 */ /* 0x000fe40007f3e0ff */
[----:B------:R0:W-:Y:S01]  /*a6c10*/  STL.64 [R1+0xa50], R42 ;  /* 0x000a502a01007387 */ /* 0x0001e20000100a00 */
[C---:B------:R-:W-:Y:S01]  /*a6c20*/  IMAD.X R41, R52.reuse, 0x1, R6, P2 ;  /* 0x0000000134297824 */ /* 0x040fe200010e0606 */
[----:B0-----:R-:W-:Y:S01]  /*a6c30*/  IADD3 R42, P3, PT, R57, R34, RZ ;  /* 0x00000022392a7210 */ /* 0x001fe20007f7e0ff */
[----:B------:R-:W-:-:S03]  /*a6c40*/  IMAD.X R57, R52, 0x1, R5, P1 ;  /* 0x0000000134397824 */ /* 0x000fc600008e0605 */
[----:B------:R0:W-:Y:S01]  /*a6c50*/  STL.64 [R1+0xa48], R40 ;  /* 0x000a482801007387 */ /* 0x0001e20000100a00 */
[----:B------:R-:W-:-:S03]  /*a6c60*/  IMAD.X R43, R60, 0x1, R35, P3 ;  /* 0x000000013c2b7824 */ /* 0x000fc600018e0623 */
[----:B0-----:R-:W2:Y:S04]  /*a6c70*/  LDL.LU.64 R40, [R1+0x51e8] ;  /* 0x0051e80001287983 */ /* 0x001ea80000300a00 */
[----:B------:R-:W-:Y:S04]  /*a6c80*/  STL.64 [R1+0xa28], R42 ;  /* 0x000a282a01007387 */ /* 0x000fe80000100a00 */
[----:B------:R0:W-:Y:S04]  /*a6c90*/  STL.64 [R1+0xa20], R56 ;  /* 0x000a203801007387 */ /* 0x0001e80000100a00 */
[----:B0-----:R-:W2:Y:S01]  /*a6ca0*/  LDL.LU.64 R56, [R1+0x51e0] ;  /* 0x0051e00001387983 */ /* 0x001ea20000300a00 */
[----:B------:R-:W-:-:S02]  /*a6cb0*/  IADD3 R42, P3, PT, R44, R34, RZ ;  /* 0x000000222c2a7210 */ /* 0x000fc40007f7e0ff */
[----:B------:R-:W-:Y:S02]  /*a6cc0*/  IADD3 R60, P2, PT, R3, R4, RZ ;  /* 0x00000004033c7210 */ /* 0x000fe40007f5e0ff */
[----:B------:R-:W-:Y:S01]  /*a6cd0*/  IADD3 R44, P1, PT, R45, R34, RZ ;  /* 0x000000222d2c7210 */ /* 0x000fe20007f3e0ff */
[--C-:B------:R-:W-:Y:S02]  /*a6ce0*/  IMAD.X R43, R55, 0x1, R35.reuse, P3 ;  /* 0x00000001372b7824 */ /* 0x100fe400018e0623 */
[----:B------:R-:W-:Y:S02]  /*a6cf0*/  IMAD.X R61, R52, 0x1, R30, P2 ;  /* 0x00000001343d7824 */ /* 0x000fe400010e061e */
[----:B------:R-:W-:Y:S01]  /*a6d00*/  IMAD.X R45, R46, 0x1, R35, P1 ;  /* 0x000000012e2d7824 */ /* 0x000fe200008e0623 */
[----:B------:R0:W-:Y:S04]  /*a6d10*/  STL.64 [R1+0xa00], R42 ;  /* 0x000a002a01007387 */ /* 0x0001e80000100a00 */
[----:B------:R-:W-:Y:S04]  /*a6d20*/  STL.64 [R1+0xa10], R60 ;  /* 0x000a103c01007387 */ /* 0x000fe80000100a00 */
[----:B------:R1:W-:Y:S01]  /*a6d30*/  STL.64 [R1+0x9f0], R44 ;  /* 0x0009f02c01007387 */ /* 0x0003e20000100a00 */
[----:B0-----:R-:W-:-:S05]  /*a6d40*/  IADD3 R42, P3, PT, R3, R29, RZ ;  /* 0x0000001d032a7210 */ /* 0x001fca0007f7e0ff */
[----:B------:R-:W-:Y:S01]  /*a6d50*/  IMAD.X R43, R52, 0x1, R32, P3 ;  /* 0x00000001342b7824 */ /* 0x000fe200018e0620 */
[----:B-1----:R-:W-:-:S04]  /*a6d60*/  IADD3 R44, P2, PT, R3, R31, RZ ;  /* 0x0000001f032c7210 */ /* 0x002fc80007f5e0ff */
[----:B------:R0:W-:Y:S01]  /*a6d70*/  STL.64 [R1+0x970], R42 ;  /* 0x0009702a01007387 */ /* 0x0001e20000100a00 */
[----:B------:R-:W-:-:S05]  /*a6d80*/  IMAD.X R45, R52, 0x1, R33, P2 ;  /* 0x00000001342d7824 */ /* 0x000fca00010e0621 */
[----:B------:R1:W-:Y:S01]  /*a6d90*/  STL.64 [R1+0x9e8], R44 ;  /* 0x0009e82c01007387 */ /* 0x0003e20000100a00 */
[----:B----4-:R-:W-:Y:S02]  /*a6da0*/  SHF.R.S32.HI R58, RZ, 0x1f, R59 ;  /* 0x0000001fff3a7819 */ /* 0x010fe4000001143b */
[C---:B------:R-:W-:Y:S02]  /*a6db0*/  IADD3 R60, P1, PT, R59.reuse, R28, RZ ;  /* 0x0000001c3b3c7210 */ /* 0x040fe40007f3e0ff */
[C---:B0-----:R-:W-:Y:S02]  /*a6dc0*/  IADD3 R42, P3, PT, R59.reuse, R27, RZ ;  /* 0x0000001b3b2a7210 */ /* 0x041fe40007f7e0ff */
[----:B-1----:R-:W-:Y:S01]  /*a6dd0*/  IADD3 R44, P2, PT, R59, R24, RZ ;  /* 0x000000183b2c7210 */ /* 0x002fe20007f5e0ff */
[C---:B------:R-:W-:Y:S02]  /*a6de0*/  IMAD.X R61, R58.reuse, 0x1, R26, P1 ;  /* 0x000000013a3d7824 */ /* 0x040fe400008e061a */
[----:B------:R-:W-:-:S02]  /*a6df0*/  IMAD.X R43, R58, 0x1, R25, P3 ;  /* 0x000000013a2b7824 */ /* 0x000fc400018e0619 */
[----:B------:R-:W-:Y:S01]  /*a6e00*/  IMAD.X R45, R58, 0x1, R22, P2 ;  /* 0x000000013a2d7824 */ /* 0x000fe200010e0616 */
[----:B------:R0:W-:Y:S04]  /*a6e10*/  STL.64 [R1+0x9e0], R60 ;  /* 0x0009e03c01007387 */ /* 0x0001e80000100a00 */
[----:B------:R1:W-:Y:S04]  /*a6e20*/  STL.64 [R1+0x9d8], R42 ;  /* 0x0009d82a01007387 */ /* 0x0003e80000100a00 */
[----:B------:R4:W-:Y:S01]  /*a6e30*/  STL.64 [R1+0x9d0], R44 ;  /* 0x0009d02c01007387 */ /* 0x0009e20000100a00 */
[----:B0-----:R-:W-:-:S02]  /*a6e40*/  IADD3 R60, P1, PT, R59, R23, RZ ;  /* 0x000000173b3c7210 */ /* 0x001fc40007f3e0ff */
        /* <DEDUP_REMOVED lines=24> */
[----:B------:R1:W-:Y:S01]  /*a6fd0*/  STL.64 [R1+0x990], R42 ;  /* 0x0009902a01007387 */ /* 0x0003e20000100a00 */
[----:B------:R-:W-:Y:S02]  /*a6fe0*/  IADD3 R46, P3, PT, R47, R34, RZ ;  /* 0x000000222f2e7210 */ /* 0x000fe40007f7e0ff */
[----:B0-----:R-:W-:Y:S01]  /*a6ff0*/  IADD3 R60, P1, PT, R59, R4, RZ ;  /* 0x000000043b3c7210 */ /* 0x001fe20007f3e0ff */
[----:B-1----:R-:W4:Y:S04]  /*a7000*/  LDL.LU.64 R42, [R1+0x51d8] ;  /* 0x0051d800012a7983 */ /* 0x002f280000300a00 */
[----:B------:R-:W-:Y:S01]  /*a7010*/  IMAD.X R61, R58, 0x1, R30, P1 ;  /* 0x000000013a3d7824 */ /* 0x000fe200008e061e */
[----:B------:R0:W-:Y:S01]  /*a7020*/  STL.64 [R1+0x988], R44 ;  /* 0x0009882c01007387 */ /* 0x0001e20000100a00 */
[----:B------:R-:W-:-:S03]  /*a7030*/  IMAD.X R47, R49, 0x1, R35, P3 ;  /* 0x00000001312f7824 */ /* 0x000fc600018e0623 */
[----:B------:R1:W-:Y:S01]  /*a7040*/  STL.64 [R1+0x980], R60 ;  /* 0x0009803c01007387 */ /* 0x0003e20000100a00 */
[----:B0-----:R-:W-:-:S03]  /*a7050*/  IADD3 R44, P2, PT, R53, R34, RZ ;  /* 0x00000022352c7210 */ /* 0x001fc60007f5e0ff */
[----:B-1----:R-:W3:Y:S02]  /*a7060*/  LDL.LU.64 R60, [R1+0x51d0] ;  /* 0x0051d000013c7983 */ /* 0x002ee40000300a00 */
[----:B------:R-:W-:Y:S02]  /*a7070*/  IMAD.X R45, R48, 0x1, R35, P2 ;  /* 0x00000001302d7824 */ /* 0x000fe400010e0623 */
[----:B------:R0:W-:Y:S01]  /*a7080*/  STL.64 [R1+0x950], R46 ;  /* 0x0009502e01007387 */ /* 0x0001e20000100a00 */
[----:B--2---:R-:W-:-:S03]  /*a7090*/  SHF.R.S32.HI R55, RZ, 0x1f, R57 ;  /* 0x0000001fff377819 */ /* 0x004fc60000011439 */
[----:B------:R1:W-:Y:S01]  /*a70a0*/  STL.64 [R1+0x938], R44 ;  /* 0x0009382c01007387 */ /* 0x0003e20000100a00 */
[----:B------:R-:W-:Y:S02]  /*a70b0*/  IADD3 R48, P3, PT, R57, R28, RZ ;  /* 0x0000001c39307210 */ /* 0x000fe40007f7e0ff */
[C---:B0-----:R-:W-:Y:S02]  /*a70c0*/  IADD3 R46, P1, PT, R59.reuse, R29, RZ ;  /* 0x0000001d3b2e7210 */ /* 0x041fe40007f3e0ff */
[----:B-1----:R-:W-:-:S03]  /*a70d0*/  IADD3 R44, P2, PT, R59, R31, RZ ;  /* 0x0000001f3b2c7210 */ /* 0x002fc60007f5e0ff */
[C---:B------:R-:W-:Y:S02]  /*a70e0*/  IMAD.X R47, R58.reuse, 0x1, R32, P1 ;  /* 0x000000013a2f7824 */ /* 0x040fe400008e0620 */
[----:B------:R-:W-:Y:S02]  /*a70f0*/  IMAD.X R49, R55, 0x1, R26, P3 ;  /* 0x0000000137317824 */ /* 0x000fe400018e061a */
[----:B------:R-:W-:Y:S01]  /*a7100*/  IMAD.X R45, R58, 0x1, R33, P2 ;  /* 0x000000013a2d7824 */ /* 0x000fe200010e0621 */
[----:B------:R0:W-:Y:S04]  /*a7110*/  STL.64 [R1+0x948], R46 ;  /* 0x0009482e01007387 */ /* 0x0001e80000100a00 */
[----:B------:R1:W-:Y:S04]  /*a7120*/  STL.64 [R1+0x930], R44 ;  /* 0x0009302c01007387 */ /* 0x0003e80000100a00 */
[----:B------:R2:W-:Y:S01]  /*a7130*/  STL.64 [R1+0x928], R48 ;  /* 0x0009283001007387 */ /* 0x0005e20000100a00 */
[----:B0-----:R-:W-:-:S02]  /*a7140*/  IADD3 R46, P1, PT, R57, R27, RZ ;  /* 0x0000001b392e7210 */ /* 0x001fc40007f3e0ff */
[----:B-1----:R-:W-:-:S03]  /*a7150*/  IADD3 R44, P2, PT, R57, R24, RZ ;  /* 0x00000018392c7210 */ /* 0x002fc60007f5e0ff */
[----:B------:R-:W-:Y:S01]  /*a7160*/  IMAD.X R47, R55, 0x1, R25, P1 ;  /* 0x00000001372f7824 */ /* 0x000fe200008e0619 */
[----:B--2---:R-:W-:Y:S01]  /*a7170*/  IADD3 R48, P3, PT, R57, R23, RZ ;  /* 0x0000001739307210 */ /* 0x004fe20007f7e0ff */
[----:B------:R-:W-:-:S03]  /*a7180*/  IMAD.X R45, R55, 0x1, R22, P2 ;  /* 0x00000001372d7824 */ /* 0x000fc600010e0616 */
[----:B------:R0:W-:Y:S01]  /*a7190*/  STL.64 [R1+0x920], R46 ;  /* 0x0009202e01007387 */ /* 0x0001e20000100a00 */
[----:B------:R-:W-:-:S03]  /*a71a0*/  IMAD.X R49, R55, 0x1, R21, P3 ;  /* 0x0000000137317824 */ /* 0x000fc600018e0615 */
[----:B------:R1:W-:Y:S04]  /*a71b0*/  STL.64 [R1+0x918], R44 ;  /* 0x0009182c01007387 */ /* 0x0003e80000100a00 */
[----:B------:R2:W-:Y:S01]  /*a71c0*/  STL.64 [R1+0x910], R48 ;  /* 0x0009103001007387 */ /* 0x0005e20000100a00 */
[C---:B0-----:R-:W-:Y:S02]  /*a71d0*/  IADD3 R46, P1, PT, R57.reuse, R20, RZ ;  /* 0x00000014392e7210 */ /* 0x041fe40007f3e0ff */
        /* <DEDUP_REMOVED lines=24> */
[----:B------:R1:W-:Y:S01]  /*a7360*/  STL.64 [R1+0x8d0], R44 ;  /* 0x0008d02c01007387 */ /* 0x0003e20000100a00 */
[C---:B------:R-:W-:Y:S02]  /*a7370*/  IADD3 R50, P3, PT, R57.reuse, R29, RZ ;  /* 0x0000001d39327210 */ /* 0x040fe40007f7e0ff */
[----:B0-----:R-:W-:Y:S01]  /*a7380*/  IADD3 R46, P1, PT, R57, R4, RZ ;  /* 0x00000004392e7210 */ /* 0x001fe20007f3e0ff */
[----:B-1----:R-:W2:Y:S04]  /*a7390*/  LDL.LU.64 R44, [R1+0x51c8] ;  /* 0x0051c800012c7983 */ /* 0x002ea80000300a00 */
[----:B------:R0:W-:Y:S01]  /*a73a0*/  STL.64 [R1+0x350], R48 ;  /* 0x0003503001007387 */ /* 0x0001e20000100a00 */
[C---:B------:R-:W-:Y:S02]  /*a73b0*/  IMAD.X R47, R55.reuse, 0x1, R30, P1 ;  /* 0x00000001372f7824 */ /* 0x040fe400008e061e */
[----:B------:R-:W-:Y:S01]  /*a73c0*/  IMAD.X R51, R55, 0x1, R32, P3 ;  /* 0x0000000137337824 */ /* 0x000fe200018e0620 */
[----:B0-----:R-:W-:-:S02]  /*a73d0*/  IADD3 R48, P2, PT, R3, R34, RZ ;  /* 0x0000002203307210 */ /* 0x001fc40007f5e0ff */
[----:B------:R0:W-:Y:S03]  /*a73e0*/  STL.64 [R1+0x8c0], R46 ;  /* 0x0008c02e01007387 */ /* 0x0001e60000100a00 */
[----:B------:R-:W-:Y:S01]  /*a73f0*/  IMAD.X R49, R52, 0x1, R35, P2 ;  /* 0x0000000134317824 */ /* 0x000fe200010e0623 */
[----:B------:R-:W-:Y:S02]  /*a7400*/  SHF.R.S32.HI R3, RZ, 0x1f, R54 ;  /* 0x0000001fff037819 */ /* 0x000fe40000011436 */
[----:B------:R-:W-:Y:S01]  /*a7410*/  IADD3 R52, P2, PT, R54, R28, RZ ;  /* 0x0000001c36347210 */ /* 0x000fe20007f5e0ff */
[----:B0-----:R-:W2:Y:S04]  /*a7420*/  LDL.LU.64 R46, [R1+0x51c0] ;  /* 0x0051c000012e7983 */ /* 0x001ea80000300a00 */
[----:B------:R0:W-:Y:S04]  /*a7430*/  STL.64 [R1+0x8a0], R48 ;  /* 0x0008a03001007387 */ /* 0x0001e80000100a00 */
[----:B------:R1:W-:Y:S01]  /*a7440*/  STL.64 [R1+0x898], R50 ;  /* 0x0008983201007387 */ /* 0x0003e20000100a00 */
[----:B------:R-:W-:Y:S01]  /*a7450*/  IMAD.X R53, R3, 0x1, R26, P2 ;  /* 0x0000000103357824 */ /* 0x000fe200010e061a */
[----:B0-----:R-:W-:-:S02]  /*a7460*/  IADD3 R48, P1, PT, R57, R31, RZ ;  /* 0x0000001f39307210 */ /* 0x001fc40007f3e0ff */
[----:B-1----:R-:W-:-:S03]  /*a7470*/  IADD3 R50, P3, PT, R54, R27, RZ ;  /* 0x0000001b36327210 */ /* 0x002fc60007f7e0ff */
[----:B------:R-:W-:Y:S02]  /*a7480*/  IMAD.X R49, R55, 0x1, R33, P1 ;  /* 0x0000000137317824 */ /* 0x000fe400008e0621 */
[----:B------:R-:W-:-:S03]  /*a7490*/  IMAD.X R51, R3, 0x1, R25, P3 ;  /* 0x0000000103337824 */ /* 0x000fc600018e0619 */
[----:B------:R0:W-:Y:S04]  /*a74a0*/  STL.64 [R1+0x880], R48 ;  /* 0x0008803001007387 */ /* 0x0001e80000100a00 */
[----:B------:R1:W-:Y:S04]  /*a74b0*/  STL.64 [R1+0x878], R52 ;  /* 0x0008783401007387 */ /* 0x0003e80000100a00 */
[----:B------:R1:W-:Y:S01]  /*a74c0*/  STL.64 [R1+0x870], R50 ;  /* 0x0008703201007387 */ /* 0x0003e20000100a00 */
[C---:B0-----:R-:W-:Y:S02]  /*a74d0*/  IADD3 R48, P1, PT, R54.reuse, R24, RZ ;  /* 0x0000001836307210 */ /* 0x041fe40007f3e0ff */
[----:B-1----:R-:W-:-:S03]  /*a74e0*/  IADD3 R52, P2, PT, R54, R23, RZ ;  /* 0x0000001736347210 */ /* 0x002fc60007f5e0ff */
[C---:B------:R-:W-:Y:S01]  /*a74f0*/  IMAD.X R49, R3.reuse, 0x1, R22, P1 ;  /* 0x0000000103317824 */ /* 0x040fe200008e0616 */
[----:B------:R-:W-:Y:S01]  /*a7500*/  IADD3 R50, P3, PT, R54, R20, RZ ;  /* 0x0000001436327210 */ /* 0x000fe20007f7e0ff */
        /* <DEDUP_REMOVED lines=38> */
[C---:B0-----:R-:W-:Y:S02]  /*a7770*/  IADD3 R50, P2, PT, R54.reuse, R31, RZ ;  /* 0x0000001f36327210 */ /* 0x041fe40007f5e0ff */
[----:B------:R-:W-:Y:S01]  /*a7780*/  IADD3 R54, P3, PT, R54, R34, RZ ;  /* 0x0000002236367210 */ /* 0x000fe20007f7e0ff */
[----:B-1----:R-:W2:Y:S02]  /*a7790*/  LDL.LU.64 R48, [R1+0x51b0] ;  /* 0x0051b00001307983 */ /* 0x002ea40000300a00 */
[C---:B------:R-:W-:Y:S01]  /*a77a0*/  IMAD.X R51, R3.reuse, 0x1, R33, P2 ;  /* 0x0000000103337824 */ /* 0x040fe200010e0621 */
[----:B------:R-:W-:Y:S01]  /*a77b0*/  SHF.R.S32.HI R57, RZ, 0x1f, R2 ;  /* 0x0000001fff397819 */ /* 0x000fe20000011402 */
[----:B------:R0:W-:Y:S01]  /*a77c0*/  STL.64 [R1+0x7e8], R58 ;  /* 0x0007e83a01007387 */ /* 0x0001e20000100a00 */
[----:B------:R-:W-:-:S03]  /*a77d0*/  IMAD.X R55, R3, 0x1, R35, P3 ;  /* 0x0000000103377824 */ /* 0x000fc600018e0623 */
[----:B------:R1:W-:Y:S01]  /*a77e0*/  STL.64 [R1+0x7e0], R50 ;  /* 0x0007e03201007387 */ /* 0x0003e20000100a00 */
[C---:B0-----:R-:W-:Y:S02]  /*a77f0*/  IADD3 R58, P1, PT, R2.reuse, R28, RZ ;  /* 0x0000001c023a7210 */ /* 0x041fe40007f3e0ff */
[----:B-1----:R-:W-:-:S03]  /*a7800*/  IADD3 R50, P2, PT, R2, R27, RZ ;  /* 0x0000001b02327210 */ /* 0x002fc60007f5e0ff */
[C---:B------:R-:W-:Y:S01]  /*a7810*/  IMAD.X R59, R57.reuse, 0x1, R26, P1 ;  /* 0x00000001393b7824 */ /* 0x040fe200008e061a */
[----:B------:R0:W-:Y:S01]  /*a7820*/  STL.64 [R1+0x7c0], R54 ;  /* 0x0007c03601007387 */ /* 0x0001e20000100a00 */
[----:B------:R-:W-:-:S03]  /*a7830*/  IMAD.X R51, R57, 0x1, R25, P2 ;  /* 0x0000000139337824 */ /* 0x000fc600010e0619 */
[----:B------:R1:W-:Y:S04]  /*a7840*/  STL.64 [R1+0x7b8], R58 ;  /* 0x0007b83a01007387 */ /* 0x0003e80000100a00 */
[----:B------:R3:W-:Y:S01]  /*a7850*/  STL.64 [R1+0x7b0], R50 ;  /* 0x0007b03201007387 */ /* 0x0007e20000100a00 */
[C---:B0-----:R-:W-:Y:S02]  /*a7860*/  IADD3 R54, P3, PT, R2.reuse, R24, RZ ;  /* 0x0000001802367210 */ /* 0x041fe40007f7e0ff */
[----:B-1----:R-:W-:-:S03]  /*a7870*/  IADD3 R58, P1, PT, R2, R23, RZ ;  /* 0x00000017023a7210 */ /* 0x002fc60007f3e0ff */
[C---:B------:R-:W-:Y:S01]  /*a7880*/  IMAD.X R55, R57.reuse, 0x1, R22, P3 ;  /* 0x0000000139377824 */ /* 0x040fe200018e0616 */
[----:B---3--:R-:W-:Y:S01]  /*a7890*/  IADD3 R50, P2, PT, R2, R20, RZ ;  /* 0x0000001402327210 */ /* 0x008fe20007f5e0ff */
        /* <DEDUP_REMOVED lines=30> */
[----:B------:R1:W-:Y:S01]  /*a7a80*/  STL.64 [R1+0x750], R58 ;  /* 0x0007503a01007387 */ /* 0x0003e20000100a00 */
[C---:B0-----:R-:W-:Y:S02]  /*a7a90*/  IADD3 R54, P3, PT, R2.reuse, R31, RZ ;  /* 0x0000001f02367210 */ /* 0x041fe40007f7e0ff */
[----:B------:R-:W-:Y:S01]  /*a7aa0*/  IADD3 R2, P1, PT, R2, R34, RZ ;  /* 0x0000002202027210 */ /* 0x000fe20007f3e0ff */
[----:B-1----:R-:W3:Y:S01]  /*a7ab0*/  LDL.LU R58, [R1+0x51a8] ;  /* 0x0051a800013a7983 */ /* 0x002ee20000300800 */
[----:B------:R-:W-:-:S03]  /*a7ac0*/  SHF.R.S32.HI R59, RZ, 0x1f, R56 ;  /* 0x0000001fff3b7819 */ /* 0x000fc60000011438 */
[----:B------:R0:W-:Y:S01]  /*a7ad0*/  STL.64 [R1+0x748], R50 ;  /* 0x0007483201007387 */ /* 0x0001e20000100a00 */
[C---:B------:R-:W-:Y:S02]  /*a7ae0*/  IMAD.X R55, R57.reuse, 0x1, R33, P3 ;  /* 0x0000000139377824 */ /* 0x040fe400018e0621 */
[----:B------:R-:W-:Y:S01]  /*a7af0*/  IMAD.X R3, R57, 0x1, R35, P1 ;  /* 0x0000000139037824 */ /* 0x000fe200008e0623 */
[C---:B0-----:R-:W-:Y:S02]  /*a7b00*/  IADD3 R50, P2, PT, R56.reuse, R28, RZ ;  /* 0x0000001c38327210 */ /* 0x041fe40007f5e0ff */
[----:B------:R0:W-:Y:S03]  /*a7b10*/  STL.64 [R1+0x740], R54 ;  /* 0x0007403601007387 */ /* 0x0001e60000100a00 */
[----:B------:R-:W-:Y:S01]  /*a7b20*/  IMAD.X R51, R59, 0x1, R26, P2 ;  /* 0x000000013b337824 */ /* 0x000fe200010e061a */
[----:B------:R1:W-:Y:S04]  /*a7b30*/  STL.64 [R1+0x730], R2 ;  /* 0x0007300201007387 */ /* 0x0003e80000100a00 */
[----:B------:R1:W-:Y:S01]  /*a7b40*/  STL.64 [R1+0x728], R50 ;  /* 0x0007283201007387 */ /* 0x0003e20000100a00 */
[----:B0-----:R-:W-:-:S02]  /*a7b50*/  IADD3 R54, P3, PT, R56, R27, RZ ;  /* 0x0000001b38367210 */ /* 0x001fc40007f7e0ff */
        /* <DEDUP_REMOVED lines=31> */
[----:B------:R-:W-:Y:S01]  /*a7d50*/  STL.64 [R1+0x718], R54 ;  /* 0x0007183601007387 */ /* 0x000fe20000100a00 */
[----:B------:R-:W-:-:S03]  /*a7d60*/  IMAD.X R51, R59, 0x1, R30, P2 ;  /* 0x000000013b337824 */ /* 0x000fc600010e061e */
[----:B------:R-:W-:Y:S04]  /*a7d70*/  STL.64 [R1+0x710], R2 ;  /* 0x0007100201007387 */ /* 0x000fe80000100a00 */
[----:B------:R0:W-:Y:S04]  /*a7d80*/  STL.64 [R1+0x708], R50 ;  /* 0x0007083201007387 */ /* 0x0001e80000100a00 */
[----:B0-----:R-:W2:Y:S01]  /*a7d90*/  LDL.LU.64 R50, [R1+0x51a0] ;  /* 0x0051a00001327983 */ /* 0x001ea20000300a00 */
[C---:B------:R-:W-:Y:S01]  /*a7da0*/  IADD3 R54, P3, PT, R56.reuse, R29, RZ ;  /* 0x0000001d38367210 */ /* 0x040fe20007f7e0ff */
[----:B------:R-:W-:Y:S01]  /*a7db0*/  IMAD.MOV.U32 R57, RZ, RZ, R59 ;  /* 0x000000ffff397224 */ /* 0x000fe200078e003b */
[----:B------:R-:W-:-:S03]  /*a7dc0*/  IADD3 R2, P1, PT, R56, R31, RZ ;  /* 0x0000001f38027210 */ /* 0x000fc60007f3e0ff */
[C---:B------:R-:W-:Y:S01]  /*a7dd0*/  IMAD.X R55, R57.reuse, 0x1, R32, P3 ;  /* 0x0000000139377824 */ /* 0x040fe200018e0620 */
[----:B------:R-:W-:Y:S01]  /*a7de0*/  IADD3 R56, P2, PT, R56, R34, RZ ;  /* 0x0000002238387210 */ /* 0x000fe20007f5e0ff */
[----:B------:R-:W-:-:S03]  /*a7df0*/  IMAD.X R3, R57, 0x1, R33, P1 ;  /* 0x0000000139037824 */ /* 0x000fc600008e0621 */
[----:B------:R0:W-:Y:S01]  /*a7e00*/  STL.64 [R1+0x700], R54 ;  /* 0x0007003601007387 */ /* 0x0001e20000100a00 */
[----:B------:R-:W-:-:S03]  /*a7e10*/  IMAD.X R57, R57, 0x1, R35, P2 ;  /* 0x0000000139397824 */ /* 0x000fc600010e0623 */
[----:B------:R1:W-:Y:S04]  /*a7e20*/  STL.64 [R1+0x6f8], R2 ;  /* 0x0006f80201007387 */ /* 0x0003e80000100a00 */
[----:B------:R1:W-:Y:S01]  /*a7e30*/  STL.64 [R1+0x6a8], R56 ;  /* 0x0006a83801007387 */ /* 0x0003e20000100a00 */
[----:B----4-:R-:W-:Y:S02]  /*a7e40*/  SHF.R.S32.HI R59, RZ, 0x1f, R53 ;  /* 0x0000001fff3b7819 */ /* 0x010fe40000011435 */
[C---:B0-----:R-:W-:Y:S02]  /*a7e50*/  IADD3 R54, P3, PT, R53.reuse, R28, RZ ;  /* 0x0000001c35367210 */ /* 0x041fe40007f7e0ff */
[----:B-1----:R-:W-:-:S03]  /*a7e60*/  IADD3 R2, P1, PT, R53, R27, RZ ;  /* 0x0000001b35027210 */ /* 0x002fc60007f3e0ff */
[----:B------:R-:W-:Y:S01]  /*a7e70*/  IMAD.X R55, R59, 0x1, R26, P3 ;  /* 0x000000013b377824 */ /* 0x000fe200018e061a */
[----:B------:R-:W-:Y:S01]  /*a7e80*/  IADD3 R56, P2, PT, R53, R24, RZ ;  /* 0x0000001835387210 */ /* 0x000fe20007f5e0ff */
[----:B------:R-:W-:-:S03]  /*a7e90*/  IMAD.X R3, R59, 0x1, R25, P1 ;  /* 0x000000013b037824 */ /* 0x000fc600008e0619 */
[----:B------:R0:W-:Y:S01]  /*a7ea0*/  STL.64 [R1+0x6a0], R54 ;  /* 0x0006a03601007387 */ /* 0x0001e20000100a00 */
[----:B------:R-:W-:-:S03]  /*a7eb0*/  IMAD.X R57, R59, 0x1, R22, P2 ;  /* 0x000000013b397824 */ /* 0x000fc600010e0616 */
[----:B------:R1:W-:Y:S01]  /*a7ec0*/  STL.64 [R1+0x698], R2 ;  /* 0x0006980201007387 */ /* 0x0003e20000100a00 */
[----:B0-----:R-:W-:-:S03]  /*a7ed0*/  IADD3 R54, P3, PT, R53, R23, RZ ;  /* 0x0000001735367210 */ /* 0x001fc60007f7e0ff */
[----:B------:R0:W-:Y:S02]  /*a7ee0*/  STL.64 [R1+0x688], R56 ;  /* 0x0006883801007387 */ /* 0x0001e40000100a00 */
[----:B------:R-:W-:Y:S01]  /*a7ef0*/  IMAD.X R55, R59, 0x1, R21, P3 ;  /* 0x000000013b377824 */ /* 0x000fe200018e0615 */
[----:B-1----:R-:W-:-:S04]  /*a7f00*/  IADD3 R2, P1, PT, R53, R20, RZ ;  /* 0x0000001435027210 */ /* 0x002fc80007f3e0ff */
[----:B------:R1:W-:Y:S01]  /*a7f10*/  STL.64 [R1+0x680], R54 ;  /* 0x0006803601007387 */ /* 0x0003e20000100a00 */
[----:B0-----:R-:W-:Y:S01]  /*a7f20*/  IADD3 R56, P2, PT, R53, R18, RZ ;  /* 0x0000001235387210 */ /* 0x001fe20007f5e0ff */
[----:B------:R-:W-:-:S04]  /*a7f30*/  IMAD.X R3, R59, 0x1, R19, P1 ;  /* 0x000000013b037824 */ /* 0x000fc800008e0613 */
[----:B------:R-:W-:Y:S01]  /*a7f40*/  IMAD.X R57, R59, 0x1, R17, P2 ;  /* 0x000000013b397824 */ /* 0x000fe200010e0611 */
[----:B-1----:R-:W-:Y:S01]  /*a7f50*/  IADD3 R54, P3, PT, R53, R16, RZ ;  /* 0x0000001035367210 */ /* 0x002fe20007f7e0ff */
[----:B------:R0:W-:Y:S04]  /*a7f60*/  STL.64 [R1+0x678], R2 ;  /* 0x0006780201007387 */ /* 0x0001e80000100a00 */
[----:B------:R-:W-:Y:S01]  /*a7f70*/  IMAD.X R55, R59, 0x1, R14, P3 ;  /* 0x000000013b377824 */ /* 0x000fe200018e060e */
[----:B------:R1:W-:Y:S04]  /*a7f80*/  STL.64 [R1+0x670], R56 ;  /* 0x0006703801007387 */ /* 0x0003e80000100a00 */
[----:B------:R4:W-:Y:S01]  /*a7f90*/  STL.64 [R1+0x668], R54 ;  /* 0x0006683601007387 */ /* 0x0009e20000100a00 */
[----:B0-----:R-:W-:-:S02]  /*a7fa0*/  IADD3 R2, P1, PT, R53, R15, RZ ;  /* 0x0000000f35027210 */ /* 0x001fc40007f3e0ff */
[----:B-1----:R-:W-:-:S03]  /*a7fb0*/  IADD3 R56, P2, PT, R53, R12, RZ ;  /* 0x0000000c35387210 */ /* 0x002fc60007f5e0ff */
[----:B------:R-:W-:Y:S01]  /*a7fc0*/  IMAD.X R3, R59, 0x1, R13, P1 ;  /* 0x000000013b037824 */ /* 0x000fe200008e060d */
        /* <DEDUP_REMOVED lines=24> */
[----:B---3--:R-:W-:Y:S02]  /*a8150*/  SHF.R.S32.HI R53, RZ, 0x1f, R58 ;  /* 0x0000001fff357819 */ /* 0x008fe4000001143a */
[C---:B0-----:R-:W-:Y:S02]  /*a8160*/  IADD3 R2, P1, PT, R58.reuse, R28, RZ ;  /* 0x0000001c3a027210 */ /* 0x041fe40007f3e0ff */
[C---:B-1----:R-:W-:Y:S02]  /*a8170*/  IADD3 R56, P2, PT, R58.reuse, R27, RZ ;  /* 0x0000001b3a387210 */ /* 0x042fe40007f5e0ff */
[----:B----4-:R-:W-:Y:S01]  /*a8180*/  IADD3 R54, P3, PT, R58, R24, RZ ;  /* 0x000000183a367210 */ /* 0x010fe20007f7e0ff */
[----:B------:R-:W-:-:S02]  /*a8190*/  IMAD.X R3, R53, 0x1, R26, P1 ;  /* 0x0000000135037824 */ /* 0x000fc400008e061a */
[C---:B------:R-:W-:Y:S02]  /*a81a0*/  IMAD.X R57, R53.reuse, 0x1, R25, P2 ;  /* 0x0000000135397824 */ /* 0x040fe400010e0619 */
[----:B------:R-:W-:Y:S01]  /*a81b0*/  IMAD.X R55, R53, 0x1, R22, P3 ;  /* 0x0000000135377824 */ /* 0x000fe200018e0616 */
[----:B------:R0:W-:Y:S04]  /*a81c0*/  STL.64 [R1+0x610], R2 ;  /* 0x0006100201007387 */ /* 0x0001e80000100a00 */
[----:B------:R1:W-:Y:S04]  /*a81d0*/  STL.64 [R1+0x608], R56 ;  /* 0x0006083801007387 */ /* 0x0003e80000100a00 */
[----:B------:R3:W-:Y:S01]  /*a81e0*/  STL.64 [R1+0x5f8], R54 ;  /* 0x0005f83601007387 */ /* 0x0007e20000100a00 */
[----:B0-----:R-:W-:-:S02]  /*a81f0*/  IADD3 R2, P1, PT, R58, R23, RZ ;  /* 0x000000173a027210 */ /* 0x001fc40007f3e0ff */
        /* <DEDUP_REMOVED lines=25> */
[----:B------:R-:W-:-:S03]  /*a8390*/  IMAD.MOV.U32 R59, RZ, RZ, R53 ;  /* 0x000000ffff3b7224 */ /* 0x000fc600078e0035 */
[----:B------:R3:W-:Y:S01]  /*a83a0*/  STL.64 [R1+0x5b0], R54 ;  /* 0x0005b03601007387 */ /* 0x0007e20000100a00 */
[C---:B0-----:R-:W-:Y:S02]  /*a83b0*/  IADD3 R2, P1, PT, R58.reuse, R4, RZ ;  /* 0x000000043a027210 */ /* 0x041fe40007f3e0ff */
[----:B-1----:R-:W-:-:S03]  /*a83c0*/  IADD3 R56, P2, PT, R58, R29, RZ ;  /* 0x0000001d3a387210 */ /* 0x002fc60007f5e0ff */
[----:B------:R-:W-:Y:S01]  /*a83d0*/  IMAD.X R3, R53, 0x1, R30, P1 ;  /* 0x0000000135037824 */ /* 0x000fe200008e061e */
[----:B---3--:R-:W-:Y:S01]  /*a83e0*/  IADD3 R54, P3, PT, R58, R31, RZ ;  /* 0x0000001f3a367210 */ /* 0x008fe20007f7e0ff */
[----:B------:R-:W-:-:S03]  /*a83f0*/  IMAD.X R57, R59, 0x1, R32, P2 ;  /* 0x000000013b397824 */ /* 0x000fc600010e0620 */
[----:B------:R0:W-:Y:S01]  /*a8400*/  STL.64 [R1+0x5a8], R2 ;  /* 0x0005a80201007387 */ /* 0x0001e20000100a00 */
[----:B------:R-:W-:Y:S01]  /*a8410*/  IADD3 R58, P1, PT, R58, R34, RZ ;  /* 0x000000223a3a7210 */ /* 0x000fe20007f3e0ff */
[----:B------:R-:W-:-:S04]  /*a8420*/  IMAD.X R55, R59, 0x1, R33, P3 ;  /* 0x000000013b377824 */ /* 0x000fc800018e0621 */
[----:B------:R-:W-:Y:S01]  /*a8430*/  IMAD.X R59, R59, 0x1, R35, P1 ;  /* 0x000000013b3b7824 */ /* 0x000fe200008e0623 */
[----:B0-----:R-:W3:Y:S04]  /*a8440*/  LDL.LU.64 R2, [R1+0x5198] ;  /* 0x0051980001027983 */ /* 0x001ee80000300a00 */
[----:B------:R0:W-:Y:S04]  /*a8450*/  STL.64 [R1+0x5a0], R56 ;  /* 0x0005a03801007387 */ /* 0x0001e80000100a00 */
[----:B------:R1:W-:Y:S01]  /*a8460*/  STL.64 [R1+0x598], R54 ;  /* 0x0005983601007387 */ /* 0x0003e20000100a00 */
[----:B--2---:R-:W-:-:S02]  /*a8470*/  SHF.R.S32.HI R53, RZ, 0x1f, R51 ;  /* 0x0000001fff357819 */ /* 0x004fc40000011433 */
        /* <DEDUP_REMOVED lines=46> */
[----:B------:R-:W-:Y:S02]  /*a8760*/  SHF.R.S32.HI R51, RZ, 0x1f, R49 ;  /* 0x0000001fff337819 */ /* 0x000fe40000011431 */
[----:B--2---:R-:W-:Y:S01]  /*a8770*/  IADD3 R54, P3, PT, R49, R28, RZ ;  /* 0x0000001c31367210 */ /* 0x004fe20007f7e0ff */
[----:B------:R-:W-:Y:S01]  /*a8780*/  IMAD.X R57, R53, 0x1, R35, P2 ;  /* 0x0000000135397824 */ /* 0x000fe200010e0623 */
[----:B------:R0:W-:Y:S03]  /*a8790*/  STL.64 [R1+0x500], R58 ;  /* 0x0005003a01007387 */ /* 0x0001e60000100a00 */
[----:B------:R-:W-:Y:S01]  /*a87a0*/  IMAD.X R55, R51, 0x1, R26, P3 ;  /* 0x0000000133377824 */ /* 0x000fe200018e061a */
        /* <DEDUP_REMOVED lines=44> */
[----:B------:R-:W-:Y:S01]  /*a8a70*/  SHF.R.S32.HI R49, RZ, 0x1f, R50 ;  /* 0x0000001fff317819 */ /* 0x000fe20000011432 */
[----:B------:R-:W-:Y:S02]  /*a8a80*/  IMAD.X R55, R51, 0x1, R35, P3 ;  /* 0x0000000133377824 */ /* 0x000fe400018e0623 */
[----:B------:R1:W-:Y:S04]  /*a8a90*/  STL.64 [R1+0x478], R56 ;  /* 0x0004783801007387 */ /* 0x0003e80000100a00 */
[----:B------:R2:W-:Y:S01]  /*a8aa0*/  STL.64 [R1+0x460], R54 ;  /* 0x0004603601007387 */ /* 0x0005e20000100a00 */
[C---:B0-----:R-:W-:Y:S02]  /*a8ab0*/  IADD3 R58, P1, PT, R50.reuse, R28, RZ ;  /* 0x0000001c323a7210 */ /* 0x041fe40007f3e0ff */
[----:B-1----:R-:W-:-:S03]  /*a8ac0*/  IADD3 R56, P2, PT, R50, R27, RZ ;  /* 0x0000001b32387210 */ /* 0x002fc60007f5e0ff */
[C---:B------:R-:W-:Y:S01]  /*a8ad0*/  IMAD.X R59, R49.reuse, 0x1, R26, P1 ;  /* 0x00000001313b7824 */ /* 0x040fe200008e061a */
        /* <DEDUP_REMOVED lines=36> */
[C---:B--2---:R-:W-:Y:S02]  /*a8d20*/  IADD3 R54, P3, PT, R50.reuse, R31, RZ ;  /* 0x0000001f32367210 */ /* 0x044fe40007f7e0ff */
[----:B------:R-:W-:Y:S01]  /*a8d30*/  IADD3 R50, P1, PT, R50, R34, RZ ;  /* 0x0000002232327210 */ /* 0x000fe20007f3e0ff */
[C---:B------:R-:W-:Y:S01]  /*a8d40*/  IMAD.X R57, R49.reuse, 0x1, R32, P2 ;  /* 0x0000000131397824 */ /* 0x040fe200010e0620 */
[----:B------:R0:W-:Y:S01]  /*a8d50*/  STL.64 [R1+0x3f0], R58 ;  /* 0x0003f03a01007387 */ /* 0x0001e20000100a00 */
[C---:B------:R-:W-:Y:S02]  /*a8d60*/  IMAD.X R55, R49.reuse, 0x1, R33, P3 ;  /* 0x0000000131377824 */ /* 0x040fe400018e0621 */
[----:B------:R-:W-:Y:S01]  /*a8d70*/  IMAD.X R51, R49, 0x1, R35, P1 ;  /* 0x0000000131337824 */ /* 0x000fe200008e0623 */
[----:B------:R-:W-:Y:S01]  /*a8d80*/  SHF.R.S32.HI R53, RZ, 0x1f, R48 ;  /* 0x0000001fff357819 */ /* 0x000fe20000011430 */
[----:B0-----:R-:W2:Y:S04]  /*a8d90*/  LDL.LU.64 R58, [R1+0x5190] ;  /* 0x00519000013a7983 */ /* 0x001ea80000300a00 */
        /* <DEDUP_REMOVED lines=43> */
[----:B----4-:R-:W-:Y:S01]  /*a9050*/  IADD3 R50, P1, PT, R48, R31, RZ ;  /* 0x0000001f30327210 */ /* 0x010fe20007f3e0ff */
[----:B------:R-:W-:-:S03]  /*a9060*/  IMAD.X R55, R49, 0x1, R32, P3 ;  /* 0x0000000131377824 */ /* 0x000fc600018e0620 */
[----:B------:R0:W-:Y:S01]  /*a9070*/  STL.64 [R1+0x448], R56 ;  /* 0x0004483801007387 */ /* 0x0001e20000100a00 */
[C---:B------:R-:W-:Y:S01]  /*a9080*/  IMAD.X R51, R49.reuse, 0x1, R33, P1 ;  /* 0x0000000131337824 */ /* 0x040fe200008e0621 */
[----:B------:R-:W-:Y:S02]  /*a9090*/  IADD3 R48, P2, PT, R48, R34, RZ ;  /* 0x0000002230307210 */ /* 0x000fe40007f5e0ff */
[----:B------:R-:W-:Y:S01]  /*a90a0*/  SHF.R.S32.HI R53, RZ, 0x1f, R52 ;  /* 0x0000001fff357819 */ /* 0x000fe20000011434 */
[----:B0-----:R-:W4:Y:S04]  /*a90b0*/  LDL.LU.64 R56, [R1+0x5188] ;  /* 0x0051880001387983 */ /* 0x001f280000300a00 */
[----:B------:R0:W-:Y:S04]  /*a90c0*/  STL.64 [R1+0x470], R54 ;  /* 0x0004703601007387 */ /* 0x0001e80000100a00 */
[----:B------:R1:W-:Y:S01]  /*a90d0*/  STL.64 [R1+0x4f8], R50 ;  /* 0x0004f83201007387 */ /* 0x0003e20000100a00 */
[----:B------:R-:W-:Y:S01]  /*a90e0*/  IMAD.X R49, R49, 0x1, R35, P2 ;  /* 0x0000000131317824 */ /* 0x000fe200010e0623 */
[----:B0-----:R-:W-:-:S02]  /*a90f0*/  IADD3 R54, P3, PT, R52, R28, RZ ;  /* 0x0000001c34367210 */ /* 0x001fc40007f7e0ff */
        /* <DEDUP_REMOVED lines=31> */
[----:B------:R-:W-:Y:S04]  /*a92f0*/  STL.64 [R1+0x7d0], R54 ;  /* 0x0007d03601007387 */ /* 0x000fe80000100a00 */
[----:B------:R1:W-:Y:S01]  /*a9300*/  STL.64 [R1+0x7d8], R50 ;  /* 0x0007d83201007387 */ /* 0x0003e20000100a00 */
[C---:B0-----:R-:W-:Y:S01]  /*a9310*/  IADD3 R48, P2, PT, R52.reuse, R7, RZ ;  /* 0x0000000734307210 */ /* 0x041fe20007f5e0ff */
[----:B-1----:R-:W-:Y:S01]  /*a9320*/  IMAD.MOV.U32 R51, RZ, RZ, R53 ;  /* 0x000000ffff337224 */ /* 0x002fe200078e0035 */
[----:B------:R-:W-:-:S03]  /*a9330*/  IADD3 R54, P3, PT, R52, R4, RZ ;  /* 0x0000000434367210 */ /* 0x000fc60007f7e0ff */
[----:B------:R-:W-:Y:S01]  /*a9340*/  IMAD.X R49, R51, 0x1, R5, P2 ;  /* 0x0000000133317824 */ /* 0x000fe200010e0605 */
[----:B------:R-:W-:Y:S01]  /*a9350*/  IADD3 R50, P1, PT, R52, R29, RZ ;  /* 0x0000001d34327210 */ /* 0x000fe20007f3e0ff */
[----:B------:R-:W-:-:S03]  /*a9360*/  IMAD.MOV.U32 R53, RZ, RZ, R51 ;  /* 0x000000ffff357224 */ /* 0x000fc600078e0033 */
[----:B------:R0:W-:Y:S01]  /*a9370*/  STL.64 [R1+0x7f0], R48 ;  /* 0x0007f03001007387 */ /* 0x0001e20000100a00 */
[----:B------:R-:W-:Y:S02]  /*a9380*/  IMAD.X R55, R51, 0x1, R30, P3 ;  /* 0x0000000133377824 */ /* 0x000fe400018e061e */
[C---:B------:R-:W-:Y:S01]  /*a9390*/  IMAD.X R51, R53.reuse, 0x1, R32, P1 ;  /* 0x0000000135337824 */ /* 0x040fe200008e0620 */
[C---:B0-----:R-:W-:Y:S02]  /*a93a0*/  IADD3 R48, P2, PT, R52.reuse, R31, RZ ;  /* 0x0000001f34307210 */ /* 0x041fe40007f5e0ff */
[----:B------:R0:W-:Y:S03]  /*a93b0*/  STL.64 [R1+0x7f8], R54 ;  /* 0x0007f83601007387 */ /* 0x0001e60000100a00 */
[C---:B------:R-:W-:Y:S01]  /*a93c0*/  IMAD.X R49, R53.reuse, 0x1, R33, P2 ;  /* 0x0000000135317824 */ /* 0x040fe200010e0621 */
[----:B------:R-:W-:Y:S01]  /*a93d0*/  IADD3 R52, P3, PT, R52, R34, RZ ;  /* 0x0000002234347210 */ /* 0x000fe20007f7e0ff */
[----:B0-----:R-:W3:Y:S04]  /*a93e0*/  LDL.LU.64 R54, [R1+0x5180] ;  /* 0x0051800001367983 */ /* 0x001ee80000300a00 */
[----:B------:R0:W-:Y:S04]  /*a93f0*/  STL.64 [R1+0x810], R50 ;  /* 0x0008103201007387 */ /* 0x0001e80000100a00 */
[----:B------:R1:W-:Y:S01]  /*a9400*/  STL.64 [R1+0x890], R48 ;  /* 0x0008903001007387 */ /* 0x0003e20000100a00 */
[----:B------:R-:W-:Y:S01]  /*a9410*/  IMAD.X R53, R53, 0x1, R35, P3 ;  /* 0x0000000135357824 */ /* 0x000fe200018e0623 */
[----:B0-----:R-:W-:-:S02]  /*a9420*/  IADD3 R50, P1, PT, R60, R28, RZ ;  /* 0x0000001c3c327210 */ /* 0x001fc40007f3e0ff */
[----:B-1----:R-:W-:Y:S02]  /*a9430*/  SHF.R.S32.HI R49, RZ, 0x1f, R60 ;  /* 0x0000001fff317819 */ /* 0x002fe4000001143c */
[----:B------:R-:W-:-:S03]  /*a9440*/  IADD3 R48, P2, PT, R60, R27, RZ ;  /* 0x0000001b3c307210 */ /* 0x000fc60007f5e0ff */
[C---:B------:R-:W-:Y:S02]  /*a9450*/  IMAD.X R51, R49.reuse, 0x1, R26, P1 ;  /* 0x0000000131337824 */ /* 0x040fe400008e061a */
[----:B------:R-:W-:Y:S01]  /*a9460*/  IMAD.X R49, R49, 0x1, R25, P2 ;  /* 0x0000000131317824 */ /* 0x000fe200010e0619 */
[----:B------:R0:W-:Y:S04]  /*a9470*/  STL.64 [R1+0x888], R52 ;  /* 0x0008883401007387 */ /* 0x0001e80000100a00 */
[----:B------:R1:W-:Y:S04]  /*a9480*/  STL.64 [R1+0x8a8], R50 ;  /* 0x0008a83201007387 */ /* 0x0003e80000100a00 */
[----:B------:R2:W-:Y:S01]  /*a9490*/  STL.64 [R1+0x8b8], R48 ;  /* 0x0008b83001007387 */ /* 0x0005e20000100a00 */
[----:B0-----:R-:W-:-:S02]  /*a94a0*/  IADD3 R52, P3, PT, R60, R24, RZ ;  /* 0x000000183c347210 */ /* 0x001fc40007f7e0ff */
[C---:B-1----:R-:W-:Y:S02]  /*a94b0*/  IADD3 R50, P1, PT, R60.reuse, R23, RZ ;  /* 0x000000173c327210 */ /* 0x042fe40007f3e0ff */
[----:B--2---:R-:W-:Y:S02]  /*a94c0*/  SHF.R.S32.HI R49, RZ, 0x1f, R60 ;  /* 0x0000001fff317819 */ /* 0x004fe4000001143c */
[----:B------:R-:W-:-:S03]  /*a94d0*/  IADD3 R48, P2, PT, R60, R20, RZ ;  /* 0x000000143c307210 */ /* 0x000fc60007f5e0ff */
[C---:B------:R-:W-:Y:S02]  /*a94e0*/  IMAD.X R53, R49.reuse, 0x1, R22, P3 ;  /* 0x0000000131357824 */ /* 0x040fe400018e0616 */
        /* <DEDUP_REMOVED lines=26> */
[----:B-1----:R-:W-:Y:S02]  /*a9690*/  IADD3 R50, P1, PT, R60, R4, RZ ;  /* 0x000000043c327210 */ /* 0x002fe40007f3e0ff */
[----:B--2---:R-:W-:-:S05]  /*a96a0*/  SHF.R.S32.HI R49, RZ, 0x1f, R60 ;  /* 0x0000001fff317819 */ /* 0x004fca000001143c */
[C---:B------:R-:W-:Y:S02]  /*a96b0*/  IMAD.X R53, R49.reuse, 0x1, R5, P3 ;  /* 0x0000000131357824 */ /* 0x040fe400018e0605 */
[----:B------:R-:W-:Y:S01]  /*a96c0*/  IMAD.X R51, R49, 0x1, R30, P1 ;  /* 0x0000000131337824 */ /* 0x000fe200008e061e */
[C---:B------:R-:W-:Y:S02]  /*a96d0*/  IADD3 R48, P2, PT, R60.reuse, R29, RZ ;  /* 0x0000001d3c307210 */ /* 0x040fe40007f5e0ff */
[----:B------:R-:W-:Y:S04]  /*a96e0*/  STL.64 [R1+0xa30], R52 ;  /* 0x000a303401007387 */ /* 0x000fe80000100a00 */
[----:B------:R0:W-:Y:S02]  /*a96f0*/  STL.64 [R1+0xa40], R50 ;  /* 0x000a403201007387 */ /* 0x0001e40000100a00 */
[----:B0-----:R-:W-:Y:S01]  /*a9700*/  IMAD.MOV.U32 R51, RZ, RZ, R49 ;  /* 0x000000ffff337224 */ /* 0x001fe200078e0031 */
[----:B------:R-:W-:-:S03]  /*a9710*/  IADD3 R52, P3, PT, R60, R31, RZ ;  /* 0x0000001f3c347210 */ /* 0x000fc60007f7e0ff */
[C---:B------:R-:W-:Y:S01]  /*a9720*/  IMAD.X R49, R51.reuse, 0x1, R32, P2 ;  /* 0x0000000133317824 */ /* 0x040fe200010e0620 */
[----:B------:R-:W-:Y:S01]  /*a9730*/  IADD3 R50, P1, PT, R60, R34, RZ ;  /* 0x000000223c327210 */ /* 0x000fe20007f3e0ff */
[C---:B------:R-:W-:Y:S01]  /*a9740*/  IMAD.X R53, R51.reuse, 0x1, R33, P3 ;  /* 0x0000000133357824 */ /* 0x040fe200018e0621 */
[----:B------:R-:W-:Y:S02]  /*a9750*/  SHF.R.S32.HI R60, RZ, 0x1f, R47 ;  /* 0x0000001fff3c7819 */ /* 0x000fe4000001142f */
        /* <DEDUP_REMOVED lines=10> */
[C---:B------:R-:W-:Y:S01]  /*a9800*/  IMAD.X R51, R60.reuse, 0x1, R22, P1 ;  /* 0x000000013c337824 */ /* 0x040fe200008e0616 */
[C---:B-1----:R-:W-:Y:S01]  /*a9810*/  IADD3 R48, P2, PT, R47.reuse, R23, RZ ;  /* 0x000000172f307210 */ /* 0x042fe20007f5e0ff */
[----:B------:R0:W-:Y:S04]  /*a9820*/  STL.64 [R1+0xaf0], R52 ;  /* 0x000af03401007387 */ /* 0x0001e80000100a00 */
[----:B------:R-:W-:Y:S01]  /*a9830*/  IMAD.X R49, R60, 0x1, R21, P2 ;  /* 0x000000013c317824 */ /* 0x000fe200010e0615 */
[----:B------:R1:W-:Y:S04]  /*a9840*/  STL.64 [R1+0xae8], R50 ;  /* 0x000ae83201007387 */ /* 0x0003e80000100a00 */
[----:B------:R2:W-:Y:S01]  /*a9850*/  STL.64 [R1+0xb00], R48 ;  /* 0x000b003001007387 */ /* 0x0005e20000100a00 */
[----:B0-----:R-:W-:-:S02]  /*a9860*/  IADD3 R52, P3, PT, R47, R20, RZ ;  /* 0x000000142f347210 */ /* 0x001fc40007f7e0ff */
        /* <DEDUP_REMOVED lines=81> */
[----:B0-----:R-:W-:Y:S02]  /*a9d80*/  IADD3 R52, P3, PT, R46, R34, RZ ;  /* 0x000000222e347210 */ /* 0x001fe40007f7e0ff */
[----:B------:R-:W-:Y:S02]  /*a9d90*/  SHF.R.S32.HI R46, RZ, 0x1f, R45 ;  /* 0x0000001fff2e7819 */ /* 0x000fe4000001142d */
[----:B-1----:R-:W-:Y:S01]  /*a9da0*/  IADD3 R50, P1, PT, R45, R28, RZ ;  /* 0x0000001c2d327210 */ /* 0x002fe20007f3e0ff */
[----:B------:R-:W-:Y:S01]  /*a9db0*/  IMAD.X R53, R47, 0x1, R35, P3 ;  /* 0x000000012f357824 */ /* 0x000fe200018e0623 */
[----:B--2---:R-:W-:-:S03]  /*a9dc0*/  IADD3 R48, P2, PT, R45, R27, RZ ;  /* 0x0000001b2d307210 */ /* 0x004fc60007f5e0ff */
        /* <DEDUP_REMOVED lines=148> */
[----:B------:R-:W-:Y:S01]  /*aa710*/  IADD3 R44, P3, PT, R42, R24, RZ ;  /* 0x000000182a2c7210 */ /* 0x000fe20007f7e0ff */
[----:B------:R0:W-:Y:S01]  /*aa720*/  STL.64 [R1+0x2058], R52 ;  /* 0x0020583401007387 */ /* 0x0001e20000100a00 */
[----:B------:R-:W-:-:S03]  /*aa730*/  IMAD.X R49, R43, 0x1, R25, P2 ;  /* 0x000000012b317824 */ /* 0x000fc600010e0619 */
[----:B------:R-:W-:Y:S01]  /*aa740*/  IMAD.X R45, R43, 0x1, R22, P3 ;  /* 0x000000012b2d7824 */ /* 0x000fe200018e0616 */
[----:B0-----:R-:W2:Y:S04]  /*aa750*/  LDL.LU.64 R52, [R1+0x5178] ;  /* 0x0051780001347983 */ /* 0x001ea80000300a00 */
        /* <DEDUP_REMOVED lines=43> */
[----:B---3--:R-:W-:-:S03]  /*aaa10*/  IADD3 R44, P3, PT, R41, R27, RZ ;  /* 0x0000001b292c7210 */ /* 0x008fc60007f7e0ff */
        /* <DEDUP_REMOVED lines=45> */
[----:B---3--:R-:W-:Y:S01]  /*aacf0*/  IADD3 R44, P3, PT, R40, R28, RZ ;  /* 0x0000001c282c7210 */ /* 0x008fe20007f7e0ff */
[----:B------:R-:W-:Y:S01]  /*aad00*/  IMAD.X R49, R42, 0x1, R35, P2 ;  /* 0x000000012a317824 */ /* 0x000fe200010e0623 */
[----:B------:R-:W-:Y:S01]  /*aad10*/  IADD3 R46, P1, PT, R40, R27, RZ ;  /* 0x0000001b282e7210 */ /* 0x000fe20007f3e0ff */
[----:B------:R0:W-:Y:S02]  /*aad20*/  STL.64 [R1+0x2160], R50 ;  /* 0x0021603201007387 */ /* 0x0001e40000100a00 */
[----:B------:R-:W-:Y:S02]  /*aad30*/  IMAD.X R45, R41, 0x1, R26, P3 ;  /* 0x00000001292d7824 */ /* 0x000fe400018e061a */
[----:B------:R-:W-:Y:S01]  /*aad40*/  IMAD.MOV.U32 R42, RZ, RZ, R46 ;  /* 0x000000ffff2a7224 */ /* 0x000fe200078e002e */
[----:B0-----:R-:W3:Y:S04]  /*aad50*/  LDL.LU.64 R50, [R1+0x5170] ;  /* 0x0051700001327983 */ /* 0x001ee80000300a00 */
[----:B------:R0:W-:Y:S01]  /*aad60*/  STL.64 [R1+0x2158], R48 ;  /* 0x0021583001007387 */ /* 0x0001e20000100a00 */
[----:B------:R-:W-:-:S02]  /*aad70*/  IMAD.MOV.U32 R43, RZ, RZ, R47 ;  /* 0x000000ffff2b7224 */ /* 0x000fc400078e002f */
[----:B------:R-:W-:Y:S01]  /*aad80*/  IMAD.X R43, R41, 0x1, R25, P1 ;  /* 0x00000001292b7824 */ /* 0x000fe200008e0619 */
[----:B0-----:R-:W2:Y:S04]  /*aad90*/  LDL.LU.64 R48, [R1+0x5168] ;  /* 0x0051680001307983 */ /* 0x001ea80000300a00 */
[----:B------:R0:W-:Y:S04]  /*aada0*/  STL [R1+0x2178], R46 ;  /* 0x0021782e01007387 */ /* 0x0001e80000100800 */
[----:B------:R1:W-:Y:S01]  /*aadb0*/  STL.64 [R1+0x2168], R44 ;  /* 0x0021682c01007387 */ /* 0x0003e20000100a00 */
[----:B0-----:R-:W-:-:S02]  /*aadc0*/  IADD3 R46, P2, PT, R40, R24, RZ ;  /* 0x00000018282e7210 */ /* 0x001fc40007f5e0ff */
[----:B-1----:R-:W-:-:S03]  /*aadd0*/  IADD3 R44, P3, PT, R40, R23, RZ ;  /* 0x00000017282c7210 */ /* 0x002fc60007f7e0ff */
[C---:B------:R-:W-:Y:S01]  /*aade0*/  IMAD.X R47, R41.reuse, 0x1, R22, P2 ;  /* 0x00000001292f7824 */ /* 0x040fe200010e0616 */
[----:B------:R0:W-:Y:S01]  /*aadf0*/  STL [R1+0x217c], R43 ;  /* 0x00217c2b01007387 */ /* 0x0001e20000100800 */
[C---:B------:R-:W-:Y:S01]  /*aae00*/  IMAD.X R45, R41.reuse, 0x1, R21, P3 ;  /* 0x00000001292d7824 */ /* 0x040fe200018e0615 */
[C---:B------:R-:W-:Y:S02]  /*aae10*/  IADD3 R42, P1, PT, R40.reuse, R20, RZ ;  /* 0x00000014282a7210 */ /* 0x040fe40007f3e0ff */
[----:B------:R1:W-:Y:S04]  /*aae20*/  STL.64 [R1+0x2170], R46 ;  /* 0x0021702e01007387 */ /* 0x0003e80000100a00 */
[----:B------:R4:W-:Y:S01]  /*aae30*/  STL.64 [R1+0x2180], R44 ;  /* 0x0021802c01007387 */ /* 0x0009e20000100a00 */
[----:B0-----:R-:W-:Y:S01]  /*aae40*/  IMAD.X R43, R41, 0x1, R19, P1 ;  /* 0x00000001292b7824 */ /* 0x001fe200008e0613 */
[----:B-1----:R-:W-:-:S02]  /*aae50*/  IADD3 R46, P2, PT, R40, R18, RZ ;  /* 0x00000012282e7210 */ /* 0x002fc40007f5e0ff */
[----:B----4-:R-:W-:-:S03]  /*aae60*/  IADD3 R44, P3, PT, R40, R16, RZ ;  /* 0x00000010282c7210 */ /* 0x010fc60007f7e0ff */
        /* <DEDUP_REMOVED lines=29> */
[----:B------:R-:W-:Y:S01]  /*ab040*/  IMAD.X R45, R41, 0x1, R35, P3 ;  /* 0x00000001292d7824 */ /* 0x000fe200018e0623 */
[----:B------:R-:W-:Y:S02]  /*ab050*/  SHF.R.S32.HI R40, RZ, 0x1f, R39 ;  /* 0x0000001fff287819 */ /* 0x000fe40000011427 */
        /* <DEDUP_REMOVED lines=51> */
[----:B----4-:R-:W-:-:S03]  /*ab390*/  IADD3 R44, P3, PT, R38, R27, RZ ;  /* 0x0000001b262c7210 */ /* 0x010fc60007f7e0ff */
[C---:B------:R-:W-:Y:S01]  /*ab3a0*/  IMAD.X R47, R39.reuse, 0x1, R26, P2 ;  /* 0x00000001272f7824 */ /* 0x040fe200010e061a */
[----:B------:R0:W-:Y:S01]  /*ab3b0*/  STL.64 [R1+0x2258], R42 ;  /* 0x0022582a01007387 */ /* 0x0001e20000100a00 */
[----:B------:R-:W-:Y:S01]  /*ab3c0*/  IMAD.X R45, R39, 0x1, R25, P3 ;  /* 0x00000001272d7824 */ /* 0x000fe200018e0619 */
[----:B------:R-:W-:-:S04]  /*ab3d0*/  IADD3 R40, P2, PT, R38, R23, RZ ;  /* 0x0000001726287210 */ /* 0x000fc80007f5e0ff */
[----:B------:R1:W-:Y:S01]  /*ab3e0*/  STL.64 [R1+0x2278], R44 ;  /* 0x0022782c01007387 */ /* 0x0003e20000100a00 */
[----:B0-----:R-:W-:Y:S01]  /*ab3f0*/  IADD3 R42, P1, PT, R38, R24, RZ ;  /* 0x00000018262a7210 */ /* 0x001fe20007f3e0ff */
[----:B------:R-:W-:-:S04]  /*ab400*/  IMAD.X R41, R39, 0x1, R21, P2 ;  /* 0x0000000127297824 */ /* 0x000fc800010e0615 */
[C---:B------:R-:W-:Y:S01]  /*ab410*/  IMAD.X R43, R39.reuse, 0x1, R22, P1 ;  /* 0x00000001272b7824 */ /* 0x040fe200008e0616 */
[C---:B-1----:R-:W-:Y:S01]  /*ab420*/  IADD3 R44, P3, PT, R38.reuse, R20, RZ ;  /* 0x00000014262c7210 */ /* 0x042fe20007f7e0ff */
[----:B------:R-:W-:Y:S04]  /*ab430*/  STL.64 [R1+0x2268], R46 ;  /* 0x0022682e01007387 */ /* 0x000fe80000100a00 */
        /* <DEDUP_REMOVED lines=32> */
[----:B-1----:R-:W-:Y:S02]  /*ab640*/  IADD3 R40, P2, PT, R38, R34, RZ ;  /* 0x0000002226287210 */ /* 0x002fe40007f5e0ff */
[----:B------:R-:W-:Y:S02]  /*ab650*/  SHF.R.S32.HI R38, RZ, 0x1f, R37 ;  /* 0x0000001fff267819 */ /* 0x000fe40000011425 */
[----:B----4-:R-:W-:Y:S01]  /*ab660*/  IADD3 R44, P3, PT, R37, R28, RZ ;  /* 0x0000001c252c7210 */ /* 0x010fe20007f7e0ff */
[----:B------:R-:W-:-:S02]  /*ab670*/  IMAD.X R43, R39, 0x1, R33, P1 ;  /* 0x00000001272b7824 */ /* 0x000fc400008e0621 */
[----:B------:R-:W-:Y:S02]  /*ab680*/  IMAD.X R41, R39, 0x1, R35, P2 ;  /* 0x0000000127297824 */ /* 0x000fe400010e0623 */
        /* <DEDUP_REMOVED lines=41> */
[C---:B-1----:R-:W-:Y:S02]  /*ab920*/  IADD3 R40, P2, PT, R37.reuse, R31, RZ ;  /* 0x0000001f25287210 */ /* 0x042fe40007f5e0ff */
[----:B----4-:R-:W-:Y:S02]  /*ab930*/  IADD3 R44, P3, PT, R37, R34, RZ ;  /* 0x00000022252c7210 */ /* 0x010fe40007f7e0ff */
[----:B------:R-:W4:Y:S01]  /*ab940*/  LDL R37, [R1+0x2780] ;  /* 0x0027800001257983 */ /* 0x000f220000100800 */
[C---:B------:R-:W-:Y:S01]  /*ab950*/  IMAD.X R43, R38.reuse, 0x1, R32, P1 ;  /* 0x00000001262b7824 */ /* 0x040fe200008e0620 */
[----:B------:R-:W-:Y:S01]  /*ab960*/  SHF.R.S32.HI R39, RZ, 0x1f, R36 ;  /* 0x0000001fff277819 */ /* 0x000fe20000011424 */
[----:B------:R-:W-:-:S03]  /*ab970*/  IMAD.X R41, R38, 0x1, R33, P2 ;  /* 0x0000000126297824 */ /* 0x000fc600010e0621 */
        /* <DEDUP_REMOVED lines=8> */
[----:B------:R1:W-:Y:S01]  /*aba00*/  STL.64 [R1+0x2368], R42 ;  /* 0x0023682a01007387 */ /* 0x0003e20000100a00 */
[C---:B0-----:R-:W-:Y:S02]  /*aba10*/  IADD3 R44, P3, PT, R36.reuse, R24, RZ ;  /* 0x00000018242c7210 */ /* 0x041fe40007f7e0ff */
[----:B-1----:R-:W-:Y:S01]  /*aba20*/  IADD3 R42, P1, PT, R36, R23, RZ ;  /* 0x00000017242a7210 */ /* 0x002fe20007f3e0ff */
[----:B------:R0:W-:Y:S02]  /*aba30*/  STL.64 [R1+0x2378], R40 ;  /* 0x0023782801007387 */ /* 0x0001e40000100a00 */
[C---:B------:R-:W-:Y:S02]  /*aba40*/  IMAD.X R45, R39.reuse, 0x1, R22, P3 ;  /* 0x00000001272d7824 */ /* 0x040fe400018e0616 */
[----:B------:R-:W-:-:S03]  /*aba50*/  IMAD.X R43, R39, 0x1, R21, P1 ;  /* 0x00000001272b7824 */ /* 0x000fc600008e0615 */
[----:B------:R1:W-:Y:S01]  /*aba60*/  STL.64 [R1+0x2370], R44 ;  /* 0x0023702c01007387 */ /* 0x0003e20000100a00 */
[----:B0-----:R-:W-:-:S03]  /*aba70*/  IADD3 R40, P2, PT, R36, R20, RZ ;  /* 0x0000001424287210 */ /* 0x001fc60007f5e0ff */
[----:B------:R0:W-:Y:S02]  /*aba80*/  STL.64 [R1+0x2380], R42 ;  /* 0x0023802a01007387 */ /* 0x0001e40000100a00 */
[C---:B------:R-:W-:Y:S01]  /*aba90*/  IMAD.X R41, R39.reuse, 0x1, R19, P2 ;  /* 0x0000000127297824 */ /* 0x040fe200010e0613 */
[C---:B-1----:R-:W-:Y:S02]  /*abaa0*/  IADD3 R44, P3, PT, R36.reuse, R18, RZ ;  /* 0x00000012242c7210 */ /* 0x042fe40007f7e0ff */
[----:B0-----:R-:W-:Y:S02]  /*abab0*/  IADD3 R42, P1, PT, R36, R16, RZ ;  /* 0x00000010242a7210 */ /* 0x001fe40007f3e0ff */
[----:B------:R0:W-:Y:S03]  /*abac0*/  STL.64 [R1+0x2388], R40 ;  /* 0x0023882801007387 */ /* 0x0001e60000100a00 */
[----:B------:R-:W-:-:S02]  /*abad0*/  IMAD.X R43, R39, 0x1, R14, P1 ;  /* 0x00000001272b7824 */ /* 0x000fc400008e060e */
[C---:B------:R-:W-:Y:S01]  /*abae0*/  IMAD.X R45, R39.reuse, 0x1, R17, P3 ;  /* 0x00000001272d7824 */ /* 0x040fe200018e0611 */
[C---:B0-----:R-:W-:Y:S02]  /*abaf0*/  IADD3 R40, P2, PT, R36.reuse, R15, RZ ;  /* 0x0000000f24287210 */ /* 0x041fe40007f5e0ff */
[----:B------:R0:W-:Y:S03]  /*abb00*/  STL.64 [R1+0x2398], R42 ;  /* 0x0023982a01007387 */ /* 0x0001e60000100a00 */
[----:B------:R-:W-:Y:S01]  /*abb10*/  IMAD.X R41, R39, 0x1, R13, P2 ;  /* 0x0000000127297824 */ /* 0x000fe200010e060d */
[----:B------:R-:W-:Y:S01]  /*abb20*/  STL.64 [R1+0x2390], R44 ;  /* 0x0023902c01007387 */ /* 0x000fe20000100a00 */
[----:B0-----:R-:W-:-:S03]  /*abb30*/  IADD3 R42, P1, PT, R36, R12, RZ ;  /* 0x0000000c242a7210 */ /* 0x001fc60007f3e0ff */
[----:B------:R0:W-:Y:S02]  /*abb40*/  STL.64 [R1+0x23a0], R40 ;  /* 0x0023a02801007387 */ /* 0x0001e40000100a00 */
[----:B------:R-:W-:Y:S01]  /*abb50*/  IMAD.X R43, R39, 0x1, R11, P1 ;  /* 0x00000001272b7824 */ /* 0x000fe200008e060b */
[----:B0-----:R-:W-:-:S04]  /*abb60*/  IADD3 R40, P2, PT, R36, R10, RZ ;  /* 0x0000000a24287210 */ /* 0x001fc80007f5e0ff */
[----:B------:R0:W-:Y:S01]  /*abb70*/  STL.64 [R1+0x23a8], R42 ;  /* 0x0023a82a01007387 */ /* 0x0001e20000100a00 */
        /* <DEDUP_REMOVED lines=18> */
[----:B------:R-:W-:-:S05]  /*abca0*/  IMAD.X R41, R39, 0x1, R35, P2 ;  /* 0x0000000127297824 */ /* 0x000fca00010e0623 */
[----:B------:R1:W-:Y:S01]  /*abcb0*/  STL.64 [R1+0x23e0], R40 ;  /* 0x0023e02801007387 */ /* 0x0003e20000100a00 */
[----:B----4-:R-:W-:Y:S01]  /*abcc0*/  ISETP.LT.AND P3, PT, R37, UR40, !P0 ;  /* 0x0000002825007c0c */ /* 0x010fe2000c761270 */
[----:B------:R-:W-:Y:S01]  /*abcd0*/  VIADD R37, R36, UR6 ;  /* 0x0000000624257c36 */ /* 0x000fe20008000000 */
[----:B------:R-:W4:Y:S04]  /*abce0*/  LDCU UR6, c[0x0][0x3b8] ;  /* 0x00007700ff0677ac */ /* 0x000f280008000800 */
[----:B------:R-:W-:Y:S01]  /*abcf0*/  SHF.R.S32.HI R38, RZ, 0x1f, R37 ;  /* 0x0000001fff267819 */ /* 0x000fe20000011425 */
[----:B------:R-:W2:Y:S01]  /*abd00*/  LDCU UR40, c[0x0][0x398] ;  /* 0x00007300ff2877ac */ /* 0x000ea20008000800 */
[C---:B0-----:R-:W-:Y:S02]  /*abd10*/  IADD3 R42, P2, PT, R37.reuse, R28, RZ ;  /* 0x0000001c252a7210 */ /* 0x041fe40007f5e0ff */
[----:B-1----:R-:W-:-:S03]  /*abd20*/  IADD3 R40, P1, PT, R37, R27, RZ ;  /* 0x0000001b25287210 */ /* 0x002fc60007f3e0ff */
[C---:B------:R-:W-:Y:S02]  /*abd30*/  IMAD.X R43, R38.reuse, 0x1, R26, P2 ;  /* 0x00000001262b7824 */ /* 0x040fe400010e061a */
[----:B------:R-:W-:-:S03]  /*abd40*/  IMAD.X R41, R38, 0x1, R25, P1 ;  /* 0x0000000126297824 */ /* 0x000fc600008e0619 */
[----:B------:R0:W-:Y:S04]  /*abd50*/  STL.64 [R1+0x23d8], R42 ;  /* 0x0023d82a01007387 */ /* 0x0001e80000100a00 */
[----:B------:R1:W-:Y:S01]  /*abd60*/  STL.64 [R1+0x23f0], R40 ;  /* 0x0023f02801007387 */ /* 0x0003e20000100a00 */
        /* <DEDUP_REMOVED lines=34> */
[----:B------:R0:W-:Y:S01]  /*abf90*/  STL.64 [R1+0x2448], R42 ;  /* 0x0024482a01007387 */ /* 0x0001e20000100a00 */
[C---:B------:R-:W-:Y:S01]  /*abfa0*/  VIADD R36, R37.reuse, UR37 ;  /* 0x0000002525247c36 */ /* 0x040fe20008000000 */
[----:B------:R-:W-:Y:S01]  /*abfb0*/  LOP3.LUT R2, R2, 0xffbfffff, RZ, 0xc0, !PT ;  /* 0xffbfffff02027812 */ /* 0x000fe200078ec0ff */
[----:B------:R-:W1:Y:S01]  /*abfc0*/  LDCU UR37, c[0x0][0x398] ;  /* 0x00007300ff2577ac */ /* 0x000e620008000800 */
[----:B------:R2:W-:Y:S01]  /*abfd0*/  STL.64 [R1+0x2450], R40 ;  /* 0x0024502801007387 */ /* 0x0005e20000100a00 */
[C---:B0-----:R-:W-:Y:S02]  /*abfe0*/  IADD3 R42, P2, PT, R37.reuse, R31, RZ ;  /* 0x0000001f252a7210 */ /* 0x041fe40007f5e0ff */
[----:B--2---:R-:W-:-:S03]  /*abff0*/  IADD3 R40, P1, PT, R37, R34, RZ ;  /* 0x0000002225287210 */ /* 0x004fc60007f3e0ff */
[C---:B------:R-:W-:Y:S02]  /*ac000*/  IMAD.X R43, R38.reuse, 0x1, R33, P2 ;  /* 0x00000001262b7824 */ /* 0x040fe400010e0621 */
[----:B------:R-:W-:-:S03]  /*ac010*/  IMAD.X R41, R38, 0x1, R35, P1 ;  /* 0x0000000126297824 */ /* 0x000fc600008e0623 */
[----:B------:R0:W-:Y:S01]  /*ac020*/  STL.64 [R1+0x2468], R42 ;  /* 0x0024682a01007387 */ /* 0x0001e20000100a00 */
[----:B------:R-:W-:-:S03]  /*ac030*/  SHF.R.S32.HI R38, RZ, 0x1f, R36 ;  /* 0x0000001fff267819 */ /* 0x000fc60000011424 */
[----:B------:R2:W-:Y:S01]  /*ac040*/  STL.64 [R1+0x2460], R40 ;  /* 0x0024602801007387 */ /* 0x0005e20000100a00 */
[C---:B0-----:R-:W-:Y:S02]  /*ac050*/  IADD3 R42, P2, PT, R36.reuse, R28, RZ ;  /* 0x0000001c242a7210 */ /* 0x041fe40007f5e0ff */
[----:B--2---:R-:W-:-:S03]  /*ac060*/  IADD3 R40, P1, PT, R36, R27, RZ ;  /* 0x0000001b24287210 */ /* 0x004fc60007f3e0ff */
[C---:B------:R-:W-:Y:S02]  /*ac070*/  IMAD.X R43, R38.reuse, 0x1, R26, P2 ;  /* 0x00000001262b7824 */ /* 0x040fe400010e061a */
[----:B------:R-:W-:-:S03]  /*ac080*/  IMAD.X R41, R38, 0x1, R25, P1 ;  /* 0x0000000126297824 */ /* 0x000fc600008e0619 */
[----:B------:R0:W-:Y:S04]  /*ac090*/  STL.64 [R1+0x2458], R42 ;  /* 0x0024582a01007387 */ /* 0x0001e80000100a00 */
        /* <DEDUP_REMOVED lines=35> */
[----:B------:R0:W-:Y:S01]  /*ac2d0*/  STL.64 [R1+0x24d0], R42 ;  /* 0x0024d02a01007387 */ /* 0x0001e20000100a00 */
[C---:B----4-:R-:W-:Y:S01]  /*ac2e0*/  VIADD R37, R36.reuse, UR6 ;  /* 0x0000000624257c36 */ /* 0x050fe20008000000 */
[----:B------:R-:W2:Y:S02]  /*ac2f0*/  LDCU UR6, c[0x0][0x3b8] ;  /* 0x00007700ff0677ac */ /* 0x000ea40008000800 */
[----:B------:R4:W-:Y:S01]  /*ac300*/  STL.64 [R1+0x24d8], R40 ;  /* 0x0024d82801007387 */ /* 0x0009e20000100a00 */
[C---:B0-----:R-:W-:Y:S02]  /*ac310*/  IADD3 R42, P2, PT, R36.reuse, R31, RZ ;  /* 0x0000001f242a7210 */ /* 0x041fe40007f5e0ff */
[----:B----4-:R-:W-:-:S03]  /*ac320*/  IADD3 R40, P1, PT, R36, R34, RZ ;  /* 0x0000002224287210 */ /* 0x010fc60007f3e0ff */
[C---:B------:R-:W-:Y:S02]  /*ac330*/  IMAD.X R43, R38.reuse, 0x1, R33, P2 ;  /* 0x00000001262b7824 */ /* 0x040fe400010e0621 */
[----:B------:R-:W-:-:S03]  /*ac340*/  IMAD.X R41, R38, 0x1, R35, P1 ;  /* 0x0000000126297824 */ /* 0x000fc600008e0623 */
[----:B------:R0:W-:Y:S01]  /*ac350*/  STL.64 [R1+0x24f0], R42 ;  /* 0x0024f02a01007387 */ /* 0x0001e20000100a00 */
[----:B------:R-:W-:-:S03]  /*ac360*/  SHF.R.S32.HI R38, RZ, 0x1f, R37 ;  /* 0x0000001fff267819 */ /* 0x000fc60000011425 */
[----:B------:R4:W-:Y:S01]  /*ac370*/  STL.64 [R1+0x24e8], R40 ;  /* 0x0024e82801007387 */ /* 0x0009e20000100a00 */
[C---:B0-----:R-:W-:Y:S02]  /*ac380*/  IADD3 R42, P2, PT, R37.reuse, R28, RZ ;  /* 0x0000001c252a7210 */ /* 0x041fe40007f5e0ff */
[----:B----4-:R-:W-:-:S03]  /*ac390*/  IADD3 R40, P1, PT, R37, R27, RZ ;  /* 0x0000001b25287210 */ /* 0x010fc60007f3e0ff */
[C---:B------:R-:W-:Y:S02]  /*ac3a0*/  IMAD.X R43, R38.reuse, 0x1, R26, P2 ;  /* 0x00000001262b7824 */ /* 0x040fe400010e061a */
[----:B------:R-:W-:-:S03]  /*ac3b0*/  IMAD.X R41, R38, 0x1, R25, P1 ;  /* 0x0000000126297824 */ /* 0x000fc600008e0619 */
[----:B------:R0:W-:Y:S04]  /*ac3c0*/  STL.64 [R1+0x24e0], R42 ;  /* 0x0024e02a01007387 */ /* 0x0001e80000100a00 */
        /* <DEDUP_REMOVED lines=33> */
[C---:B------:R-:W-:Y:S01]  /*ac5e0*/  IMAD.X R43, R38.reuse, 0x1, R30, P2 ;  /* 0x00000001262b7824 */ /* 0x040fe200010e061e */
[----:B------:R-:W-:Y:S01]  /*ac5f0*/  IADD3 R44, P2, PT, R37, R31, RZ ;  /* 0x0000001f252c7210 */ /* 0x000fe20007f5e0ff */
[----:B------:R-:W-:-:S03]  /*ac600*/  IMAD.X R41, R38, 0x1, R32, P1 ;  /* 0x0000000126297824 */ /* 0x000fc600008e0620 */
[----:B------:R0:W-:Y:S01]  /*ac610*/  STL.64 [R1+0x2550], R42 ;  /* 0x0025502a01007387 */ /* 0x0001e20000100a00 */
[C---:B------:R-:W-:Y:S02]  /*ac620*/  IMAD.X R45, R38.reuse, 0x1, R33, P2 ;  /* 0x00000001262d7824 */ /* 0x040fe400010e0621 */
[C---:B--2---:R-:W-:Y:S01]  /*ac630*/  VIADD R36, R37.reuse, UR6 ;  /* 0x0000000625247c36 */ /* 0x044fe20008000000 */
[----:B------:R-:W-:Y:S01]  /*ac640*/  STL.64 [R1+0x2558], R40 ;  /* 0x0025582801007387 */ /* 0x000fe20000100a00 */
[----:B------:R-:W2:Y:S01]  /*ac650*/  LDCU UR6, c[0x0][0x3b8] ;  /* 0x00007700ff0677ac */ /* 0x000ea20008000800 */
[----:B0-----:R-:W-:Y:S02]  /*ac660*/  IADD3 R42, P1, PT, R37, R34, RZ ;  /* 0x00000022252a7210 */ /* 0x001fe40007f3e0ff */
[----:B------:R0:W-:Y:S01]  /*ac670*/  STL.64 [R1+0x2570], R44 ;  /* 0x0025702c01007387 */ /* 0x0001e20000100a00 */
[----:B------:R-:W-:Y:S02]  /*ac680*/  SHF.R.S32.HI R37, RZ, 0x1f, R36 ;  /* 0x0000001fff257819 */ /* 0x000fe40000011424 */
[----:B------:R-:W-:-:S05]  /*ac690*/  IMAD.X R43, R38, 0x1, R35, P1 ;  /* 0x00000001262b7824 */ /* 0x000fca00008e0623 */
[----:B------:R4:W-:Y:S01]  /*ac6a0*/  STL.64 [R1+0x2568], R42 ;  /* 0x0025682a01007387 */ /* 0x0009e20000100a00 */
[----:B0-----:R-:W-:-:S05]  /*ac6b0*/  IADD3 R44, P2, PT, R36, R28, RZ ;  /* 0x0000001c242c7210 */ /* 0x001fca0007f5e0ff */
[----:B------:R-:W-:Y:S01]  /*ac6c0*/  IMAD.X R45, R37, 0x1, R26, P2 ;  /* 0x00000001252d7824 */ /* 0x000fe200010e061a */
[C---:B------:R-:W-:Y:S02]  /*ac6d0*/  IADD3 R38, P2, PT, R36.reuse, R24, RZ ;  /* 0x0000001824267210 */ /* 0x040fe40007f5e0ff */
[----:B----4-:R-:W-:-:S03]  /*ac6e0*/  IADD3 R42, P1, PT, R36, R27, RZ ;  /* 0x0000001b242a7210 */ /* 0x010fc60007f3e0ff */
[C---:B------:R-:W-:Y:S02]  /*ac6f0*/  IMAD.X R39, R37.reuse, 0x1, R22, P2 ;  /* 0x0000000125277824 */ /* 0x040fe400010e0616 */
[----:B------:R-:W-:-:S05]  /*ac700*/  IMAD.X R43, R37, 0x1, R25, P1 ;  /* 0x00000001252b7824 */ /* 0x000fca00008e0619 */
[----:B------:R0:W-:Y:S04]  /*ac710*/  STL.64 [R1+0x2578], R42 ;  /* 0x0025782a01007387 */ /* 0x0001e80000100a00 */
[----:B------:R-:W-:Y:S04]  /*ac720*/  STL.64 [R1+0x2560], R44 ;  /* 0x0025602c01007387 */ /* 0x000fe80000100a00 */
[----:B------:R4:W-:Y:S01]  /*ac730*/  STL.64 [R1+0x2580], R38 ;  /* 0x0025802601007387 */ /* 0x0009e20000100a00 */
[----:B0-----:R-:W-:-:S05]  /*ac740*/  IADD3 R42, P1, PT, R36, R23, RZ ;  /* 0x00000017242a7210 */ /* 0x001fca0007f3e0ff */
[----:B------:R-:W-:Y:S01]  /*ac750*/  IMAD.X R43, R37, 0x1, R21, P1 ;  /* 0x00000001252b7824 */ /* 0x000fe200008e0615 */
[----:B----4-:R-:W-:-:S04]  /*ac760*/  IADD3 R38, P2, PT, R36, R20, RZ ;  /* 0x0000001424267210 */ /* 0x010fc80007f5e0ff */
[----:B------:R0:W-:Y:S01]  /*ac770*/  STL.64 [R1+0x2588], R42 ;  /* 0x0025882a01007387 */ /* 0x0001e20000100a00 */
[----:B------:R-:W-:-:S05]  /*ac780*/  IMAD.X R39, R37, 0x1, R19, P2 ;  /* 0x0000000125277824 */ /* 0x000fca00010e0613 */
[----:B------:R4:W-:Y:S01]  /*ac790*/  STL.64 [R1+0x2590], R38 ;  /* 0x0025902601007387 */ /* 0x0009e20000100a00 */
[----:B0-----:R-:W-:-:S03]  /*ac7a0*/  IADD3 R42, P1, PT, R36, R18, RZ ;  /* 0x00000012242a7210 */ /* 0x001fc60007f3e0ff */
[----:B------:R-:W-:Y:S02]  /*ac7b0*/  STL [R1+0x50f0], R16 ;  /* 0x0050f01001007387 */ /* 0x000fe40000100800 */
[----:B------:R-:W-:Y:S01]  /*ac7c0*/  IMAD.X R43, R37, 0x1, R17, P1 ;  /* 0x00000001252b7824 */ /* 0x000fe200008e0611 */
[----:B----4-:R-:W-:-:S04]  /*ac7d0*/  IADD3 R38, P2, PT, R36, R16, RZ ;  /* 0x0000001024267210 */ /* 0x010fc80007f5e0ff */
[----:B------:R0:W-:Y:S01]  /*ac7e0*/  STL.64 [R1+0x2598], R42 ;  /* 0x0025982a01007387 */ /* 0x0001e20000100a00 */
[----:B------:R-:W-:-:S03]  /*ac7f0*/  IMAD.X R39, R37, 0x1, R14, P2 ;  /* 0x0000000125277824 */ /* 0x000fc600010e060e */
[----:B------:R-:W-:Y:S04]  /*ac800*/  STL [R1+0x50f4], R15 ;  /* 0x0050f40f01007387 */ /* 0x000fe80000100800 */
[----:B------:R4:W-:Y:S01]  /*ac810*/  STL [R1+0x50f8], R14 ;  /* 0x0050f80e01007387 */ /* 0x0009e20000100800 */
[----:B0-----:R-:W-:-:S03]  /*ac820*/  IADD3 R42, P1, PT, R36, R15, RZ ;  /* 0x0000000f242a7210 */ /* 0x001fc60007f3e0ff */
[----:B------:R0:W-:Y:S02]  /*ac830*/  STL.64 [R1+0x25a0], R38 ;  /* 0x0025a02601007387 */ /* 0x0001e40000100a00 */
[C---:B------:R-:W-:Y:S02]  /*ac840*/  IMAD.X R43, R37.reuse, 0x1, R13, P1 ;  /* 0x00000001252b7824 */ /* 0x040fe400008e060d */
[----:B------:R1:W-:Y:S01]  /*ac850*/  STL [R1+0x50fc], R12 ;  /* 0x0050fc0c01007387 */ /* 0x0003e20000100800 */
[C---:B----4-:R-:W-:Y:S02]  /*ac860*/  IADD3 R14, P1, PT, R36.reuse, R10, RZ ;  /* 0x0000000a240e7210 */ /* 0x050fe40007f3e0ff */
[C---:B0-----:R-:W-:Y:S01]  /*ac870*/  IADD3 R38, P2, PT, R36.reuse, R12, RZ ;  /* 0x0000000c24267210 */ /* 0x041fe20007f5e0ff */
[----:B------:R0:W-:Y:S04]  /*ac880*/  STL [R1+0x5100], R13 ;  /* 0x0051000d01007387 */ /* 0x0001e80000100800 */
[C---:B------:R-:W-:Y:S01]  /*ac890*/  IMAD.X R39, R37.reuse, 0x1, R11, P2 ;  /* 0x0000000125277824 */ /* 0x040fe200010e060b */
[----:B------:R4:W-:Y:S01]  /*ac8a0*/  STL [R1+0x5104], R10 ;  /* 0x0051040a01007387 */ /* 0x0009e20000100800 */
[----:B-1----:R-:W-:Y:S01]  /*ac8b0*/  IADD3 R12, P2, PT, R36, R9, RZ ;  /* 0x00000009240c7210 */ /* 0x002fe20007f5e0ff */
[----:B------:R-:W-:-:S02]  /*ac8c0*/  IMAD.X R15, R37, 0x1, R8, P1 ;  /* 0x00000001250f7824 */ /* 0x000fc400008e0608 */
[----:B------:R-:W-:Y:S04]  /*ac8d0*/  STL.64 [R1+0x25a8], R42 ;  /* 0x0025a82a01007387 */ /* 0x000fe80000100a00 */
[----:B------:R1:W-:Y:S01]  /*ac8e0*/  STL [R1+0x5108], R11 ;  /* 0x0051080b01007387 */ /* 0x0003e20000100800 */
[C---:B0-----:R-:W-:Y:S01]  /*ac8f0*/  IMAD.X R13, R37.reuse, 0x1, R6, P2 ;  /* 0x00000001250d7824 */ /* 0x041fe200010e0606 */
[----:B----4-:R-:W-:Y:S02]  /*ac900*/  IADD3 R10, P1, PT, R36, R7, RZ ;  /* 0x00000007240a7210 */ /* 0x010fe40007f3e0ff */
[----:B------:R-:W-:Y:S04]  /*ac910*/  STL [R1+0x510c], R9 ;  /* 0x00510c0901007387 */ /* 0x000fe80000100800 */
[----:B------:R-:W-:Y:S04]  /*ac920*/  STL.64 [R1+0x25b0], R38 ;  /* 0x0025b02601007387 */ /* 0x000fe80000100a00 */
[----:B------:R0:W-:Y:S01]  /*ac930*/  STL [R1+0x5110], R8 ;  /* 0x0051100801007387 */ /* 0x0001e20000100800 */
[----:B-1----:R-:W-:-:S03]  /*ac940*/  IMAD.X R11, R37, 0x1, R5, P1 ;  /* 0x00000001250b7824 */ /* 0x002fc600008e0605 */
[----:B------:R-:W-:Y:S04]  /*ac950*/  STL [R1+0x5114], R7 ;  /* 0x0051140701007387 */ /* 0x000fe80000100800 */
[----:B------:R-:W-:Y:S01]  /*ac960*/  STL.64 [R1+0x25b8], R14 ;  /* 0x0025b80e01007387 */ /* 0x000fe20000100a00 */
[----:B0-----:R-:W-:-:S03]  /*ac970*/  IADD3 R8, P2, PT, R36, R4, RZ ;  /* 0x0000000424087210 */ /* 0x001fc60007f5e0ff */
[----:B------:R0:W-:Y:S02]  /*ac980*/  STL [R1+0x5118], R6 ;  /* 0x0051180601007387 */ /* 0x0001e40000100800 */
[----:B------:R-:W-:Y:S02]  /*ac990*/  IMAD.X R9, R37, 0x1, R30, P2 ;  /* 0x0000000125097824 */ /* 0x000fe400010e061e */
[----:B------:R-:W-:Y:S04]  /*ac9a0*/  STL [R1+0x511c], R4 ;  /* 0x00511c0401007387 */ /* 0x000fe80000100800 */
[----:B------:R1:W-:Y:S01]  /*ac9b0*/  STL.64 [R1+0x25c0], R12 ;  /* 0x0025c00c01007387 */ /* 0x0003e20000100a00 */
[----:B0-----:R-:W-:-:S03]  /*ac9c0*/  IADD3 R6, P1, PT, R36, R29, RZ ;  /* 0x0000001d24067210 */ /* 0x001fc60007f3e0ff */
[----:B------:R-:W-:Y:S04]  /*ac9d0*/  STL [R1+0x5120], R5 ;  /* 0x0051200501007387 */ /* 0x000fe80000100800 */
[----:B------:R-:W-:Y:S01]  /*ac9e0*/  STL [R1+0x5124], R29 ;  /* 0x0051241d01007387 */ /* 0x000fe20000100800 */
[----:B------:R-:W-:-:S03]  /*ac9f0*/  IMAD.X R7, R37, 0x1, R32, P1 ;  /* 0x0000000125077824 */ /* 0x000fc600008e0620 */
[----:B------:R-:W-:Y:S04]  /*aca00*/  STL.64 [R1+0x25c8], R10 ;  /* 0x0025c80a01007387 */ /* 0x000fe80000100a00 */
[----:B------:R-:W-:Y:S04]  /*aca10*/  STL [R1+0x5128], R30 ;  /* 0x0051281e01007387 */ /* 0x000fe80000100800 */
[----:B------:R0:W-:Y:S04]  /*aca20*/  STL.64 [R1+0x25d0], R8 ;  /* 0x0025d00801007387 */ /* 0x0001e80000100a00 */
[----:B------:R-:W-:Y:S04]  /*aca30*/  STL [R1+0x512c], R31 ;  /* 0x00512c1f01007387 */ /* 0x000fe80000100800 */
[----:B------:R-:W-:Y:S04]  /*aca40*/  STL [R1+0x5130], R32 ;  /* 0x0051302001007387 */ /* 0x000fe80000100800 */
[----:B-1----:R-:W4:Y:S04]  /*aca50*/  LDL R13, [R1+0x2788] ;  /* 0x00278800010d7983 */ /* 0x002f280000100800 */
[----:B------:R1:W-:Y:S04]  /*aca60*/  STL.64 [R1+0x25d8], R6 ;  /* 0x0025d80601007387 */ /* 0x0003e80000100a00 */
[----:B------:R-:W-:Y:S04]  /*aca70*/  STL [R1+0x5134], R34 ;  /* 0x0051342201007387 */ /* 0x000fe80000100800 */
[----:B------:R-:W3:Y:S04]  /*aca80*/  LDL.LU R47, [R1+0x1088] ;  /* 0x00108800012f7983 */ /* 0x000ee80000300800 */
[----:B------:R-:W3:Y:S01]  /*aca90*/  LDL.LU R60, [R1+0x108c] ;  /* 0x00108c00013c7983 */ /* 0x000ee20000300800 */
[C---:B0-----:R-:W-:Y:S01]  /*acaa0*/  IADD3 R8, P2, PT, R36.reuse, R31, RZ ;  /* 0x0000001f24087210 */ /* 0x041fe20007f5e0ff */
[C---:B--2---:R-:W-:Y:S01]  /*acab0*/  VIADD R40, R36.reuse, UR6 ;  /* 0x0000000624287c36 */ /* 0x044fe20008000000 */
[----:B------:R-:W-:Y:S01]  /*acac0*/  IADD3 R4, P1, PT, R36, R34, RZ ;  /* 0x0000002224047210 */ /* 0x000fe20007f3e0ff */
[----:B------:R-:W0:Y:S02]  /*acad0*/  LDCU UR6, c[0x0][0x398] ;  /* 0x00007300ff0677ac */ /* 0x000e240008000800 */
[C---:B------:R-:W-:Y:S01]  /*acae0*/  IMAD.X R9, R37.reuse, 0x1, R33, P2 ;  /* 0x0000000125097824 */ /* 0x040fe200010e0621 */
[----:B-1----:R-:W-:Y:S01]  /*acaf0*/  SHF.R.S32.HI R6, RZ, 0x1f, R40 ;  /* 0x0000001fff067819 */ /* 0x002fe20000011428 */
[----:B------:R-:W-:-:S03]  /*acb00*/  IMAD.X R5, R37, 0x1, R35, P1 ;  /* 0x0000000125057824 */ /* 0x000fc600008e0623 */
[----:B------:R1:W-:Y:S04]  /*acb10*/  STL.64 [R1+0x25e8], R8 ;  /* 0x0025e80801007387 */ /* 0x0003e80000100a00 */
[----:B------:R-:W-:Y:S04]  /*acb20*/  STL [R1+0x5138], R33 ;  /* 0x0051382101007387 */ /* 0x000fe80000100800 */
[----:B------:R-:W-:Y:S01]  /*acb30*/  STL [R1+0x513c], R28 ;  /* 0x00513c1c01007387 */ /* 0x000fe20000100800 */
[----:B-1----:R-:W-:-:S03]  /*acb40*/  IADD3 R8, P2, PT, R40, R28, RZ ;  /* 0x0000001c28087210 */ /* 0x002fc60007f5e0ff */
[----:B------:R-:W-:Y:S02]  /*acb50*/  STL [R1+0x5140], R35 ;  /* 0x0051402301007387 */ /* 0x000fe40000100800 */
[----:B------:R-:W-:Y:S02]  /*acb60*/  IMAD.X R9, R6, 0x1, R26, P2 ;  /* 0x0000000106097824 */ /* 0x000fe400010e061a */
[----:B------:R1:W-:Y:S04]  /*acb70*/  STL.64 [R1+0x25e0], R4 ;  /* 0x0025e00401007387 */ /* 0x0003e80000100a00 */
[----:B------:R-:W-:Y:S04]  /*acb80*/  STL [R1+0x5144], R27 ;  /* 0x0051441b01007387 */ /* 0x000fe80000100800 */
[----:B------:R-:W-:Y:S01]  /*acb90*/  STL [R1+0x5148], R26 ;  /* 0x0051481a01007387 */ /* 0x000fe20000100800 */
[----:B-1----:R-:W-:-:S03]  /*acba0*/  IADD3 R4, P1, PT, R40, R27, RZ ;  /* 0x0000001b28047210 */ /* 0x002fc60007f3e0ff */
[----:B------:R-:W2:Y:S04]  /*acbb0*/  LDL R12, [R1+0x278c] ;  /* 0x00278c00010c7983 */ /* 0x000ea80000100800 */
[----:B------:R1:W-:Y:S01]  /*acbc0*/  STL.64 [R1+0x25f8], R8 ;  /* 0x0025f80801007387 */ /* 0x0003e20000100a00 */
[----:B------:R-:W-:-:S03]  /*acbd0*/  IMAD.X R5, R6, 0x1, R25, P1 ;  /* 0x0000000106057824 */ /* 0x000fc600008e0619 */
        /* <DEDUP_REMOVED lines=8> */
[----:B------:R1:W-:Y:S02]  /*acc60*/  STL.64 [R1+0x2600], R8 ;  /* 0x0026000801007387 */ /* 0x0003e40000100a00 */
[----:B------:R-:W-:Y:S01]  /*acc70*/  IMAD.X R5, R6, 0x1, R21, P1 ;  /* 0x0000000106057824 */ /* 0x000fe200008e0615 */
[----:B-1----:R-:W-:Y:S01]  /*acc80*/  IADD3 R8, P2, PT, R40, R20, RZ ;  /* 0x0000001428087210 */ /* 0x002fe20007f5e0ff */
[----:B------:R-:W-:Y:S04]  /*acc90*/  STL [R1+0x515c], R20 ;  /* 0x00515c1401007387 */ /* 0x000fe80000100800 */
[----:B------:R-:W-:Y:S01]  /*acca0*/  IMAD.X R9, R6, 0x1, R19, P2 ;  /* 0x0000000106097824 */ /* 0x000fe200010e0613 */
[----:B------:R1:W-:Y:S04]  /*accb0*/  STL.64 [R1+0x2608], R4 ;  /* 0x0026080401007387 */ /* 0x0003e80000100a00 */
[----:B------:R0:W-:Y:S04]  /*accc0*/  STL.64 [R1+0x2610], R8 ;  /* 0x0026100801007387 */ /* 0x0001e80000100a00 */
[----:B------:R-:W2:Y:S01]  /*accd0*/  LDL R14, [R1+0x2798] ;  /* 0x00279800010e7983 */ /* 0x000ea20000100800 */
[----:B-1----:R-:W-:-:S03]  /*acce0*/  IADD3 R4, P1, PT, R40, R18, RZ ;  /* 0x0000001228047210 */ /* 0x002fc60007f3e0ff */
[----:B------:R-:W2:Y:S02]  /*accf0*/  LDL R15, [R1+0x27b4] ;  /* 0x0027b400010f7983 */ /* 0x000ea40000100800 */
[----:B------:R-:W-:Y:S02]  /*acd00*/  IMAD.X R5, R6, 0x1, R17, P1 ;  /* 0x0000000106057824 */ /* 0x000fe400008e0611 */
[----:B------:R-:W2:Y:S04]  /*acd10*/  LDL R16, [R1+0x27b8] ;  /* 0x0027b80001107983 */ /* 0x000ea80000100800 */
[----:B------:R1:W-:Y:S04]  /*acd20*/  STL.64 [R1+0x2618], R4 ;  /* 0x0026180401007387 */ /* 0x0003e80000100a00 */
[----:B------:R-:W1:Y:S04]  /*acd30*/  LDL.LU R41, [R1+0xc4] ;  /* 0x0000c40001297983 */ /* 0x000e680000300800 */
[----:B------:R-:W2:Y:S01]  /*acd40*/  LDL.LU R42, [R1+0xa4] ;  /* 0x0000a400012a7983 */ /* 0x000ea20000300800 */
[----:B---3--:R-:W-:-:S03]  /*acd50*/  F2FP.SATFINITE.E4M3.F32.PACK_AB_MERGE_C R20, R60, R47, RZ ;  /* 0x0000002f3c14723e */ /* 0x008fc600048070ff */
[----:B------:R-:W3:Y:S04]  /*acd60*/  LDL.LU R60, [R1+0xb4] ;  /* 0x0000b400013c7983 */ /* 0x000ee80000300800 */
[----:B------:R-:W3:Y:S04]  /*acd70*/  LDL.LU R43, [R1+0xc8] ;  /* 0x0000c800012b7983 */ /* 0x000ee80000300800 */
[----:B------:R-:W3:Y:S04]  /*acd80*/  LDL.LU R44, [R1+0xa8] ;  /* 0x0000a800012c7983 */ /* 0x000ee80000300800 */
[----:B------:R-:W3:Y:S04]  /*acd90*/  LDL.LU R45, [R1+0xb8] ;  /* 0x0000b800012d7983 */ /* 0x000ee80000300800 */
[----:B------:R-:W3:Y:S04]  /*acda0*/  LDL.LU R46, [R1+0xbc] ;  /* 0x0000bc00012e7983 */ /* 0x000ee80000300800 */
[----:B------:R-:W3:Y:S04]  /*acdb0*/  LDL.LU R47, [R1+0xac] ;  /* 0x0000ac00012f7983 */ /* 0x000ee80000300800 */
[----:B------:R-:W3:Y:S04]  /*acdc0*/  LDL R23, [R1+0x27bc] ;  /* 0x0027bc0001177983 */ /* 0x000ee80000100800 */
        /* <DEDUP_REMOVED lines=8> */
[----:B0-----:R-:W3:Y:S04]  /*ace50*/  LDL R8, [R1+0x2778] ;  /* 0x0027780001087983 */ /* 0x001ee80000100800 */
[----:B------:R-:W3:Y:S04]  /*ace60*/  LDL R9, [R1+0x277c] ;  /* 0x00277c0001097983 */ /* 0x000ee80000100800 */
[----:B------:R-:W3:Y:S01]  /*ace70*/  LDL R11, [R1+0x2780] ;  /* 0x00278000010b7983 */ /* 0x000ee20000100800 */
[----:B----4-:R-:W-:Y:S01]  /*ace80*/  ISETP.LT.AND P2, PT, R13, UR39, !P0 ;  /* 0x000000270d007c0c */ /* 0x010fe2000c741270 */
[----:B------:R-:W0:Y:S01]  /*ace90*/  LDCU UR39, c[0x0][0x398] ;  /* 0x00007300ff2777ac */ /* 0x000e220008000800 */
[----:B------:R-:W-:-:S02]  /*acea0*/  @P3 LOP3.LUT R2, R2, 0x400000, RZ, 0xfc, !PT ;  /* 0x0040000002023812 */ /* 0x000fc400078efcff */
[----:B--2---:R-:W-:Y:S01]  /*aceb0*/  ISETP.LT.AND P1, PT, R12, UR38, !P0 ;  /* 0x000000260c007c0c */ /* 0x004fe2000c721270 */
[----:B------:R-:W2:Y:S01]  /*acec0*/  LDCU UR38, c[0x0][0x398] ;  /* 0x00007300ff2677ac */ /* 0x000ea20008000800 */
[----:B------:R-:W-:-:S07]  /*aced0*/  LOP3.LUT R2, R2, 0xffefffff, RZ, 0xc0, !PT ;  /* 0xffefffff02027812 */ /* 0x000fce00078ec0ff */
[----:B------:R-:W-:-:S04]  /*acee0*/  @P2 LOP3.LUT R2, R2, 0x100000, RZ, 0xfc, !PT ;  /* 0x0010000002022812 */ /* 0x000fc800078efcff */
[----:B------:R-:W-:-:S04]  /*acef0*/  LOP3.LUT R2, R2, 0xfff7ffff, RZ, 0xc0, !PT ;  /* 0xfff7ffff02027812 */ /* 0x000fc800078ec0ff */
[----:B------:R-:W-:Y:S02]  /*acf00*/  @P1 LOP3.LUT R2, R2, 0x80000, RZ, 0xfc, !PT ;  /* 0x0008000002021812 */ /* 0x000fe400078efcff */
[----:B------:R-:W-:Y:S01]  /*acf10*/  ISETP.LT.AND P3, PT, R14, UR31, !P0 ;  /* 0x0000001f0e007c0c */ /* 0x000fe2000c761270 */
[----:B------:R-:W4:Y:S01]  /*acf20*/  LDCU UR31, c[0x0][0x398] ;  /* 0x00007300ff1f77ac */ /* 0x000f220008000800 */
[----:B------:R-:W-:Y:S02]  /*acf30*/  LOP3.LUT R2, R2, 0xfffbffff, RZ, 0xc0, !PT ;  /* 0xfffbffff02027812 */ /* 0x000fe400078ec0ff */
[----:B------:R-:W-:Y:S01]  /*acf40*/  ISETP.LT.AND P2, PT, R15, UR30, !P0 ;  /* 0x0000001e0f007c0c */ /* 0x000fe2000c741270 */
[----:B------:R-:W0:Y:S01]  /*acf50*/  LDCU UR30, c[0x0][0x398] ;  /* 0x00007300ff1e77ac */ /* 0x000e220008000800 */
[----:B------:R-:W-:Y:S01]  /*acf60*/  ISETP.LT.AND P1, PT, R16, UR27, !P0 ;  /* 0x0000001b10007c0c */ /* 0x000fe2000c721270 */
[----:B------:R-:W0:Y:S06]  /*acf70*/  LDCU UR27, c[0x0][0x398] ;  /* 0x00007300ff1b77ac */ /* 0x000e2c0008000800 */
[----:B------:R-:W-:-:S04]  /*acf80*/  @P3 LOP3.LUT R2, R2, 0x40000, RZ, 0xfc, !PT ;  /* 0x0004000002023812 */ /* 0x000fc800078efcff */
[----:B------:R-:W-:-:S04]  /*acf90*/  LOP3.LUT R2, R2, 0xfffdffff, RZ, 0xc0, !PT ;  /* 0xfffdffff02027812 */ /* 0x000fc800078ec0ff */
[----:B------:R-:W-:-:S04]  /*acfa0*/  @P2 LOP3.LUT R2, R2, 0x20000, RZ, 0xfc, !PT ;  /* 0x0002000002022812 */ /* 0x000fc800078efcff */
[----:B------:R-:W-:-:S04]  /*acfb0*/  LOP3.LUT R2, R2, 0xfffeffff, RZ, 0xc0, !PT ;  /* 0xfffeffff02027812 */ /* 0x000fc800078ec0ff */
[----:B------:R-:W-:-:S04]  /*acfc0*/  @P1 LOP3.LUT R2, R2, 0x10000, RZ, 0xfc, !PT ;  /* 0x0001000002021812 */ /* 0x000fc800078efcff */
[----:B------:R-:W-:Y:S02]  /*acfd0*/  LOP3.LUT R2, R2, 0xffff7fff, RZ, 0xc0, !PT ;  /* 0xffff7fff02027812 */ /* 0x000fe400078ec0ff */
[----:B------:R-:W-:Y:S02]  /*acfe0*/  LOP3.LUT R59, R59, 0x7fffffff, RZ, 0xc0, !PT ;  /* 0x7fffffff3b3b7812 */ /* 0x000fe400078ec0ff */
[----:B---3--:R-:W-:Y:S01]  /*acff0*/  ISETP.LT.AND P3, PT, R23, UR14, !P0 ;  /* 0x0000000e17007c0c */ /* 0x008fe2000c761270 */
[----:B------:R-:W3:Y:S01]  /*ad000*/  LDCU UR14, c[0x0][0x398] ;  /* 0x00007300ff0e77ac */ /* 0x000ee20008000800 */
[----:B------:R-:W-:Y:S01]  /*ad010*/  ISETP.LT.AND P2, PT, R25, UR13, !P0 ;  /* 0x0000000d19007c0c */ /* 0x000fe2000c741270 */
[----:B------:R-:W0:Y:S01]  /*ad020*/  LDCU UR13, c[0x0][0x398] ;  /* 0x00007300ff0d77ac */ /* 0x000e220008000800 */
[----:B------:R-:W-:Y:S01]  /*ad030*/  ISETP.LT.AND P1, PT, R24, UR12, !P0 ;  /* 0x0000000c18007c0c */ /* 0x000fe2000c721270 */
[----:B------:R-:W0:Y:S08]  /*ad040*/  LDCU UR12, c[0x0][0x398] ;  /* 0x00007300ff0c77ac */ /* 0x000e300008000800 */
[----:B------:R-:W-:-:S04]  /*ad050*/  @P3 LOP3.LUT R2, R2, 0x8000, RZ, 0xfc, !PT ;  /* 0x0000800002023812 */ /* 0x000fc800078efcff */
[----:B------:R-:W-:-:S04]  /*ad060*/  LOP3.LUT R2, R2, 0xffffbfff, RZ, 0xc0, !PT ;  /* 0xffffbfff02027812 */ /* 0x000fc800078ec0ff */
[----:B------:R-:W-:Y:S02]  /*ad070*/  @P2 LOP3.LUT R2, R2, 0x4000, RZ, 0xfc, !PT ;  /* 0x0000400002022812 */ /* 0x000fe400078efcff */
[----:B------:R-:W-:Y:S02]  /*ad080*/  ISETP.LT.AND P3, PT, R26, UR11, !P0 ;  /* 0x0000000b1a007c0c */ /* 0x000fe4000c761270 */
[----:B------:R-:W-:-:S04]  /*ad090*/  LOP3.LUT R2, R2, 0xffffdfff, RZ, 0xc0, !PT ;  /* 0xffffdfff02027812 */ /* 0x000fc800078ec0ff */
[----:B------:R-:W-:Y:S02]  /*ad0a0*/  @P1 LOP3.LUT R2, R2, 0x2000, RZ, 0xfc, !PT ;  /* 0x0000200002021812 */ /* 0x000fe400078efcff */
[----:B------:R-:W-:Y:S01]  /*ad0b0*/  ISETP.LT.AND P2, PT, R27, UR10, !P0 ;  /* 0x0000000a1b007c0c */ /* 0x000fe2000c741270 */
[----:B------:R-:W0:Y:S01]  /*ad0c0*/  LDCU.64 UR10, c[0x0][0x398] ;  /* 0x00007300ff0a77ac */ /* 0x000e220008000a00 */
[----:B------:R-:W-:-:S04]  /*ad0d0*/  LOP3.LUT R2, R2, 0xffffefff, RZ, 0xc0, !PT ;  /* 0xffffefff02027812 */ /* 0x000fc800078ec0ff */
[----:B------:R-:W-:Y:S02]  /*ad0e0*/  @P3 LOP3.LUT R2, R2, 0x1000, RZ, 0xfc, !PT ;  /* 0x0000100002023812 */ /* 0x000fe400078efcff */
[----:B------:R-:W-:Y:S01]  /*ad0f0*/  ISETP.LT.AND P1, PT, R6, UR32, !P0 ;  /* 0x0000002006007c0c */ /* 0x000fe2000c721270 */
[----:B------:R-:W-:Y:S01]  /*ad100*/  VIADD R36, R35, 0x29 ;  /* 0x0000002923247836 */ /* 0x000fe20000000000 */
[----:B------:R-:W-:Y:S01]  /*ad110*/  LOP3.LUT R2, R2, 0xfffff7ff, RZ, 0xc0, !PT ;  /* 0xfffff7ff02027812 */ /* 0x000fe200078ec0ff */
[----:B------:R-:W0:Y:S03]  /*ad120*/  LDCU UR32, c[0x0][0x398] ;  /* 0x00007300ff2077ac */ /* 0x000e260008000800 */
[----:B------:R-:W-:Y:S02]  /*ad130*/  @P2 LOP3.LUT R2, R2, 0x800, RZ, 0xfc, !PT ;  /* 0x0000080002022812 */ /* 0x000fe400078efcff */
[----:B------:R-:W-:Y:S01]  /*ad140*/  ISETP.LT.AND P0, PT, R7, UR33, !P0 ;  /* 0x0000002107007c0c */ /* 0x000fe2000c701270 */
[----:B------:R-:W0:Y:S01]  /*ad150*/  LDCU UR33, c[0x0][0x398] ;  /* 0x00007300ff2177ac */ /* 0x000e220008000800 */
[----:B------:R-:W-:-:S04]  /*ad160*/  LOP3.LUT R2, R2, 0xfffffbff, RZ, 0xc0, !PT ;  /* 0xfffffbff02027812 */ /* 0x000fc800078ec0ff */
[----:B------:R-:W-:-:S04]  /*ad170*/  @P1 LOP3.LUT R2, R2, 0x400, RZ, 0xfc, !PT ;  /* 0x0000040002021812 */ /* 0x000fc800078efcff */
[----:B------:R-:W-:-:S04]  /*ad180*/  LOP3.LUT R2, R2, 0xfffffdff, RZ, 0xc0, !PT ;  /* 0xfffffdff02027812 */ /* 0x000fc800078ec0ff */
[----:B------:R-:W-:Y:S02]  /*ad190*/  @P0 LOP3.LUT R2, R2, 0x200, RZ, 0xfc, !PT ;  /* 0x0000020002020812 */ /* 0x000fe400078efcff */
[----:B------:R-:W-:Y:S02]  /*ad1a0*/  ISETP.GE.AND P0, PT, R36, UR7, PT ;  /* 0x0000000724007c0c */ /* 0x000fe4000bf06270 */
[----:B------:R-:W-:Y:S01]  /*ad1b0*/  LOP3.LUT R2, R2, 0xffffffdf, RZ, 0xc0, !PT ;  /* 0xffffffdf02027812 */ /* 0x000fe200078ec0ff */
[----:B------:R-:W-:Y:S01]  /*ad1c0*/  VIADD R36, R35, 0x28 ;  /* 0x0000002823247836 */ /* 0x000fe20000000000 */
[----:B0-----:R-:W-:Y:S01]  /*ad1d0*/  ISETP.LT.AND P3, PT, R10, UR10, !P0 ;  /* 0x0000000a0a007c0c */ /* 0x001fe2000c761270 */
[----:B------:R-:W0:Y:S01]  /*ad1e0*/  LDCU UR10, c[0x0][0x398] ;  /* 0x00007300ff0a77ac */ /* 0x000e220008000800 */
[----:B------:R-:W-:Y:S02]  /*ad1f0*/  ISETP.LT.AND P2, PT, R8, UR16, !P0 ;  /* 0x0000001008007c0c */ /* 0x000fe4000c741270 */
[----:B------:R-:W-:Y:S01]  /*ad200*/  ISETP.LT.AND P1, PT, R9, UR15, !P0 ;  /* 0x0000000f09007c0c */ /* 0x000fe2000c721270 */
[----:B------:R-:W0:Y:S01]  /*ad210*/  LDCU UR7, c[0x0][0x398] ;  /* 0x00007300ff0777ac */ /* 0x000e220008000800 */
[----:B------:R-:W-:-:S02]  /*ad220*/  LOP3.LUT R58, R58, 0x7fffffff, RZ, 0xc0, !PT ;  /* 0x7fffffff3a3a7812 */ /* 0x000fc400078ec0ff */
[----:B------:R-:W-:Y:S01]  /*ad230*/  LOP3.LUT R57, R57, 0x7fffffff, RZ, 0xc0, !PT ;  /* 0x7fffffff39397812 */ /* 0x000fe200078ec0ff */
[----:B------:R-:W0:Y:S04]  /*ad240*/  LDCU UR15, c[0x0][0x398] ;  /* 0x00007300ff0f77ac */ /* 0x000e280008000800 */
[----:B------:R-:W-:Y:S01]  /*ad250*/  @P3 LOP3.LUT R2, R2, 0x20, RZ, 0xfc, !PT ;  /* 0x0000002002023812 */ /* 0x000fe200078efcff */
[----:B------:R-:W0:Y:S03]  /*ad260*/  LDCU UR16, c[0x0][0x398] ;  /* 0x00007300ff1077ac */ /* 0x000e260008000800 */
        /* <DEDUP_REMOVED lines=10> */
[----:B------:R-:W0:Y:S01]  /*ad310*/  LDCU UR5, c[0x0][0x398] ;  /* 0x00007300ff0577ac */ /* 0x000e220008000800 */
        /* <DEDUP_REMOVED lines=12> */
[----:B------:R-:W-:Y:S02]  /*ad3e0*/  ISETP.LT.AND P1, PT, R16, UR29, !P0 ;  /* 0x0000001d10007c0c */ /* 0x000fe4000c721270 */
[----:B------:R-:W-:Y:S01]  /*ad3f0*/  LOP3.LUT R2, R2, 0xfffffffd, RZ, 0xc0, !PT ;  /* 0xfffffffd02027812 */ /* 0x000fe200078ec0ff */
[----:B------:R-:W0:Y:S03]  /*ad400*/  LDCU UR29, c[0x0][0x398] ;  /* 0x00007300ff1d77ac */ /* 0x000e260008000800 */
[----:B------:R-:W-:-:S02]  /*ad410*/  @P2 LOP3.LUT R2, R2, 0x2, RZ, 0xfc, !PT ;  /* 0x0000000202022812 */ /* 0x000fc400078efcff */
[----:B------:R-:W-:Y:S01]  /*ad420*/  ISETP.LT.AND P2, PT, R25, UR18, !P0 ;  /* 0x0000001219007c0c */ /* 0x000fe2000c741270 */
[----:B------:R-:W0:Y:S01]  /*ad430*/  LDCU UR18, c[0x0][0x398] ;  /* 0x00007300ff1277ac */ /* 0x000e220008000800 */
[----:B------:R-:W-:Y:S02]  /*ad440*/  LOP3.LUT R2, R2, 0xfffffffe, RZ, 0xc0, !PT ;  /* 0xfffffffe02027812 */ /* 0x000fe400078ec0ff */
[----:B------:R-:W-:Y:S02]  /*ad450*/  @P3 LOP3.LUT R59, R59, 0x80000000, RZ, 0xfc, !PT ;  /* 0x800000003b3b3812 */ /* 0x000fe400078efcff */
        /* <DEDUP_REMOVED lines=31> */
[----:B------:R-:W0:Y:S07]  /*ad650*/  LDCU UR42, c[0x0][0x398] ;  /* 0x00007300ff2a77ac */ /* 0x000e2e0008000800 */
[----:B------:R-:W-:Y:S01]  /*ad660*/  @P1 LOP3.LUT R59, R59, 0x200000, RZ, 0xfc, !PT ;  /* 0x002000003b3b1812 */ /* 0x000fe200078efcff */
[----:B------:R-:W0:Y:S01]  /*ad670*/  LDCU UR8, c[0x0][0x398] ;  /* 0x00007300ff0877ac */ /* 0x000e220008000800 */
[----:B------:R-:W-:-:S02]  /*ad680*/  ISETP.LT.AND P1, PT, R8, UR28, !P0 ;  /* 0x0000001c08007c0c */ /* 0x000fc4000c721270 */
[----:B------:R-:W-:Y:S01]  /*ad690*/  LOP3.LUT R59, R59, 0xfeffffff, RZ, 0xc0, !PT ;  /* 0xfeffffff3b3b7812 */ /* 0x000fe200078ec0ff */
[----:B------:R-:W0:Y:S10]  /*ad6a0*/  LDCU UR28, c[0x0][0x398] ;  /* 0x00007300ff1c77ac */ /* 0x000e340008000800 */
[----:B------:R-:W-:-:S04]  /*ad6b0*/  @P1 LOP3.LUT R59, R59, 0x1000000, RZ, 0xfc, !PT ;  /* 0x010000003b3b1812 */ /* 0x000fc800078efcff */
[----:B------:R-:W-:-:S04]  /*ad6c0*/  LOP3.LUT R59, R59, 0xff7fffff, RZ, 0xc0, !PT ;  /* 0xff7fffff3b3b7812 */ /* 0x000fc800078ec0ff */
[----:B------:R-:W-:Y:S02]  /*ad6d0*/  @P3 LOP3.LUT R59, R59, 0x800000, RZ, 0xfc, !PT ;  /* 0x008000003b3b3812 */ /* 0x000fe400078efcff */
[----:B------:R-:W-:Y:S01]  /*ad6e0*/  ISETP.LT.AND P1, PT, R13, UR43, !P0 ;  /* 0x0000002b0d007c0c */ /* 0x000fe2000c721270 */
[----:B------:R-:W1:Y:S01]  /*ad6f0*/  LDCU UR43, c[0x0][0x398] ;  /* 0x00007300ff2b77ac */ /* 0x000e620008000800 */
[----:B------:R-:W-:-:S04]  /*ad700*/  LOP3.LUT R59, R59, 0xffbfffff, RZ, 0xc0, !PT ;  /* 0xffbfffff3b3b7812 */ /* 0x000fc800078ec0ff */
[----:B------:R-:W-:-:S04]  /*ad710*/  @P2 LOP3.LUT R59, R59, 0x400000, RZ, 0xfc, !PT ;  /* 0x004000003b3b2812 */ /* 0x000fc800078efcff */
[----:B------:R-:W-:-:S04]  /*ad720*/  LOP3.LUT R59, R59, 0xffefffff, RZ, 0xc0, !PT ;  /* 0xffefffff3b3b7812 */ /* 0x000fc800078ec0ff */
[----:B------:R-:W-:Y:S02]  /*ad730*/  @P1 LOP3.LUT R59, R59, 0x100000, RZ, 0xfc, !PT ;  /* 0x001000003b3b1812 */ /* 0x000fe400078efcff */
[----:B0-----:R-:W-:Y:S01]  /*ad740*/  ISETP.LT.AND P1, PT, R12, UR28, !P0 ;  /* 0x0000001c0c007c0c */ /* 0x001fe2000c721270 */
[----:B------:R-:W0:Y:S01]  /*ad750*/  LDCU UR28, c[0x0][0x398] ;  /* 0x00007300ff1c77ac */ /* 0x000e220008000800 */
[----:B------:R-:W-:Y:S02]  /*ad760*/  ISETP.LT.AND P3, PT, R14, UR10, !P0 ;  /* 0x0000000a0e007c0c */ /* 0x000fe4000c761270 */
[----:B------:R-:W-:Y:S01]  /*ad770*/  LOP3.LUT R59, R59, 0xfff7ffff, RZ, 0xc0, !PT ;  /* 0xfff7ffff3b3b7812 */ /* 0x000fe200078ec0ff */
[----:B------:R-:W0:Y:S01]  /*ad780*/  LDCU UR10, c[0x0][0x398] ;  /* 0x00007300ff0a77ac */ /* 0x000e220008000800 */
[----:B------:R-:W-:-:S07]  /*ad790*/  ISETP.LT.AND P2, PT, R15, UR42, !P0 ;  /* 0x0000002a0f007c0c */ /* 0x000fce000c741270 */
[----:B------:R-:W-:-:S04]  /*ad7a0*/  @P1 LOP3.LUT R59, R59, 0x80000, RZ, 0xfc, !PT ;  /* 0x000800003b3b1812 */ /* 0x000fc800078efcff */
[----:B------:R-:W-:-:S04]  /*ad7b0*/  LOP3.LUT R59, R59, 0xfffbffff, RZ, 0xc0, !PT ;  /* 0xfffbffff3b3b7812 */ /* 0x000fc800078ec0ff */
[----:B------:R-:W-:Y:S02]  /*ad7c0*/  @P3 LOP3.LUT R59, R59, 0x40000, RZ, 0xfc, !PT ;  /* 0x000400003b3b3812 */ /* 0x000fe400078efcff */
[----:B-1----:R-:W-:Y:S01]  /*ad7d0*/  ISETP.LT.AND P1, PT, R16, UR43, !P0 ;  /* 0x0000002b10007c0c */ /* 0x002fe2000c721270 */
[----:B------:R-:W1:Y:S01]  /*ad7e0*/  LDCU.64 UR42, c[0x0][0x398] ;  /* 0x00007300ff2a77ac */ /* 0x000e620008000a00 */
        /* <DEDUP_REMOVED lines=35> */
[----:B-1----:R-:W-:Y:S01]  /*ada20*/  ISETP.LT.AND P1, PT, R10, UR42, !P0 ;  /* 0x0000002a0a007c0c */ /* 0x002fe2000c721270 */
[----:B------:R-:W1:Y:S01]  /*ada30*/  LDCU UR42, c[0x0][0x398] ;  /* 0x00007300ff2a77ac */ /* 0x000e620008000800 */
[----:B------:R-:W-:Y:S02]  /*ada40*/  ISETP.LT.AND P3, PT, R8, UR29, !P0 ;  /* 0x0000001d08007c0c */ /* 0x000fe4000c761270 */
[----:B0-----:R-:W-:Y:S01]  /*ada50*/  ISETP.LT.AND P2, PT, R9, UR28, !P0 ;  /* 0x0000001c09007c0c */ /* 0x001fe2000c741270 */
[----:B------:R-:W0:Y:S01]  /*ada60*/  LDCU UR29, c[0x0][0x398] ;  /* 0x00007300ff1d77ac */ /* 0x000e220008000800 */
[----:B------:R-:W0:Y:S07]  /*ada70*/  LDCU UR28, c[0x0][0x398] ;  /* 0x00007300ff1c77ac */ /* 0x000e2e0008000800 */
[----:B------:R-:W-:Y:S01]  /*ada80*/  @P1 LOP3.LUT R59, R59, 0x20, RZ, 0xfc, !PT ;  /* 0x000000203b3b1812 */ /* 0x000fe200078efcff */
[----:B------:R-:W0:Y:S03]  /*ada90*/  LDCU UR9, c[0x0][0x398] ;  /* 0x00007300ff0977ac */ /* 0x000e260008000800 */
        /* <DEDUP_REMOVED lines=8> */
[----:B------:R-:W-:Y:S01]  /*adb20*/  ISETP.LT.AND P1, PT, R13, UR11, !P0 ;  /* 0x0000000b0d007c0c */ /* 0x000fe2000c721270 */
[----:B------:R-:W1:Y:S01]  /*adb30*/  LDCU UR11, c[0x0][0x398] ;  /* 0x00007300ff0b77ac */ /* 0x000e620008000800 */
[----:B0-----:R-:W-:Y:S02]  /*adb40*/  ISETP.LT.AND P3, PT, R12, UR29, !P0 ;  /* 0x0000001d0c007c0c */ /* 0x001fe4000c761270 */
[----:B------:R-:W-:Y:S01]  /*adb50*/  LOP3.LUT R59, R59, 0xffffffef, RZ, 0xc0, !PT ;  /* 0xffffffef3b3b7812 */ /* 0x000fe200078ec0ff */
[----:B------:R-:W0:Y:S01]  /*adb60*/  LDCU UR29, c[0x0][0x398] ;  /* 0x00007300ff1d77ac */ /* 0x000e220008000800 */
[----:B------:R-:W-:Y:S01]  /*adb70*/  ISETP.LT.AND P2, PT, R14, UR28, !P0 ;  /* 0x0000001c0e007c0c */ /* 0x000fe2000c741270 */
[----:B------:R-:W0:Y:S06]  /*adb80*/  LDCU UR28, c[0x0][0x398] ;  /* 0x00007300ff1c77ac */ /* 0x000e2c0008000800 */
[----:B------:R-:W-:-:S04]  /*adb90*/  @P1 LOP3.LUT R59, R59, 0x10, RZ, 0xfc, !PT ;  /* 0x000000103b3b1812 */ /* 0x000fc800078efcff */
[----:B------:R-:W-:-:S04]  /*adba0*/  LOP3.LUT R59, R59, 0xfffffff7, RZ, 0xc0, !PT ;  /* 0xfffffff73b3b7812 */ /* 0x000fc800078ec0ff */
[----:B------:R-:W-:Y:S02]  /*adbb0*/  @P3 LOP3.LUT R59, R59, 0x8, RZ, 0xfc, !PT ;  /* 0x000000083b3b3812 */ /* 0x000fe400078efcff */
[----:B-1----:R-:W-:Y:S01]  /*adbc0*/  ISETP.LT.AND P1, PT, R15, UR10, !P0 ;  /* 0x0000000a0f007c0c */ /* 0x002fe2000c721270 */
[----:B------:R-:W1:Y:S01]  /*adbd0*/  LDCU UR10, c[0x0][0x398] ;  /* 0x00007300ff0a77ac */ /* 0x000e620008000800 */
[----:B------:R-:W-:-:S04]  /*adbe0*/  LOP3.LUT R59, R59, 0xfffffffb, RZ, 0xc0, !PT ;  /* 0xfffffffb3b3b7812 */ /* 0x000fc800078ec0ff */
[----:B------:R-:W-:-:S04]  /*adbf0*/  @P2 LOP3.LUT R59, R59, 0x4, RZ, 0xfc, !PT ;  /* 0x000000043b3b2812 */ /* 0x000fc800078efcff */
[----:B------:R-:W-:Y:S02]  /*adc00*/  LOP3.LUT R59, R59, 0xfffffffd, RZ, 0xc0, !PT ;  /* 0xfffffffd3b3b7812 */ /* 0x000fe400078ec0ff */
[----:B0-----:R-:W-:Y:S01]  /*adc10*/  ISETP.LT.AND P3, PT, R23, UR29, !P0 ;  /* 0x0000001d17007c0c */ /* 0x001fe2000c761270 */
[----:B------:R-:W0:Y:S01]  /*adc20*/  LDCU UR29, c[0x0][0x398] ;  /* 0x00007300ff1d77ac */ /* 0x000e220008000800 */
[----:B------:R-:W-:Y:S02]  /*adc30*/  @P1 LOP3.LUT R59, R59, 0x2, RZ, 0xfc, !PT ;  /* 0x000000023b3b1812 */ /* 0x000fe400078efcff */
[----:B------:R-:W-:Y:S01]  /*adc40*/  ISETP.LT.AND P1, PT, R16, UR11, !P0 ;  /* 0x0000000b10007c0c */ /* 0x000fe2000c721270 */
[----:B------:R-:W0:Y:S01]  /*adc50*/  LDCU UR11, c[0x0][0x398] ;  /* 0x00007300ff0b77ac */ /* 0x000e220008000800 */
[----:B------:R-:W-:Y:S02]  /*adc60*/  ISETP.LT.AND P2, PT, R25, UR28, !P0 ;  /* 0x0000001c19007c0c */ /* 0x000fe4000c741270 */
[----:B------:R-:W-:Y:S01]  /*adc70*/  LOP3.LUT R59, R59, 0xfffffffe, RZ, 0xc0, !PT ;  /* 0xfffffffe3b3b7812 */ /* 0x000fe200078ec0ff */
[----:B------:R-:W0:Y:S04]  /*adc80*/  LDCU UR28, c[0x0][0x398] ;  /* 0x00007300ff1c77ac */ /* 0x000e280008000800 */
[----:B------:R-:W-:-:S04]  /*adc90*/  @P3 LOP3.LUT R58, R58, 0x80000000, RZ, 0xfc, !PT ;  /* 0x800000003a3a3812 */ /* 0x000fc800078efcff */
[----:B------:R-:W-:Y:S02]  /*adca0*/  @P1 LOP3.LUT R59, R59, 0x1, RZ, 0xfc, !PT ;  /* 0x000000013b3b1812 */ /* 0x000fe400078efcff */
[----:B-1----:R-:W-:Y:S01]  /*adcb0*/  ISETP.LT.AND P1, PT, R24, UR10, !P0 ;  /* 0x0000000a18007c0c */ /* 0x002fe2000c721270 */
[----:B------:R-:W1:Y:S01]  /*adcc0*/  LDCU UR10, c[0x0][0x398] ;  /* 0x00007300ff0a77ac */ /* 0x000e620008000800 */
[----:B------:R-:W-:-:S04]  /*adcd0*/  LOP3.LUT R58, R58, 0xbfffffff, RZ, 0xc0, !PT ;  /* 0xbfffffff3a3a7812 */ /* 0x000fc800078ec0ff */
[----:B------:R-:W-:Y:S02]  /*adce0*/  @P2 LOP3.LUT R58, R58, 0x40000000, RZ, 0xfc, !PT ;  /* 0x400000003a3a2812 */ /* 0x000fe400078efcff */
[----:B0-----:R-:W-:Y:S01]  /*adcf0*/  ISETP.LT.AND P3, PT, R26, UR11, !P0 ;  /* 0x0000000b1a007c0c */ /* 0x001fe2000c761270 */
[----:B------:R-:W0:Y:S01]  /*add00*/  LDCU UR11, c[0x0][0x398] ;  /* 0x00007300ff0b77ac */ /* 0x000e220008000800 */
        /* <DEDUP_REMOVED lines=9> */
[----:B-1----:R-:W-:Y:S01]  /*adda0*/  ISETP.LT.AND P0, PT, R7, UR10, !P0 ;  /* 0x0000000a07007c0c */ /* 0x002fe2000c701270 */
[----:B------:R-:W1:Y:S01]  /*addb0*/  LDCU UR10, c[0x0][0x398] ;  /* 0x00007300ff0a77ac */ /* 0x000e620008000800 */
[----:B------:R-:W-:-:S04]  /*addc0*/  LOP3.LUT R58, R58, 0xfbffffff, RZ, 0xc0, !PT ;  /* 0xfbffffff3a3a7812 */ /* 0x000fc800078ec0ff */
[----:B------:R-:W-:-:S04]  /*addd0*/  @P1 LOP3.LUT R58, R58, 0x4000000, RZ, 0xfc, !PT ;  /* 0x040000003a3a1812 */ /* 0x000fc800078efcff */
[----:B------:R-:W-:-:S04]  /*adde0*/  LOP3.LUT R58, R58, 0xfdffffff, RZ, 0xc0, !PT ;  /* 0xfdffffff3a3a7812 */ /* 0x000fc800078ec0ff */
[----:B------:R-:W-:Y:S02]  /*addf0*/  @P0 LOP3.LUT R58, R58, 0x2000000, RZ, 0xfc, !PT ;  /* 0x020000003a3a0812 */ /* 0x000fe400078efcff */
[----:B------:R-:W-:Y:S01]  /*ade00*/  ISETP.GE.AND P0, PT, R36, UR43, PT ;  /* 0x0000002b24007c0c */ /* 0x000fe2000bf06270 */
[----:B------:R-:W1:Y:S03]  /*ade10*/  LDCU UR43, c[0x0][0x398] ;  /* 0x00007300ff2b77ac */ /* 0x000e660008000800 */
[----:B0-----:R-:W-:Y:S01]  /*ade20*/  ISETP.LT.AND P1, PT, R10, UR28, !P0 ;  /* 0x0000001c0a007c0c */ /* 0x001fe2000c721270 */
[----:B------:R-:W0:Y:S01]  /*ade30*/  LDCU UR28, c[0x0][0x398] ;  /* 0x00007300ff1c77ac */ /* 0x000e220008000800 */
[----:B------:R-:W-:-:S11]  /*ade40*/  LOP3.LUT R58, R58, 0xffdfffff, RZ, 0xc0, !PT ;  /* 0xffdfffff3a3a7812 */ /* 0x000fd600078ec0ff */
[----:B------:R-:W-:Y:S02]  /*ade50*/  @P1 LOP3.LUT R58, R58, 0x200000, RZ, 0xfc, !PT ;  /* 0x002000003a3a1812 */ /* 0x000fe400078efcff */
[----:B0-----:R-:W-:Y:S02]  /*ade60*/  ISETP.LT.AND P2, PT, R8, UR28, !P0 ;  /* 0x0000001c08007c0c */ /* 0x001fe4000c741270 */
[----:B-1----:R-:W-:Y:S02]  /*ade70*/  ISETP.LT.AND P1, PT, R9, UR43, !P0 ;  /* 0x0000002b09007c0c */ /* 0x002fe4000c721270 */
[----:B------:R-:W-:Y:S02]  /*ade80*/  LOP3.LUT R58, R58, 0xfeffffff, RZ, 0xc0, !PT ;  /* 0xfeffffff3a3a7812 */ /* 0x000fe400078ec0ff */
[----:B------:R-:W-:Y:S01]  /*ade90*/  ISETP.LT.AND P3, PT, R11, UR42, !P0 ;  /* 0x0000002a0b007c0c */ /* 0x000fe2000c761270 */
[----:B------:R-:W0:Y:S06]  /*adea0*/  LDCU.64 UR42, c[0x0][0x398] ;  /* 0x00007300ff2a77ac */ /* 0x000e2c0008000a00 */
[----:B------:R-:W-:-:S04]  /*adeb0*/  @P2 LOP3.LUT R58, R58, 0x1000000, RZ, 0xfc, !PT ;  /* 0x010000003a3a2812 */ /* 0x000fc800078efcff */
[----:B------:R-:W-:-:S04]  /*adec0*/  LOP3.LUT R58, R58, 0xff7fffff, RZ, 0xc0, !PT ;  /* 0xff7fffff3a3a7812 */ /* 0x000fc800078ec0ff */
[----:B------:R-:W-:Y:S02]  /*aded0*/  @P1 LOP3.LUT R58, R58, 0x800000, RZ, 0xfc, !PT ;  /* 0x008000003a3a1812 */ /* 0x000fe400078efcff */
[----:B------:R-:W-:Y:S01]  /*adee0*/  ISETP.LT.AND P2, PT, R13, UR61, !P0 ;  /* 0x0000003d0d007c0c */ /* 0x000fe2000c741270 */
[----:B------:R-:W-:Y:S01]  /*adef0*/  VIADD R36, R35, 0x25 ;  /* 0x0000002523247836 */ /* 0x000fe20000000000 */
[----:B------:R-:W-:Y:S01]  /*adf00*/  LOP3.LUT R58, R58, 0xffbfffff, RZ, 0xc0, !PT ;  /* 0xffbfffff3a3a7812 */ /* 0x000fe200078ec0ff */
[----:B------:R-:W1:Y:S03]  /*adf10*/  LDCU UR61, c[0x0][0x398] ;  /* 0x00007300ff3d77ac */ /* 0x000e660008000800 */
        /* <DEDUP_REMOVED lines=47> */
[----:B------:R-:W-:Y:S01]  /*ae210*/  ISETP.GE.AND P0, PT, R36, UR29, PT ;  /* 0x0000001d24007c0c */ /* 0x000fe2000bf06270 */
[----:B------:R-:W1:Y:S03]  /*ae220*/  LDCU.64 UR28, c[0x0][0x398] ;  /* 0x00007300ff1c77ac */ /* 0x000e660008000a00 */
[----:B0-----:R-:W-:Y:S02]  /*ae230*/  ISETP.LT.AND P3, PT, R10, UR42, !P0 ;  /* 0x0000002a0a007c0c */ /* 0x001fe4000c761270 */
[----:B------:R-:W-:Y:S01]  /*ae240*/  LOP3.LUT R58, R58, 0xffffffdf, RZ, 0xc0, !PT ;  /* 0xffffffdf3a3a7812 */ /* 0x000fe200078ec0ff */
[----:B------:R-:W-:Y:S01]  /*ae250*/  VIADD R36, R35, 0x24 ;  /* 0x0000002423247836 */ /* 0x000fe20000000000 */
[----:B------:R-:W-:Y:S01]  /*ae260*/  ISETP.LT.AND P2, PT, R8, UR46, !P0 ;  /* 0x0000002e08007c0c */ /* 0x000fe2000c741270 */
[----:B------:R-:W0:Y:S01]  /*ae270*/  LDCU UR42, c[0x0][0x398] ;  /* 0x00007300ff2a77ac */ /* 0x000e220008000800 */
[----:B------:R-:W-:-:S02]  /*ae280*/  ISETP.LT.AND P1, PT, R9, UR47, !P0 ;  /* 0x0000002f09007c0c */ /* 0x000fc4000c721270 */
[----:B------:R-:W-:Y:S01]  /*ae290*/  LOP3.LUT R56, R56, 0x7fffffff, RZ, 0xc0, !PT ;  /* 0x7fffffff38387812 */ /* 0x000fe200078ec0ff */
[----:B------:R-:W0:Y:S04]  /*ae2a0*/  LDCU UR47, c[0x0][0x398] ;  /* 0x00007300ff2f77ac */ /* 0x000e280008000800 */
[----:B------:R-:W-:Y:S01]  /*ae2b0*/  @P3 LOP3.LUT R58, R58, 0x20, RZ, 0xfc, !PT ;  /* 0x000000203a3a3812 */ /* 0x000fe200078efcff */
[----:B------:R-:W0:Y:S03]  /*ae2c0*/  LDCU UR46, c[0x0][0x398] ;  /* 0x00007300ff2e77ac */ /* 0x000e260008000800 */
        /* <DEDUP_REMOVED lines=61> */
[----:B------:R-:W-:Y:S01]  /*ae6a0*/  ISETP.LT.AND P1, PT, R9, UR13, !P0 ;  /* 0x0000000d09007c0c */ /* 0x000fe2000c721270 */
[----:B------:R-:W0:Y:S01]  /*ae6b0*/  LDCU.64 UR12, c[0x0][0x398] ;  /* 0x00007300ff0c77ac */ /* 0x000e220008000a00 */
[----:B------:R-:W-:-:S02]  /*ae6c0*/  LOP3.LUT R55, R55, 0x7fffffff, RZ, 0xc0, !PT ;  /* 0x7fffffff37377812 */ /* 0x000fc400078ec0ff */
[----:B------:R-:W-:Y:S01]  /*ae6d0*/  LOP3.LUT R54, R54, 0x7fffffff, RZ, 0xc0, !PT ;  /* 0x7fffffff36367812 */ /* 0x000fe200078ec0ff */
[----:B------:R-:W0:Y:S04]  /*ae6e0*/  LDCU UR43, c[0x0][0x398] ;  /* 0x00007300ff2b77ac */ /* 0x000e280008000800 */
[----:B------:R-:W-:-:S04]  /*ae6f0*/  @P3 LOP3.LUT R57, R57, 0x200000, RZ, 0xfc, !PT ;  /* 0x0020000039393812 */ /* 0x000fc800078efcff */
[----:B------:R-:W-:-:S04]  /*ae700*/  LOP3.LUT R57, R57, 0xfeffffff, RZ, 0xc0, !PT ;  /* 0xfeffffff39397812 */ /* 0x000fc800078ec0ff */
[----:B------:R-:W-:Y:S02]  /*ae710*/  @P2 LOP3.LUT R57, R57, 0x1000000, RZ, 0xfc, !PT ;  /* 0x0100000039392812 */ /* 0x000fe400078efcff */
[----:B---3--:R-:W-:Y:S01]  /*ae720*/  ISETP.LT.AND P3, PT, R11, UR14, !P0 ;  /* 0x0000000e0b007c0c */ /* 0x008fe2000c761270 */
[----:B------:R-:W3:Y:S01]  /*ae730*/  LDCU UR14, c[0x0][0x398] ;  /* 0x00007300ff0e77ac */ /* 0x000ee20008000800 */
        /* <DEDUP_REMOVED lines=10> */
[----:B----4-:R-:W-:Y:S01]  /*ae7e0*/  ISETP.LT.AND P3, PT, R14, UR31, !P0 ;  /* 0x0000001f0e007c0c */ /* 0x010fe2000c761270 */
[----:B------:R-:W4:Y:S01]  /*ae7f0*/  LDCU UR31, c[0x0][0x398] ;  /* 0x00007300ff1f77ac */ /* 0x000f220008000800 */
        /* <DEDUP_REMOVED lines=14> */
[----:B--2---:R-:W-:Y:S01]  /*ae8e0*/  ISETP.LT.AND P2, PT, R25, UR38, !P0 ;  /* 0x0000002619007c0c */ /* 0x004fe2000c741270 */
[----:B------:R-:W2:Y:S01]  /*ae8f0*/  LDCU UR38, c[0x0][0x398] ;  /* 0x00007300ff2677ac */ /* 0x000ea20008000800 */
        /* <DEDUP_REMOVED lines=32> */
[----:B------:R-:W-:Y:S01]  /*aeb00*/  LOP3.LUT R53, R53, 0x7fffffff, RZ, 0xc0, !PT ;  /* 0x7fffffff35357812 */ /* 0x000fe200078ec0ff */
[----:B------:R-:W0:Y:S06]  /*aeb10*/  LDCU UR29, c[0x0][0x398] ;  /* 0x00007300ff1d77ac */ /* 0x000e2c0008000800 */
[----:B------:R-:W-:-:S04]  /*aeb20*/  @P3 LOP3.LUT R57, R57, 0x20, RZ, 0xfc, !PT ;  /* 0x0000002039393812 */ /* 0x000fc800078efcff */
        /* <DEDUP_REMOVED lines=64> */
[----:B------:R-:W-:-:S04]  /*aef30*/  @P3 LOP3.LUT R56, R56, 0x200000, RZ, 0xfc, !PT ;  /* 0x0020000038383812 */ /* 0x000fc800078efcff */
[----:B------:R-:W-:-:S04]  /*aef40*/  LOP3.LUT R56, R56, 0xfeffffff, RZ, 0xc0, !PT ;  /* 0xfeffffff38387812 */ /* 0x000fc800078ec0ff */
[----:B------:R-:W-:Y:S02]  /*aef50*/  @P2 LOP3.LUT R56, R56, 0x1000000, RZ, 0xfc, !PT ;  /* 0x0100000038382812 */ /* 0x000fe400078efcff */
[----:B------:R-:W-:Y:S01]  /*aef60*/  ISETP.LT.AND P3, PT, R11, UR47, !P0 ;  /* 0x0000002f0b007c0c */ /* 0x000fe2000c761270 */
[----:B------:R-:W1:Y:S01]  /*aef70*/  LDCU UR47, c[0x0][0x398] ;  /* 0x00007300ff2f77ac */ /* 0x000e620008000800 */
[----:B------:R-:W-:-:S04]  /*aef80*/  LOP3.LUT R56, R56, 0xff7fffff, RZ, 0xc0, !PT ;  /* 0xff7fffff38387812 */ /* 0x000fc800078ec0ff */
[----:B------:R-:W-:Y:S02]  /*aef90*/  @P1 LOP3.LUT R56, R56, 0x800000, RZ, 0xfc, !PT ;  /* 0x0080000038381812 */ /* 0x000fe400078efcff */
[----:B------:R-:W-:Y:S01]  /*aefa0*/  ISETP.LT.AND P2, PT, R13, UR46, !P0 ;  /* 0x0000002e0d007c0c */ /* 0x000fe2000c741270 */
[----:B------:R-:W1:Y:S01]  /*aefb0*/  LDCU UR46, c[0x0][0x398] ;  /* 0x00007300ff2e77ac */ /* 0x000e620008000800 */
[----:B------:R-:W-:-:S04]  /*aefc0*/  LOP3.LUT R56, R56, 0xffbfffff, RZ, 0xc0, !PT ;  /* 0xffbfffff38387812 */ /* 0x000fc800078ec0ff */
[----:B------:R-:W-:Y:S02]  /*aefd0*/  @P3 LOP3.LUT R56, R56, 0x400000, RZ, 0xfc, !PT ;  /* 0x0040000038383812 */ /* 0x000fe400078efcff */
[----:B0-----:R-:W-:Y:S01]  /*aefe0*/  ISETP.LT.AND P1, PT, R12, UR42, !P0 ;  /* 0x0000002a0c007c0c */ /* 0x001fe2000c721270 */
        /* <DEDUP_REMOVED lines=35> */
[----:B------:R-:W-:Y:S02]  /*af220*/  ISETP.LT.AND P1, PT, R6, UR10, !P0 ;  /* 0x0000000a06007c0c */ /* 0x000fe4000c721270 */
[----:B------:R-:W-:Y:S02]  /*af230*/  LOP3.LUT R56, R56, 0xfffff7ff, RZ, 0xc0, !PT ;  /* 0xfffff7ff38387812 */ /* 0x000fe400078ec0ff */
[----:B------:R-:W-:Y:S01]  /*af240*/  ISETP.LT.AND P0, PT, R7, UR11, !P0 ;  /* 0x0000000b07007c0c */ /* 0x000fe2000c701270 */
[----:B------:R-:W0:Y:S01]  /*af250*/  LDCU.64 UR10, c[0x0][0x398] ;  /* 0x00007300ff0a77ac */ /* 0x000e220008000a00 */
[----:B------:R-:W-:-:S04]  /*af260*/  @P2 LOP3.LUT R56, R56, 0x800, RZ, 0xfc, !PT ;  /* 0x0000080038382812 */ /* 0x000fc800078efcff */
[----:B------:R-:W-:-:S04]  /*af270*/  LOP3.LUT R56, R56, 0xfffffbff, RZ, 0xc0, !PT ;  /* 0xfffffbff38387812 */ /* 0x000fc800078ec0ff */
[----:B------:R-:W-:-:S04]  /*af280*/  @P1 LOP3.LUT R56, R56, 0x400, RZ, 0xfc, !PT ;  /* 0x0000040038381812 */ /* 0x000fc800078efcff */
[----:B------:R-:W-:-:S04]  /*af290*/  LOP3.LUT R56, R56, 0xfffffdff, RZ, 0xc0, !PT ;  /* 0xfffffdff38387812 */ /* 0x000fc800078ec0ff */
[----:B------:R-:W-:Y:S02]  /*af2a0*/  @P0 LOP3.LUT R56, R56, 0x200, RZ, 0xfc, !PT ;  /* 0x0000020038380812 */ /* 0x000fe400078efcff */
[----:B------:R-:W-:Y:S01]  /*af2b0*/  ISETP.GE.AND P0, PT, R36, UR7, PT ;  /* 0x0000000724007c0c */ /* 0x000fe2000bf06270 */
[----:B------:R-:W2:Y:S03]  /*af2c0*/  LDCU.64 UR6, c[0x0][0x398] ;  /* 0x00007300ff0677ac */ /* 0x000ea60008000a00 */
[----:B0-----:R-:W-:Y:S02]  /*af2d0*/  ISETP.LT.AND P1, PT, R10, UR10, !P0 ;  /* 0x0000000a0a007c0c */ /* 0x001fe4000c721270 */
[----:B------:R-:W-:Y:S01]  /*af2e0*/  ISETP.LT.AND P3, PT, R8, UR48, !P0 ;  /* 0x0000003008007c0c */ /* 0x000fe2000c761270 */
[----:B------:R-:W0:Y:S01]  /*af2f0*/  LDCU UR48, c[0x0][0x398] ;  /* 0x00007300ff3077ac */ /* 0x000e220008000800 */
[----:B------:R-:W-:-:S02]  /*af300*/  LOP3.LUT R56, R56, 0xffffffdf, RZ, 0xc0, !PT ;  /* 0xffffffdf38387812 */ /* 0x000fc400078ec0ff */
[----:B-1----:R-:W-:Y:S01]  /*af310*/  ISETP.LT.AND P2, PT, R9, UR47, !P0 ;  /* 0x0000002f09007c0c */ /* 0x002fe2000c741270 */
[----:B------:R-:W1:Y:S06]  /*af320*/  LDCU UR47, c[0x0][0x398] ;  /* 0x00007300ff2f77ac */ /* 0x000e6c0008000800 */
        /* <DEDUP_REMOVED lines=10> */
[----:B------:R-:W2:Y:S01]  /*af3d0*/  LDCU UR49, c[0x0][0x398] ;  /* 0x00007300ff3177ac */ /* 0x000ea20008000800 */
[----:B0-----:R-:W-:Y:S02]  /*af3e0*/  ISETP.LT.AND P3, PT, R12, UR48, !P0 ;  /* 0x000000300c007c0c */ /* 0x001fe4000c761270 */
[----:B------:R-:W-:Y:S01]  /*af3f0*/  LOP3.LUT R56, R56, 0xffffffef, RZ, 0xc0, !PT ;  /* 0xffffffef38387812 */ /* 0x000fe200078ec0ff */
[----:B------:R-:W0:Y:S01]  /*af400*/  LDCU UR48, c[0x0][0x398] ;  /* 0x00007300ff3077ac */ /* 0x000e220008000800 */
[----:B-1----:R-:W-:Y:S01]  /*af410*/  ISETP.LT.AND P2, PT, R14, UR47, !P0 ;  /* 0x0000002f0e007c0c */ /* 0x002fe2000c741270 */
[----:B------:R-:W1:Y:S06]  /*af420*/  LDCU UR47, c[0x0][0x398] ;  /* 0x00007300ff2f77ac */ /* 0x000e6c0008000800 */
[----:B------:R-:W-:-:S04]  /*af430*/  @P1 LOP3.LUT R56, R56, 0x10, RZ, 0xfc, !PT ;  /* 0x0000001038381812 */ /* 0x000fc800078efcff */
[----:B------:R-:W-:-:S04]  /*af440*/  LOP3.LUT R56, R56, 0xfffffff7, RZ, 0xc0, !PT ;  /* 0xfffffff738387812 */ /* 0x000fc800078ec0ff */
[----:B------:R-:W-:Y:S02]  /*af450*/  @P3 LOP3.LUT R56, R56, 0x8, RZ, 0xfc, !PT ;  /* 0x0000000838383812 */ /* 0x000fe400078efcff */
[----:B------:R-:W-:Y:S01]  /*af460*/  ISETP.LT.AND P1, PT, R15, UR46, !P0 ;  /* 0x0000002e0f007c0c */ /* 0x000fe2000c721270 */
[----:B------:R-:W3:Y:S01]  /*af470*/  LDCU UR46, c[0x0][0x398] ;  /* 0x00007300ff2e77ac */ /* 0x000ee20008000800 */
[----:B------:R-:W-:-:S04]  /*af480*/  LOP3.LUT R56, R56, 0xfffffffb, RZ, 0xc0, !PT ;  /* 0xfffffffb38387812 */ /* 0x000fc800078ec0ff */
[----:B------:R-:W-:-:S04]  /*af490*/  @P2 LOP3.LUT R56, R56, 0x4, RZ, 0xfc, !PT ;  /* 0x0000000438382812 */ /* 0x000fc800078efcff */
[----:B------:R-:W-:Y:S02]  /*af4a0*/  LOP3.LUT R56, R56, 0xfffffffd, RZ, 0xc0, !PT ;  /* 0xfffffffd38387812 */ /* 0x000fe400078ec0ff */
[----:B0-----:R-:W-:Y:S01]  /*af4b0*/  ISETP.LT.AND P3, PT, R23, UR48, !P0 ;  /* 0x0000003017007c0c */ /* 0x001fe2000c761270 */
[----:B------:R-:W0:Y:S01]  /*af4c0*/  LDCU UR48, c[0x0][0x398] ;  /* 0x00007300ff3077ac */ /* 0x000e220008000800 */
[----:B------:R-:W-:Y:S02]  /*af4d0*/  @P1 LOP3.LUT R56, R56, 0x2, RZ, 0xfc, !PT ;  /* 0x0000000238381812 */ /* 0x000fe400078efcff */
[----:B--2---:R-:W-:Y:S01]  /*af4e0*/  ISETP.LT.AND P1, PT, R16, UR49, !P0 ;  /* 0x0000003110007c0c */ /* 0x004fe2000c721270 */
[----:B------:R-:W2:Y:S01]  /*af4f0*/  LDCU UR49, c[0x0][0x398] ;  /* 0x00007300ff3177ac */ /* 0x000ea20008000800 */
[----:B-1----:R-:W-:Y:S02]  /*af500*/  ISETP.LT.AND P2, PT, R25, UR47, !P0 ;  /* 0x0000002f19007c0c */ /* 0x002fe4000c741270 */
[----:B------:R-:W-:Y:S01]  /*af510*/  LOP3.LUT R56, R56, 0xfffffffe, RZ, 0xc0, !PT ;  /* 0xfffffffe38387812 */ /* 0x000fe200078ec0ff */
[----:B------:R-:W1:Y:S04]  /*af520*/  LDCU UR47, c[0x0][0x398] ;  /* 0x00007300ff2f77ac */ /* 0x000e680008000800 */
[----:B------:R-:W-:-:S04]  /*af530*/  @P3 LOP3.LUT R55, R55, 0x80000000, RZ, 0xfc, !PT ;  /* 0x8000000037373812 */ /* 0x000fc800078efcff */
[----:B------:R-:W-:Y:S02]  /*af540*/  @P1 LOP3.LUT R56, R56, 0x1, RZ, 0xfc, !PT ;  /* 0x0000000138381812 */ /* 0x000fe400078efcff */
[----:B---3--:R-:W-:Y:S01]  /*af550*/  ISETP.LT.AND P1, PT, R24, UR46, !P0 ;  /* 0x0000002e18007c0c */ /* 0x008fe2000c721270 */
[----:B------:R-:W3:Y:S01]  /*af560*/  LDCU UR46, c[0x0][0x398] ;  /* 0x00007300ff2e77ac */ /* 0x000ee20008000800 */
[----:B------:R-:W-:-:S04]  /*af570*/  LOP3.LUT R55, R55, 0xbfffffff, RZ, 0xc0, !PT ;  /* 0xbfffffff37377812 */ /* 0x000fc800078ec0ff */
[----:B------:R-:W-:Y:S02]  /*af580*/  @P2 LOP3.LUT R55, R55, 0x40000000, RZ, 0xfc, !PT ;  /* 0x4000000037372812 */ /* 0x000fe400078efcff */
[----:B--2---:R-:W-:Y:S01]  /*af590*/  ISETP.LT.AND P3, PT, R26, UR49, !P0 ;  /* 0x000000311a007c0c */ /* 0x004fe2000c761270 */
[----:B------:R-:W-:Y:S01]  /*af5a0*/  VIADD R36, R35, 0x20 ;  /* 0x0000002023247836 */ /* 0x000fe20000000000 */
[----:B------:R-:W-:Y:S01]  /*af5b0*/  LOP3.LUT R55, R55, 0xdfffffff, RZ, 0xc0, !PT ;  /* 0xdfffffff37377812 */ /* 0x000fe200078ec0ff */
[----:B------:R-:W2:Y:S03]  /*af5c0*/  LDCU UR49, c[0x0][0x398] ;  /* 0x00007300ff3177ac */ /* 0x000ea60008000800 */
[----:B------:R-:W-:Y:S02]  /*af5d0*/  @P1 LOP3.LUT R55, R55, 0x20000000, RZ, 0xfc, !PT ;  /* 0x2000000037371812 */ /* 0x000fe400078efcff */
[----:B0-----:R-:W-:Y:S01]  /*af5e0*/  ISETP.LT.AND P2, PT, R27, UR48, !P0 ;  /* 0x000000301b007c0c */ /* 0x001fe2000c741270 */
[----:B------:R-:W0:Y:S01]  /*af5f0*/  LDCU UR48, c[0x0][0x398] ;  /* 0x00007300ff3077ac */ /* 0x000e220008000800 */
[----:B------:R-:W-:-:S04]  /*af600*/  LOP3.LUT R55, R55, 0xefffffff, RZ, 0xc0, !PT ;  /* 0xefffffff37377812 */ /* 0x000fc800078ec0ff */
[----:B------:R-:W-:Y:S02]  /*af610*/  @P3 LOP3.LUT R55, R55, 0x10000000, RZ, 0xfc, !PT ;  /* 0x1000000037373812 */ /* 0x000fe400078efcff */
[----:B-1----:R-:W-:Y:S01]  /*af620*/  ISETP.LT.AND P1, PT, R6, UR47, !P0 ;  /* 0x0000002f06007c0c */ /* 0x002fe2000c721270 */
[----:B------:R-:W1:Y:S01]  /*af630*/  LDCU UR47, c[0x0][0x398] ;  /* 0x00007300ff2f77ac */ /* 0x000e620008000800 */
[----:B------:R-:W-:-:S04]  /*af640*/  LOP3.LUT R55, R55, 0xf7ffffff, RZ, 0xc0, !PT ;  /* 0xf7ffffff37377812 */ /* 0x000fc800078ec0ff */
[----:B------:R-:W-:Y:S02]  /*af650*/  @P2 LOP3.LUT R55, R55, 0x8000000, RZ, 0xfc, !PT ;  /* 0x0800000037372812 */ /* 0x000fe400078efcff */
[----:B---3--:R-:W-:Y:S01]  /*af660*/  ISETP.LT.AND P0, PT, R7, UR46, !P0 ;  /* 0x0000002e07007c0c */ /* 0x008fe2000c701270 */
[----:B------:R-:W3:Y:S01]  /*af670*/  LDCU UR46, c[0x0][0x398] ;  /* 0x00007300ff2e77ac */ /* 0x000ee20008000800 */
[----:B------:R-:W-:-:S04]  /*af680*/  LOP3.LUT R55, R55, 0xfbffffff, RZ, 0xc0, !PT ;  /* 0xfbffffff37377812 */ /* 0x000fc800078ec0ff */
[----:B------:R-:W-:-:S04]  /*af690*/  @P1 LOP3.LUT R55, R55, 0x4000000, RZ, 0xfc, !PT ;  /* 0x0400000037371812 */ /* 0x000fc800078efcff */
[----:B------:R-:W-:-:S04]  /*af6a0*/  LOP3.LUT R55, R55, 0xfdffffff, RZ, 0xc0, !PT ;  /* 0xfdffffff37377812 */ /* 0x000fc800078ec0ff */
[----:B------:R-:W-:Y:S02]  /*af6b0*/  @P0 LOP3.LUT R55, R55, 0x2000000, RZ, 0xfc, !PT ;  /* 0x0200000037370812 */ /* 0x000fe400078efcff */
[----:B------:R-:W-:Y:S02]  /*af6c0*/  ISETP.GE.AND P0, PT, R36, UR11, PT ;  /* 0x0000000b24007c0c */ /* 0x000fe4000bf06270 */
[----:B------:R-:W-:Y:S01]  /*af6d0*/  LOP3.LUT R55, R55, 0xffdfffff, RZ, 0xc0, !PT ;  /* 0xffdfffff37377812 */ /* 0x000fe200078ec0ff */
[----:B------:R-:W-:Y:S01]  /*af6e0*/  VIADD R36, R35, 0x1f ;  /* 0x0000001f23247836 */ /* 0x000fe20000000000 */
[----:B------:R-:W-:Y:S01]  /*af6f0*/  ISETP.LT.AND P1, PT, R10, UR6, !P0 ;  /* 0x000000060a007c0c */ /* 0x000fe2000c721270 */
[----:B------:R-:W0:Y:S01]  /*af700*/  LDCU.64 UR10, c[0x0][0x398] ;  /* 0x00007300ff0a77ac */ /* 0x000e220008000a00 */
[----:B------:R-:W-:Y:S02]  /*af710*/  ISETP.LT.AND P3, PT, R8, UR32, !P0 ;  /* 0x0000002008007c0c */ /* 0x000fe4000c761270 */
[----:B----4-:R-:W-:Y:S01]  /*af720*/  ISETP.LT.AND P2, PT, R9, UR31, !P0 ;  /* 0x0000001f09007c0c */ /* 0x010fe2000c741270 */
[----:B------:R-:W4:Y:S01]  /*af730*/  LDCU UR32, c[0x0][0x398] ;  /* 0x00007300ff2077ac */ /* 0x000f220008000800 */
[----:B------:R-:W0:Y:S07]  /*af740*/  LDCU UR31, c[0x0][0x398] ;  /* 0x00007300ff1f77ac */ /* 0x000e2e0008000800 */
[----:B------:R-:W-:Y:S01]  /*af750*/  @P1 LOP3.LUT R55, R55, 0x200000, RZ, 0xfc, !PT ;  /* 0x0020000037371812 */ /* 0x000fe200078efcff */
[----:B------:R-:W0:Y:S03]  /*af760*/  LDCU UR6, c[0x0][0x398] ;  /* 0x00007300ff0677ac */ /* 0x000e260008000800 */
        /* <DEDUP_REMOVED lines=8> */
[----:B------:R-:W-:Y:S01]  /*af7f0*/  ISETP.LT.AND P1, PT, R13, UR33, !P0 ;  /* 0x000000210d007c0c */ /* 0x000fe2000c721270 */
[----:B------:R-:W1:Y:S01]  /*af800*/  LDCU UR33, c[0x0][0x398] ;  /* 0x00007300ff2177ac */ /* 0x000e620008000800 */
[----:B----4-:R-:W-:Y:S02]  /*af810*/  ISETP.LT.AND P3, PT, R12, UR32, !P0 ;  /* 0x000000200c007c0c */ /* 0x010fe4000c761270 */
[----:B------:R-:W-:Y:S01]  /*af820*/  LOP3.LUT R55, R55, 0xffefffff, RZ, 0xc0, !PT ;  /* 0xffefffff37377812 */ /* 0x000fe200078ec0ff */
[----:B------:R-:W4:Y:S01]  /*af830*/  LDCU UR32, c[0x0][0x398] ;  /* 0x00007300ff2077ac */ /* 0x000f220008000800 */
[----:B0-----:R-:W-:Y:S01]  /*af840*/  ISETP.LT.AND P2, PT, R14, UR31, !P0 ;  /* 0x0000001f0e007c0c */ /* 0x001fe2000c741270 */
[----:B------:R-:W0:Y:S06]  /*af850*/  LDCU UR31, c[0x0][0x398] ;  /* 0x00007300ff1f77ac */ /* 0x000e2c0008000800 */
[----:B------:R-:W-:-:S04]  /*af860*/  @P1 LOP3.LUT R55, R55, 0x100000, RZ, 0xfc, !PT ;  /* 0x0010000037371812 */ /* 0x000fc800078efcff */
        /* <DEDUP_REMOVED lines=8> */
[----:B-1----:R-:W-:Y:S01]  /*af8f0*/  ISETP.LT.AND P1, PT, R16, UR33, !P0 ;  /* 0x0000002110007c0c */ /* 0x002fe2000c721270 */
        /* <DEDUP_REMOVED lines=12> */
[----:B------:R-:W-:Y:S02]  /*af9c0*/  @P2 LOP3.LUT R55, R55, 0x4000, RZ, 0xfc, !PT ;  /* 0x0000400037372812 */ /* 0x000fe400078efcff */
[----:B-1----:R-:W-:Y:S02]  /*af9d0*/  ISETP.LT.AND P3, PT, R26, UR33, !P0 ;  /* 0x000000211a007c0c */ /* 0x002fe4000c761270 */
[----:B------:R-:W-:-:S04]  /*af9e0*/  LOP3.LUT R55, R55, 0xffffdfff, RZ, 0xc0, !PT ;  /* 0xffffdfff37377812 */ /* 0x000fc800078ec0ff */
[----:B------:R-:W-:Y:S02]  /*af9f0*/  @P1 LOP3.LUT R55, R55, 0x2000, RZ, 0xfc, !PT ;  /* 0x0000200037371812 */ /* 0x000fe400078efcff */
[----:B----4-:R-:W-:Y:S01]  /*afa00*/  ISETP.LT.AND P2, PT, R27, UR32, !P0 ;  /* 0x000000201b007c0c */ /* 0x010fe2000c741270 */
[----:B------:R-:W1:Y:S01]  /*afa10*/  LDCU.64 UR32, c[0x0][0x398] ;  /* 0x00007300ff2077ac */ /* 0x000e620008000a00 */
[----:B------:R-:W-:-:S04]  /*afa20*/  LOP3.LUT R55, R55, 0xffffefff, RZ, 0xc0, !PT ;  /* 0xffffefff37377812 */ /* 0x000fc800078ec0ff */
[----:B------:R-:W-:Y:S02]  /*afa30*/  @P3 LOP3.LUT R55, R55, 0x1000, RZ, 0xfc, !PT ;  /* 0x0000100037373812 */ /* 0x000fe400078efcff */
[----:B0-----:R-:W-:Y:S01]  /*afa40*/  ISETP.LT.AND P1, PT, R6, UR31, !P0 ;  /* 0x0000001f06007c0c */ /* 0x001fe2000c721270 */
[----:B------:R-:W0:Y:S01]  /*afa50*/  LDCU UR31, c[0x0][0x398] ;  /* 0x00007300ff1f77ac */ /* 0x000e220008000800 */
[----:B------:R-:W-:-:S04]  /*afa60*/  LOP3.LUT R55, R55, 0xfffff7ff, RZ, 0xc0, !PT ;  /* 0xfffff7ff37377812 */ /* 0x000fc800078ec0ff */
[----:B------:R-:W-:Y:S02]  /*afa70*/  @P2 LOP3.LUT R55, R55, 0x800, RZ, 0xfc, !PT ;  /* 0x0000080037372812 */ /* 0x000fe400078efcff */
[----:B------:R-:W-:Y:S01]  /*afa80*/  ISETP.LT.AND P0, PT, R7, UR30, !P0 ;  /* 0x0000001e07007c0c */ /* 0x000fe2000c701270 */
[----:B------:R-:W4:Y:S01]  /*afa90*/  LDCU UR30, c[0x0][0x398] ;  /* 0x00007300ff1e77ac */ /* 0x000f220008000800 */
        /* <DEDUP_REMOVED lines=32> */
[----:B------:R-:W-:Y:S01]  /*afca0*/  ISETP.LT.AND P2, PT, R15, UR76, !P0 ;  /* 0x0000004c0f007c0c */ /* 0x000fe2000c741270 */
[----:B------:R-:W0:Y:S06]  /*afcb0*/  LDCU UR76, c[0x0][0x398] ;  /* 0x00007300ff4c77ac */ /* 0x000e2c0008000800 */
[----:B------:R-:W-:-:S04]  /*afcc0*/  @P1 LOP3.LUT R55, R55, 0x8, RZ, 0xfc, !PT ;  /* 0x0000000837371812 */ /* 0x000fc800078efcff */
[----:B------:R-:W-:-:S04]  /*afcd0*/  LOP3.LUT R55, R55, 0xfffffffb, RZ, 0xc0, !PT ;  /* 0xfffffffb37377812 */ /* 0x000fc800078ec0ff */
[----:B------:R-:W-:Y:S02]  /*afce0*/  @P3 LOP3.LUT R55, R55, 0x4, RZ, 0xfc, !PT ;  /* 0x0000000437373812 */ /* 0x000fe400078efcff */
[----:B------:R-:W-:Y:S01]  /*afcf0*/  ISETP.LT.AND P3, PT, R23, UR14, !P0 ;  /* 0x0000000e17007c0c */ /* 0x000fe2000c761270 */
[----:B------:R-:W0:Y:S01]  /*afd00*/  LDCU UR14, c[0x0][0x398] ;  /* 0x00007300ff0e77ac */ /* 0x000e220008000800 */
[----:B-1----:R-:W-:Y:S02]  /*afd10*/  ISETP.LT.AND P1, PT, R16, UR77, !P0 ;  /* 0x0000004d10007c0c */ /* 0x002fe4000c721270 */
[----:B------:R-:W-:Y:S01]  /*afd20*/  LOP3.LUT R55, R55, 0xfffffffd, RZ, 0xc0, !PT ;  /* 0xfffffffd37377812 */ /* 0x000fe200078ec0ff */
[----:B------:R-:W1:Y:S03]  /*afd30*/  LDCU UR77, c[0x0][0x398] ;  /* 0x00007300ff4d77ac */ /* 0x000e660008000800 */
        /* <DEDUP_REMOVED lines=32> */
[----:B------:R-:W1:Y:S01]  /*aff40*/  LDCU UR10, c[0x0][0x398] ;  /* 0x00007300ff0a77ac */ /* 0x000e620008000800 */
[----:B0-----:R-:W-:Y:S02]  /*aff50*/  ISETP.LT.AND P3, PT, R9, UR75, !P0 ;  /* 0x0000004b09007c0c */ /* 0x001fe4000c761270 */
        /* <DEDUP_REMOVED lines=22> */
[----:B------:R-:W-:Y:S02]  /*b00c0*/  ISETP.LT.AND P2, PT, R15, UR76, !P0 ;  /* 0x0000004c0f007c0c */ /* 0x000fe4000c741270 */
[----:B------:R-:W-:Y:S01]  /*b00d0*/  LOP3.LUT R52, R52, 0x7fffffff, RZ, 0xc0, !PT ;  /* 0x7fffffff34347812 */ /* 0x000fe200078ec0ff */
[----:B------:R-:W0:Y:S04]  /*b00e0*/  LDCU UR76, c[0x0][0x398] ;  /* 0x00007300ff4c77ac */ /* 0x000e280008000800 */
[----:B------:R-:W-:-:S04]  /*b00f0*/  @P1 LOP3.LUT R54, R54, 0x80000, RZ, 0xfc, !PT ;  /* 0x0008000036361812 */ /* 0x000fc800078efcff */
[----:B------:R-:W-:-:S04]  /*b0100*/  LOP3.LUT R54, R54, 0xfffbffff, RZ, 0xc0, !PT ;  /* 0xfffbffff36367812 */ /* 0x000fc800078ec0ff */
[----:B------:R-:W-:Y:S02]  /*b0110*/  @P3 LOP3.LUT R54, R54, 0x40000, RZ, 0xfc, !PT ;  /* 0x0004000036363812 */ /* 0x000fe400078efcff */
[----:B-1----:R-:W-:Y:S01]  /*b0120*/  ISETP.LT.AND P1, PT, R16, UR77, !P0 ;  /* 0x0000004d10007c0c */ /* 0x002fe2000c721270 */
[----:B------:R-:W1:Y:S01]  /*b0130*/  LDCU UR77, c[0x0][0x398] ;  /* 0x00007300ff4d77ac */ /* 0x000e620008000800 */
        /* <DEDUP_REMOVED lines=104> */
[----:B------:R-:W0:Y:S01]  /*b07c0*/  LDCU.64 UR16, c[0x0][0x398] ;  /* 0x00007300ff1077ac */ /* 0x000e220008000a00 */
[----:B------:R-:W-:Y:S01]  /*b07d0*/  LOP3.LUT R50, R50, 0x7fffffff, RZ, 0xc0, !PT ;  /* 0x7fffffff32327812 */ /* 0x000fe200078ec0ff */
        /* <DEDUP_REMOVED lines=92> */
[----:B------:R-:W-:Y:S01]  /*b0da0*/  ISETP.LT.AND P1, PT, R16, UR20, !P0 ;  /* 0x0000001410007c0c */ /* 0x000fe2000c721270 */
[----:B------:R-:W0:Y:S01]  /*b0db0*/  LDCU UR20, c[0x0][0x398] ;  /* 0x00007300ff1477ac */ /* 0x000e220008000800 */
[----:B------:R-:W-:-:S04]  /*b0dc0*/  LOP3.LUT R53, R53, 0xfffffffd, RZ, 0xc0, !PT ;  /* 0xfffffffd35357812 */ /* 0x000fc800078ec0ff */
[----:B------:R-:W-:Y:S02]  /*b0dd0*/  @P2 LOP3.LUT R53, R53, 0x2, RZ, 0xfc, !PT ;  /* 0x0000000235352812 */ /* 0x000fe400078efcff */
        /* <DEDUP_REMOVED lines=99> */
[----:B-1----:R-:W-:Y:S01]  /*b1410*/  ISETP.LT.AND P1, PT, R9, UR40, !P0 ;  /* 0x0000002809007c0c */ /* 0x002fe2000c721270 */
[----:B------:R-:W1:Y:S01]  /*b1420*/  LDCU UR38, c[0x0][0x398] ;  /* 0x00007300ff2677ac */ /* 0x000e620008000800 */
[----:B------:R-:W0:Y:S07]  /*b1430*/  LDCU UR40, c[0x0][0x398] ;  /* 0x00007300ff2877ac */ /* 0x000e2e0008000800 */
[----:B------:R-:W-:Y:S01]  /*b1440*/  @P3 LOP3.LUT R52, R52, 0x20, RZ, 0xfc, !PT ;  /* 0x0000002034343812 */ /* 0x000fe200078efcff */
[----:B------:R-:W0:Y:S03]  /*b1450*/  LDCU UR9, c[0x0][0x398] ;  /* 0x00007300ff0977ac */ /* 0x000e260008000800 */
[----:B------:R-:W-:-:S04]  /*b1460*/  LOP3.LUT R52, R52, 0xfffffeff, RZ, 0xc0, !PT ;  /* 0xfffffeff34347812 */ /* 0x000fc800078ec0ff */
[----:B------:R-:W-:-:S04]  /*b1470*/  @P2 LOP3.LUT R52, R52, 0x100, RZ, 0xfc, !PT ;  /* 0x0000010034342812 */ /* 0x000fc800078efcff */
[----:B------:R-:W-:-:S04]  /*b1480*/  LOP3.LUT R52, R52, 0xffffff7f, RZ, 0xc0, !PT ;  /* 0xffffff7f34347812 */ /* 0x000fc800078ec0ff */
[----:B------:R-:W-:Y:S02]  /*b1490*/  @P1 LOP3.LUT R52, R52, 0x80, RZ, 0xfc, !PT ;  /* 0x0000008034341812 */ /* 0x000fe400078efcff */
[----:B------:R-:W-:Y:S01]  /*b14a0*/  ISETP.LT.AND P1, PT, R11, UR20, !P0 ;  /* 0x000000140b007c0c */ /* 0x000fe2000c721270 */
[----:B------:R-:W0:Y:S01]  /*b14b0*/  LDCU UR20, c[0x0][0x398] ;  /* 0x00007300ff1477ac */ /* 0x000e220008000800 */
[----:B------:R-:W-:Y:S02]  /*b14c0*/  ISETP.LT.AND P3, PT, R13, UR39, !P0 ;  /* 0x000000270d007c0c */ /* 0x000fe4000c761270 */
[----:B------:R-:W-:Y:S01]  /*b14d0*/  LOP3.LUT R52, R52, 0xffffffbf, RZ, 0xc0, !PT ;  /* 0xffffffbf34347812 */ /* 0x000fe200078ec0ff */
[----:B------:R-:W0:Y:S01]  /*b14e0*/  LDCU UR39, c[0x0][0x398] ;  /* 0x00007300ff2777ac */ /* 0x000e220008000800 */
[----:B-1----:R-:W-:Y:S01]  /*b14f0*/  ISETP.LT.AND P2, PT, R12, UR38, !P0 ;  /* 0x000000260c007c0c */ /* 0x002fe2000c741270 */
[----:B------:R-:W1:Y:S06]  /*b1500*/  LDCU UR38, c[0x0][0x398] ;  /* 0x00007300ff2677ac */ /* 0x000e6c0008000800 */
[----:B------:R-:W-:-:S04]  /*b1510*/  @P1 LOP3.LUT R52, R52, 0x40, RZ, 0xfc, !PT ;  /* 0x0000004034341812 */ /* 0x000fc800078efcff */
[----:B------:R-:W-:-:S04]  /*b1520*/  LOP3.LUT R52, R52, 0xffffffef, RZ, 0xc0, !PT ;  /* 0xffffffef34347812 */ /* 0x000fc800078ec0ff */
[----:B------:R-:W-:Y:S02]  /*b1530*/  @P3 LOP3.LUT R52, R52, 0x10, RZ, 0xfc, !PT ;  /* 0x0000001034343812 */ /* 0x000fe400078efcff */
[----:B0-----:R-:W-:Y:S01]  /*b1540*/  ISETP.LT.AND P1, PT, R14, UR40, !P0 ;  /* 0x000000280e007c0c */ /* 0x001fe2000c721270 */
[----:B------:R-:W0:Y:S01]  /*b1550*/  LDCU UR40, c[0x0][0x398] ;  /* 0x00007300ff2877ac */ /* 0x000e220008000800 */
[----:B------:R-:W-:-:S04]  /*b1560*/  LOP3.LUT R52, R52, 0xfffffff7, RZ, 0xc0, !PT ;  /* 0xfffffff734347812 */ /* 0x000fc800078ec0ff */
[----:B------:R-:W-:-:S04]  /*b1570*/  @P2 LOP3.LUT R52, R52, 0x8, RZ, 0xfc, !PT ;  /* 0x0000000834342812 */ /* 0x000fc800078efcff */
[----:B------:R-:W-:-:S04]  /*b1580*/  LOP3.LUT R52, R52, 0xfffffffb, RZ, 0xc0, !PT ;  /* 0xfffffffb34347812 */ /* 0x000fc800078ec0ff */
[----:B------:R-:W-:Y:S02]  /*b1590*/  @P1 LOP3.LUT R52, R52, 0x4, RZ, 0xfc, !PT ;  /* 0x0000000434341812 */ /* 0x000fe400078efcff */
[----:B------:R-:W-:Y:S01]  /*b15a0*/  ISETP.LT.AND P1, PT, R15, UR20, !P0 ;  /* 0x000000140f007c0c */ /* 0x000fe2000c721270 */
[----:B------:R-:W2:Y:S01]  /*b15b0*/  LDCU UR20, c[0x0][0x398] ;  /* 0x00007300ff1477ac */ /* 0x000ea20008000800 */
[----:B-1----:R-:W-:Y:S02]  /*b15c0*/  ISETP.LT.AND P2, PT, R23, UR38, !P0 ;  /* 0x0000002617007c0c */ /* 0x002fe4000c741270 */
[----:B------:R-:W-:Y:S01]  /*b15d0*/  LOP3.LUT R52, R52, 0xfffffffd, RZ, 0xc0, !PT ;  /* 0xfffffffd34347812 */ /* 0x000fe200078ec0ff */
[----:B------:R-:W1:Y:S01]  /*b15e0*/  LDCU UR38, c[0x0][0x398] ;  /* 0x00007300ff2677ac */ /* 0x000e620008000800 */
[----:B------:R-:W-:Y:S01]  /*b15f0*/  ISETP.LT.AND P3, PT, R16, UR39, !P0 ;  /* 0x0000002710007c0c */ /* 0x000fe2000c761270 */
[----:B------:R-:W1:Y:S06]  /*b1600*/  LDCU UR39, c[0x0][0x398] ;  /* 0x00007300ff2777ac */ /* 0x000e6c0008000800 */
[----:B------:R-:W-:-:S02]  /*b1610*/  @P1 LOP3.LUT R52, R52, 0x2, RZ, 0xfc, !PT ;  /* 0x0000000234341812 */ /* 0x000fc400078efcff */
[----:B0-----:R-:W-:Y:S01]  /*b1620*/  ISETP.LT.AND P1, PT, R25, UR40, !P0 ;  /* 0x0000002819007c0c */ /* 0x001fe2000c721270 */
[----:B------:R-:W0:Y:S01]  /*b1630*/  LDCU UR40, c[0x0][0x398] ;  /* 0x00007300ff2877ac */ /* 0x000e220008000800 */
[----:B------:R-:W-:-:S04]  /*b1640*/  @P2 LOP3.LUT R51, R51, 0x80000000, RZ, 0xfc, !PT ;  /* 0x8000000033332812 */ /* 0x000fc800078efcff */
[----:B------:R-:W-:Y:S02]  /*b1650*/  LOP3.LUT R51, R51, 0xbfffffff, RZ, 0xc0, !PT ;  /* 0xbfffffff33337812 */ /* 0x000fe400078ec0ff */
[----:B------:R-:W-:-:S05]  /*b1660*/  LOP3.LUT R52, R52, 0xfffffffe, RZ, 0xc0, !PT ;  /* 0xfffffffe34347812 */ /* 0x000fca00078ec0ff */
[----:B------:R-:W-:Y:S02]  /*b1670*/  @P1 LOP3.LUT R51, R51, 0x40000000, RZ, 0xfc, !PT ;  /* 0x4000000033331812 */ /* 0x000fe400078efcff */
[----:B--2---:R-:W-:Y:S01]  /*b1680*/  ISETP.LT.AND P1, PT, R24, UR20, !P0 ;  /* 0x0000001418007c0c */ /* 0x004fe2000c721270 */
[----:B------:R-:W2:Y:S01]  /*b1690*/  LDCU.64 UR20, c[0x0][0x398] ;  /* 0x00007300ff1477ac */ /* 0x000ea20008000a00 */
[----:B------:R-:W-:Y:S02]  /*b16a0*/  @P3 LOP3.LUT R52, R52, 0x1, RZ, 0xfc, !PT ;  /* 0x0000000134343812 */ /* 0x000fe400078efcff */
[----:B-1----:R-:W-:Y:S01]  /*b16b0*/  ISETP.LT.AND P3, PT, R26, UR39, !P0 ;  /* 0x000000271a007c0c */ /* 0x002fe2000c761270 */
[----:B------:R-:W1:Y:S01]  /*b16c0*/  LDCU UR39, c[0x0][0x398] ;  /* 0x00007300ff2777ac */ /* 0x000e620008000800 */
[----:B------:R-:W-:Y:S02]  /*b16d0*/  LOP3.LUT R51, R51, 0xdfffffff, RZ, 0xc0, !PT ;  /* 0xdfffffff33337812 */ /* 0x000fe400078ec0ff */
[----:B------:R-:W-:Y:S01]  /*b16e0*/  ISETP.LT.AND P2, PT, R27, UR38, !P0 ;  /* 0x000000261b007c0c */ /* 0x000fe2000c741270 */
[----:B------:R-:W1:Y:S04]  /*b16f0*/  LDCU UR38, c[0x0][0x398] ;  /* 0x00007300ff2677ac */ /* 0x000e680008000800 */
[----:B------:R-:W-:-:S04]  /*b1700*/  @P1 LOP3.LUT R51, R51, 0x20000000, RZ, 0xfc, !PT ;  /* 0x2000000033331812 */ /* 0x000fc800078efcff */
        /* <DEDUP_REMOVED lines=15> */
[----:B--2---:R-:W-:Y:S01]  /*b1800*/  ISETP.LT.AND P1, PT, R10, UR20, !P0 ;  /* 0x000000140a007c0c */ /* 0x004fe2000c721270 */
[----:B------:R-:W2:Y:S01]  /*b1810*/  LDCU UR7, c[0x0][0x398] ;  /* 0x00007300ff0777ac */ /* 0x000ea20008000800 */
        /* <DEDUP_REMOVED lines=70> */
[----:B------:R-:W-:-:S02]  /*b1c80*/  @P1 LOP3.LUT R51, R51, 0x20, RZ, 0xfc, !PT ;  /* 0x0000002033331812 */ /* 0x000fc400078efcff */
[----:B------:R-:W-:Y:S01]  /*b1c90*/  ISETP.LT.AND P1, PT, R8, UR67, !P0 ;  /* 0x0000004308007c0c */ /* 0x000fe2000c721270 */
[----:B------:R-:W0:Y:S01]  /*b1ca0*/  LDCU UR67, c[0x0][0x398] ;  /* 0x00007300ff4377ac */ /* 0x000e220008000800 */
[----:B------:R-:W-:-:S11]  /*b1cb0*/  LOP3.LUT R51, R51, 0xfffffeff, RZ, 0xc0, !PT ;  /* 0xfffffeff33337812 */ /* 0x000fd600078ec0ff */
        /* <DEDUP_REMOVED lines=20> */
[----:B------:R-:W-:Y:S02]  /*b1e00*/  ISETP.LT.AND P3, PT, R23, UR22, !P0 ;  /* 0x0000001617007c0c */ /* 0x000fe4000c761270 */
[----:B------:R-:W-:Y:S02]  /*b1e10*/  LOP3.LUT R22, R42, 0xffff, RZ, 0xc0, !PT ;  /* 0x0000ffff2a167812 */ /* 0x000fe400078ec0ff */
[----:B------:R-:W-:Y:S01]  /*b1e20*/  LOP3.LUT R5, R60, 0xffff, RZ, 0xc0, !PT ;  /* 0x0000ffff3c057812 */ /* 0x000fe200078ec0ff */
[----:B------:R0:W-:Y:S01]  /*b1e30*/  STL [R1+0x2c00], R4 ;  /* 0x002c000401007387 */ /* 0x0001e20000100800 */
[----:B-1----:R-:W-:Y:S01]  /*b1e40*/  ISETP.LT.AND P1, PT, R16, UR70, !P0 ;  /* 0x0000004610007c0c */ /* 0x002fe2000c721270 */
[----:B------:R-:W1:Y:S01]  /*b1e50*/  LDCU UR22, c[0x0][0x398] ;  /* 0x00007300ff1677ac */ /* 0x000e620008000800 */
[----:B------:R-:W-:-:S05]  /*b1e60*/  LOP3.LUT R51, R51, 0xfffffffd, RZ, 0xc0, !PT ;  /* 0xfffffffd33337812 */ /* 0x000fca00078ec0ff */
[----:B------:R-:W-:Y:S01]  /*b1e70*/  @P3 LOP3.LUT R50, R50, 0x80000000, RZ, 0xfc, !PT ;  /* 0x8000000032323812 */ /* 0x000fe200078efcff */
[----:B------:R-:W-:Y:S01]  /*b1e80*/  STL [R1+0x2c24], R22 ;  /* 0x002c241601007387 */ /* 0x000fe20000100800 */
[----:B------:R-:W-:Y:S01]  /*b1e90*/  @P2 LOP3.LUT R51, R51, 0x2, RZ, 0xfc, !PT ;  /* 0x0000000233332812 */ /* 0x000fe200078efcff */
[----:B------:R-:W0:Y:S01]  /*b1ea0*/  LDCU UR70, c[0x0][0x398] ;  /* 0x00007300ff4677ac */ /* 0x000e220008000800 */
[----:B------:R-:W-:Y:S02]  /*b1eb0*/  ISETP.LT.AND P2, PT, R25, UR23, !P0 ;  /* 0x0000001719007c0c */ /* 0x000fe4000c741270 */
[----:B------:R-:W-:Y:S02]  /*b1ec0*/  LOP3.LUT R51, R51, 0xfffffffe, RZ, 0xc0, !PT ;  /* 0xfffffffe33337812 */ /* 0x000fe400078ec0ff */
[----:B------:R-:W-:Y:S02]  /*b1ed0*/  LOP3.LUT R50, R50, 0xbfffffff, RZ, 0xc0, !PT ;  /* 0xbfffffff32327812 */ /* 0x000fe400078ec0ff */
[----:B------:R-:W-:Y:S01]  /*b1ee0*/  ISETP.LT.AND P3, PT, R26, UR27, !P0 ;  /* 0x0000001b1a007c0c */ /* 0x000fe2000c761270 */
[----:B------:R0:W-:Y:S01]  /*b1ef0*/  STL [R1+0x2bfc], R5 ;  /* 0x002bfc0501007387 */ /* 0x0001e20000100800 */
[----:B------:R-:W-:Y:S01]  /*b1f00*/  @P1 LOP3.LUT R51, R51, 0x1, RZ, 0xfc, !PT ;  /* 0x0000000133331812 */ /* 0x000fe200078efcff */
[----:B------:R-:W1:Y:S01]  /*b1f10*/  LDCU UR23, c[0x0][0x398] ;  /* 0x00007300ff1777ac */ /* 0x000e620008000800 */
[----:B------:R-:W-:-:S03]  /*b1f20*/  ISETP.LT.AND P1, PT, R24, UR26, !P0 ;  /* 0x0000001a18007c0c */ /* 0x000fc6000c721270 */
[----:B------:R-:W-:Y:S01]  /*b1f30*/  @P2 LOP3.LUT R50, R50, 0x40000000, RZ, 0xfc, !PT ;  /* 0x4000000032322812 */ /* 0x000fe200078efcff */
[----:B------:R-:W1:Y:S03]  /*b1f40*/  LDCU UR26, c[0x0][0x398] ;  /* 0x00007300ff1a77ac */ /* 0x000e660008000800 */
[----:B------:R-:W-:Y:S01]  /*b1f50*/  LOP3.LUT R50, R50, 0xdfffffff, RZ, 0xc0, !PT ;  /* 0xdfffffff32327812 */ /* 0x000fe200078ec0ff */
[----:B------:R-:W1:Y:S01]  /*b1f60*/  LDCU UR27, c[0x0][0x398] ;  /* 0x00007300ff1b77ac */ /* 0x000e620008000800 */
[----:B------:R-:W-:Y:S02]  /*b1f70*/  ISETP.LT.AND P2, PT, R27, UR28, !P0 ;  /* 0x0000001c1b007c0c */ /* 0x000fe4000c741270 */
[----:B------:R-:W-:Y:S01]  /*b1f80*/  PRMT R41, R4, 0x3340, R5 ;  /* 0x0000334004297816 */ /* 0x000fe20000000005 */
[----:B------:R-:W1:Y:S01]  /*b1f90*/  LDCU UR28, c[0x0][0x398] ;  /* 0x00007300ff1c77ac */ /* 0x000e620008000800 */
[----:B------:R-:W-:Y:S01]  /*b1fa0*/  @P1 LOP3.LUT R50, R50, 0x20000000, RZ, 0xfc, !PT ;  /* 0x2000000032321812 */ /* 0x000fe200078efcff */
[----:B0-----:R-:W2:Y:S03]  /*b1fb0*/  LDL.LU R4, [R1+0xc0] ;  /* 0x0000c00001047983 */ /* 0x001ea60000300800 */
[----:B------:R-:W-:Y:S01]  /*b1fc0*/  LOP3.LUT R50, R50, 0xefffffff, RZ, 0xc0, !PT ;  /* 0xefffffff32327812 */ /* 0x000fe200078ec0ff */
[----:B------:R-:W2:Y:S03]  /*b1fd0*/  LDL.LU R60, [R1+0xa0] ;  /* 0x0000a000013c7983 */ /* 0x000ea60000300800 */
[----:B------:R-:W-:-:S02]  /*b1fe0*/  @P3 LOP3.LUT R50, R50, 0x10000000, RZ, 0xfc, !PT ;  /* 0x1000000032323812 */ /* 0x000fc400078efcff */
        /* <DEDUP_REMOVED lines=23> */
[----:B------:R-:W-:Y:S02]  /*b2160*/  ISETP.LT.AND P3, PT, R11, UR74, !P0 ;  /* 0x0000004a0b007c0c */ /* 0x000fe4000c761270 */
[----:B------:R-:W-:Y:S02]  /*b2170*/  PRMT R39, R22, 0x3340, R0 ;  /* 0x0000334016277816 */ /* 0x000fe40000000000 */
[----:B------:R-:W-:Y:S01]  /*b2180*/  LOP3.LUT R28, R44, 0xffff, RZ, 0xc0, !PT ;  /* 0x0000ffff2c1c7812 */ /* 0x000fe200078ec0ff */
[----:B------:R-:W-:Y:S01]  /*b2190*/  STL [R1+0x2c08], R5 ;  /* 0x002c080501007387 */ /* 0x000fe20000100800 */
[----:B------:R-:W-:Y:S01]  /*b21a0*/  LOP3.LUT R50, R50, 0xff7fffff, RZ, 0xc0, !PT ;  /* 0xff7fffff32327812 */ /* 0x000fe200078ec0ff */
[----:B------:R-:W0:Y:S03]  /*b21b0*/  LDCU UR74, c[0x0][0x398] ;  /* 0x00007300ff4a77ac */ /* 0x000e260008000800 */
[----:B------:R-:W-:-:S02]  /*b21c0*/  @P1 LOP3.LUT R50, R50, 0x800000, RZ, 0xfc, !PT ;  /* 0x0080000032321812 */ /* 0x000fc400078efcff */
[----:B------:R-:W-:Y:S02]  /*b21d0*/  ISETP.LT.AND P2, PT, R10, UR73, !P0 ;  /* 0x000000490a007c0c */ /* 0x000fe4000c741270 */
[----:B------:R-:W-:Y:S01]  /*b21e0*/  LOP3.LUT R22, R45, 0xffff, RZ, 0xc0, !PT ;  /* 0x0000ffff2d167812 */ /* 0x000fe200078ec0ff */
[----:B------:R0:W-:Y:S01]  /*b21f0*/  STL [R1+0x2c0c], R28 ;  /* 0x002c0c1c01007387 */ /* 0x0001e20000100800 */
[----:B------:R-:W-:Y:S01]  /*b2200*/  LOP3.LUT R50, R50, 0xffbfffff, RZ, 0xc0, !PT ;  /* 0xffbfffff32327812 */ /* 0x000fe200078ec0ff */
[----:B------:R-:W0:Y:S03]  /*b2210*/  LDCU UR73, c[0x0][0x398] ;  /* 0x00007300ff4977ac */ /* 0x000e260008000800 */
[----:B------:R-:W-:Y:S02]  /*b2220*/  @P3 LOP3.LUT R50, R50, 0x400000, RZ, 0xfc, !PT ;  /* 0x0040000032323812 */ /* 0x000fe400078efcff */
[----:B------:R-:W-:Y:S01]  /*b2230*/  ISETP.LT.AND P1, PT, R12, UR72, !P0 ;  /* 0x000000480c007c0c */ /* 0x000fe2000c721270 */
[----:B------:R0:W-:Y:S01]  /*b2240*/  STL [R1+0x2c04], R22 ;  /* 0x002c041601007387 */ /* 0x0001e20000100800 */
[----:B------:R-:W-:Y:S01]  /*b2250*/  LOP3.LUT R50, R50, 0xffdfffff, RZ, 0xc0, !PT ;  /* 0xffdfffff32327812 */ /* 0x000fe200078ec0ff */
[----:B------:R-:W0:Y:S03]  /*b2260*/  LDCU UR72, c[0x0][0x398] ;  /* 0x00007300ff4877ac */ /* 0x000e260008000800 */
[----:B------:R-:W-:-:S02]  /*b2270*/  @P2 LOP3.LUT R50, R50, 0x200000, RZ, 0xfc, !PT ;  /* 0x0020000032322812 */ /* 0x000fc400078efcff */
        /* <DEDUP_REMOVED lines=50> */
[----:B------:R-:W0:Y:S07]  /*b25a0*/  LDCU UR43, c[0x0][0x398] ;  /* 0x00007300ff2b77ac */ /* 0x000e2e0008000800 */
        /* <DEDUP_REMOVED lines=64> */
[----:B------:R-:W-:-:S02]  /*b29b0*/  PRMT R43, R28, 0x3340, R0 ;  /* 0x000033401c2b7816 */ /* 0x000fc40000000000 */
        /* <DEDUP_REMOVED lines=52> */
[----:B------:R-:W-:Y:S02]  /*b2d00*/  ISETP.LT.AND P0, PT, R7, UR40, !P0 ;  /* 0x0000002807007c0c */ /* 0x000fe4000c701270 */
[----:B------:R-:W-:-:S04]  /*b2d10*/  LOP3.LUT R49, R49, 0xfffffbff, RZ, 0xc0, !PT ;  /* 0xfffffbff31317812 */ /* 0x000fc800078ec0ff */
[----:B------:R-:W-:-:S04]  /*b2d20*/  @P1 LOP3.LUT R49, R49, 0x400, RZ, 0xfc, !PT ;  /* 0x0000040031311812 */ /* 0x000fc800078efcff */
[----:B------:R-:W-:-:S04]  /*b2d30*/  LOP3.LUT R49, R49, 0xfffffdff, RZ, 0xc0, !PT ;  /* 0xfffffdff31317812 */ /* 0x000fc800078ec0ff */
[----:B------:R-:W-:Y:S02]  /*b2d40*/  @P0 LOP3.LUT R49, R49, 0x200, RZ, 0xfc, !PT ;  /* 0x0000020031310812 */ /* 0x000fe400078efcff */
[----:B------:R-:W-:Y:S02]  /*b2d50*/  ISETP.GE.AND P0, PT, R36, UR13, PT ;  /* 0x0000000d24007c0c */ /* 0x000fe4000bf06270 */
[----:B------:R-:W-:Y:S02]  /*b2d60*/  LOP3.LUT R49, R49, 0xffffffef, RZ, 0xc0, !PT ;  /* 0xffffffef31317812 */ /* 0x000fe400078ec0ff */
[----:B------:R-:W-:Y:S01]  /*b2d70*/  LOP3.LUT R28, R61, 0xffff, RZ, 0xc0, !PT ;  /* 0x0000ffff3d1c7812 */ /* 0x000fe200078ec0ff */
[----:B------:R-:W-:Y:S01]  /*b2d80*/  VIADD R36, R35, 0x12 ;  /* 0x0000001223247836 */ /* 0x000fe20000000000 */
[----:B0-----:R-:W-:Y:S01]  /*b2d90*/  ISETP.LT.AND P1, PT, R13, UR24, !P0 ;  /* 0x000000180d007c0c */ /* 0x001fe2000c721270 */
[----:B------:R-:W3:Y:S01]  /*b2da0*/  LDL.LU R61, [R1+0x5164] ;  /* 0x00516400013d7983 */ /* 0x000ee20000300800 */
[----:B------:R-:W-:Y:S01]  /*b2db0*/  ISETP.LT.AND P3, PT, R9, UR41, !P0 ;  /* 0x0000002909007c0c */ /* 0x000fe2000c761270 */
[----:B------:R-:W0:Y:S01]  /*b2dc0*/  LDCU UR41, c[0x0][0x398] ;  /* 0x00007300ff2977ac */ /* 0x000e220008000800 */
[----:B-1----:R-:W-:Y:S01]  /*b2dd0*/  ISETP.LT.AND P2, PT, R11, UR32, !P0 ;  /* 0x000000200b007c0c */ /* 0x002fe2000c741270 */
[----:B------:R-:W1:Y:S01]  /*b2de0*/  LDCU UR32, c[0x0][0x398] ;  /* 0x00007300ff2077ac */ /* 0x000e620008000800 */
[----:B------:R-:W-:-:S02]  /*b2df0*/  PRMT R44, R5, 0x3340, R22 ;  /* 0x00003340052c7816 */ /* 0x000fc40000000016 */
[----:B------:R-:W-:Y:S01]  /*b2e00*/  LOP3.LUT R3, R3, 0x7fffffff, RZ, 0xc0, !PT ;  /* 0x7fffffff03037812 */ /* 0x000fe200078ec0ff */
[----:B------:R-:W0:Y:S04]  /*b2e10*/  LDCU UR13, c[0x0][0x398] ;  /* 0x00007300ff0d77ac */ /* 0x000e280008000800 */
[----:B------:R-:W-:Y:S02]  /*b2e20*/  @P1 LOP3.LUT R49, R49, 0x10, RZ, 0xfc, !PT ;  /* 0x0000001031311812 */ /* 0x000fe400078efcff */
[----:B------:R-:W-:Y:S01]  /*b2e30*/  ISETP.LT.AND P1, PT, R8, UR50, !P0 ;  /* 0x0000003208007c0c */ /* 0x000fe2000c721270 */
[----:B------:R-:W0:Y:S01]  /*b2e40*/  LDCU UR50, c[0x0][0x398] ;  /* 0x00007300ff3277ac */ /* 0x000e220008000800 */
[----:B------:R-:W-:Y:S02]  /*b2e50*/  LOP3.LUT R49, R49, 0xfffffeff, RZ, 0xc0, !PT ;  /* 0xfffffeff31317812 */ /* 0x000fe400078ec0ff */
[----:B--2---:R-:W-:Y:S01]  /*b2e60*/  LOP3.LUT R4, R4, 0xffff, RZ, 0xc0, !PT ;  /* 0x0000ffff04047812 */ /* 0x004fe200078ec0ff */
[----:B------:R-:W2:Y:S08]  /*b2e70*/  LDCU UR24, c[0x0][0x398] ;  /* 0x00007300ff1877ac */ /* 0x000eb00008000800 */
        /* <DEDUP_REMOVED lines=13> */
[----:B------:R-:W0:Y:S01]  /*b2f50*/  LDCU.64 UR40, c[0x0][0x398] ;  /* 0x00007300ff2877ac */ /* 0x000e220008000a00 */
[----:B-1----:R-:W-:Y:S01]  /*b2f60*/  ISETP.LT.AND P2, PT, R15, UR32, !P0 ;  /* 0x000000200f007c0c */ /* 0x002fe2000c741270 */
[----:B------:R-:W1:Y:S06]  /*b2f70*/  LDCU UR32, c[0x0][0x398] ;  /* 0x00007300ff2077ac */ /* 0x000e6c0008000800 */
[----:B------:R-:W-:-:S04]  /*b2f80*/  @P1 LOP3.LUT R49, R49, 0x8, RZ, 0xfc, !PT ;  /* 0x0000000831311812 */ /* 0x000fc800078efcff */
        /* <DEDUP_REMOVED lines=53> */
[----:B------:R-:W2:Y:S01]  /*b32e0*/  LDCU UR43, c[0x0][0x398] ;  /* 0x00007300ff2b77ac */ /* 0x000ea20008000800 */
[----:B------:R-:W-:-:S04]  /*b32f0*/  LOP3.LUT R48, R48, 0xffbfffff, RZ, 0xc0, !PT ;  /* 0xffbfffff30307812 */ /* 0x000fc800078ec0ff */
[----:B------:R-:W-:-:S04]  /*b3300*/  @P2 LOP3.LUT R48, R48, 0x400000, RZ, 0xfc, !PT ;  /* 0x0040000030302812 */ /* 0x000fc800078efcff */
[----:B------:R-:W-:-:S04]  /*b3310*/  LOP3.LUT R48, R48, 0xffdfffff, RZ, 0xc0, !PT ;  /* 0xffdfffff30307812 */ /* 0x000fc800078ec0ff */
[----:B------:R-:W-:Y:S02]  /*b3320*/  @P1 LOP3.LUT R48, R48, 0x200000, RZ, 0xfc, !PT ;  /* 0x0020000030301812 */ /* 0x000fe400078efcff */
[----:B0-----:R-:W-:Y:S01]  /*b3330*/  ISETP.LT.AND P1, PT, R12, UR51, !P0 ;  /* 0x000000330c007c0c */ /* 0x001fe2000c721270 */
[----:B------:R-:W0:Y:S01]  /*b3340*/  LDCU UR51, c[0x0][0x398] ;  /* 0x00007300ff3377ac */ /* 0x000e220008000800 */
[----:B-1----:R-:W-:Y:S02]  /*b3350*/  ISETP.LT.AND P3, PT, R14, UR50, !P0 ;  /* 0x000000320e007c0c */ /* 0x002fe4000c761270 */
[----:B------:R-:W-:Y:S01]  /*b3360*/  LOP3.LUT R48, R48, 0xfff7ffff, RZ, 0xc0, !PT ;  /* 0xfff7ffff30307812 */ /* 0x000fe200078ec0ff */
[----:B------:R-:W1:Y:S01]  /*b3370*/  LDCU UR50, c[0x0][0x398] ;  /* 0x00007300ff3277ac */ /* 0x000e620008000800 */
[----:B------:R-:W-:Y:S02]  /*b3380*/  ISETP.LT.AND P2, PT, R15, UR32, !P0 ;  /* 0x000000200f007c0c */ /* 0x000fe4000c741270 */
[----:B------:R-:W-:Y:S01]  /*b3390*/  LOP3.LUT R5, R46, 0xffff, RZ, 0xc0, !PT ;  /* 0x0000ffff2e057812 */ /* 0x000fe200078ec0ff */
[----:B------:R-:W0:Y:S04]  /*b33a0*/  LDCU UR32, c[0x0][0x398] ;  /* 0x00007300ff2077ac */ /* 0x000e280008000800 */
[----:B------:R-:W-:-:S04]  /*b33b0*/  @P1 LOP3.LUT R48, R48, 0x80000, RZ, 0xfc, !PT ;  /* 0x0008000030301812 */ /* 0x000fc800078efcff */
[----:B------:R-:W-:-:S04]  /*b33c0*/  LOP3.LUT R48, R48, 0xfffbffff, RZ, 0xc0, !PT ;  /* 0xfffbffff30307812 */ /* 0x000fc800078ec0ff */
[----:B------:R-:W-:Y:S02]  /*b33d0*/  @P3 LOP3.LUT R48, R48, 0x40000, RZ, 0xfc, !PT ;  /* 0x0004000030303812 */ /* 0x000fe400078efcff */
[----:B--2---:R-:W-:Y:S01]  /*b33e0*/  ISETP.LT.AND P1, PT, R16, UR43, !P0 ;  /* 0x0000002b10007c0c */ /* 0x004fe2000c721270 */
[----:B------:R-:W2:Y:S01]  /*b33f0*/  LDCU UR43, c[0x0][0x398] ;  /* 0x00007300ff2b77ac */ /* 0x000ea20008000800 */
[----:B------:R-:W-:-:S04]  /*b3400*/  LOP3.LUT R48, R48, 0xfffdffff, RZ, 0xc0, !PT ;  /* 0xfffdffff30307812 */ /* 0x000fc800078ec0ff */
[----:B------:R-:W-:Y:S02]  /*b3410*/  @P2 LOP3.LUT R48, R48, 0x20000, RZ, 0xfc, !PT ;  /* 0x0002000030302812 */ /* 0x000fe400078efcff */
[----:B------:R-:W-:Y:S02]  /*b3420*/  ISETP.LT.AND P3, PT, R23, UR20, !P0 ;  /* 0x0000001417007c0c */ /* 0x000fe4000c761270 */
[----:B------:R-:W-:Y:S01]  /*b3430*/  LOP3.LUT R22, R47, 0xffff, RZ, 0xc0, !PT ;  /* 0x0000ffff2f167812 */ /* 0x000fe200078ec0ff */
[----:B------:R-:W-:Y:S01]  /*b3440*/  STL [R1+0x2c14], R5 ;  /* 0x002c140501007387 */ /* 0x000fe20000100800 */
[----:B------:R-:W-:Y:S01]  /*b3450*/  LOP3.LUT R48, R48, 0xfffeffff, RZ, 0xc0, !PT ;  /* 0xfffeffff30307812 */ /* 0x000fe200078ec0ff */
[----:B------:R-:W0:Y:S03]  /*b3460*/  LDCU UR20, c[0x0][0x398] ;  /* 0x00007300ff1477ac */ /* 0x000e260008000800 */
[----:B------:R-:W-:-:S02]  /*b3470*/  @P1 LOP3.LUT R48, R48, 0x10000, RZ, 0xfc, !PT ;  /* 0x0001000030301812 */ /* 0x000fc400078efcff */
[----:B------:R-:W-:Y:S01]  /*b3480*/  ISETP.LT.AND P2, PT, R25, UR21, !P0 ;  /* 0x0000001519007c0c */ /* 0x000fe2000c741270 */
[----:B------:R-:W-:Y:S01]  /*b3490*/  STL [R1+0x2c28], R28 ;  /* 0x002c281c01007387 */ /* 0x000fe20000100800 */
        /* <DEDUP_REMOVED lines=27> */
[----:B------:R-:W-:Y:S02]  /*b3650*/  LOP3.LUT R48, R48, 0xffffffef, RZ, 0xc0, !PT ;  /* 0xffffffef30307812 */ /* 0x000fe400078ec0ff */
[----:B------:R-:W-:Y:S01]  /*b3660*/  PRMT R47, R5, 0x3340, R22 ;  /* 0x00003340052f7816 */ /* 0x000fe20000000016 */
[----:B------:R-:W-:Y:S01]  /*b3670*/  VIADD R36, R35, 0x10 ;  /* 0x0000001023247836 */ /* 0x000fe20000000000 */
[----:B------:R-:W-:Y:S01]  /*b3680*/  ISETP.LT.AND P1, PT, R13, UR38, !P0 ;  /* 0x000000260d007c0c */ /* 0x000fe2000c721270 */
[----:B------:R-:W2:Y:S01]  /*b3690*/  LDCU UR41, c[0x0][0x3b8] ;  /* 0x00007700ff2977ac */ /* 0x000ea20008000800 */
[----:B0-----:R-:W-:-:S02]  /*b36a0*/  ISETP.LT.AND P3, PT, R9, UR51, !P0 ;  /* 0x0000003309007c0c */ /* 0x001fc4000c761270 */
[----:B-1----:R-:W-:Y:S01]  /*b36b0*/  ISETP.LT.AND P2, PT, R11, UR50, !P0 ;  /* 0x000000320b007c0c */ /* 0x002fe2000c741270 */
[----:B------:R-:W0:Y:S01]  /*b36c0*/  LDCU UR51, c[0x0][0x398] ;  /* 0x00007300ff3377ac */ /* 0x000e220008000800 */
[----:B------:R-:W1:Y:S07]  /*b36d0*/  LDCU UR50, c[0x0][0x398] ;  /* 0x00007300ff3277ac */ /* 0x000e6e0008000800 */
        /* <DEDUP_REMOVED lines=14> */
[----:B0-----:R-:W-:Y:S01]  /*b37c0*/  ISETP.LT.AND P1, PT, R12, UR52, !P0 ;  /* 0x000000340c007c0c */ /* 0x001fe2000c721270 */
[----:B------:R-:W0:Y:S01]  /*b37d0*/  LDCU UR52, c[0x0][0x398] ;  /* 0x00007300ff3477ac */ /* 0x000e220008000800 */
[----:B------:R-:W-:Y:S02]  /*b37e0*/  ISETP.LT.AND P3, PT, R14, UR51, !P0 ;  /* 0x000000330e007c0c */ /* 0x000fe4000c761270 */
[----:B---3--:R-:W-:Y:S01]  /*b37f0*/  LOP3.LUT R22, R61, 0xffff, RZ, 0xc0, !PT ;  /* 0x0000ffff3d167812 */ /* 0x008fe200078ec0ff */
[----:B------:R-:W3:Y:S01]  /*b3800*/  LDCU UR51, c[0x0][0x398] ;  /* 0x00007300ff3377ac */ /* 0x000ee20008000800 */
[----:B------:R-:W-:Y:S01]  /*b3810*/  LOP3.LUT R48, R48, 0xfffffff7, RZ, 0xc0, !PT ;  /* 0xfffffff730307812 */ /* 0x000fe200078ec0ff */
[----:B------:R-:W3:Y:S01]  /*b3820*/  LDL.LU R61, [R1+0x5160] ;  /* 0x00516000013d7983 */ /* 0x000ee20000300800 */
[----:B-1----:R-:W-:Y:S01]  /*b3830*/  ISETP.LT.AND P2, PT, R15, UR50, !P0 ;  /* 0x000000320f007c0c */ /* 0x002fe2000c741270 */
[----:B------:R-:W1:Y:S04]  /*b3840*/  LDCU UR50, c[0x0][0x398] ;  /* 0x00007300ff3277ac */ /* 0x000e680008000800 */
[----:B------:R-:W-:-:S04]  /*b3850*/  @P1 LOP3.LUT R48, R48, 0x8, RZ, 0xfc, !PT ;  /* 0x0000000830301812 */ /* 0x000fc800078efcff */
[----:B------:R-:W-:-:S04]  /*b3860*/  LOP3.LUT R48, R48, 0xfffffffb, RZ, 0xc0, !PT ;  /* 0xfffffffb30307812 */ /* 0x000fc800078ec0ff */
[----:B------:R-:W-:Y:S02]  /*b3870*/  @P3 LOP3.LUT R48, R48, 0x4, RZ, 0xfc, !PT ;  /* 0x0000000430303812 */ /* 0x000fe400078efcff */
[----:B------:R-:W-:Y:S01]  /*b3880*/  ISETP.LT.AND P3, PT, R23, UR68, !P0 ;  /* 0x0000004417007c0c */ /* 0x000fe2000c761270 */
[----:B------:R-:W0:Y:S01]  /*b3890*/  LDCU UR68, c[0x0][0x3b8] ;  /* 0x00007700ff4477ac */ /* 0x000e220008000800 */
[----:B--2---:R-:W-:Y:S02]  /*b38a0*/  ISETP.LT.AND P1, PT, R16, UR43, !P0 ;  /* 0x0000002b10007c0c */ /* 0x004fe4000c721270 */
[----:B------:R-:W-:-:S04]  /*b38b0*/  LOP3.LUT R48, R48, 0xfffffffd, RZ, 0xc0, !PT ;  /* 0xfffffffd30307812 */ /* 0x000fc800078ec0ff */
[----:B------:R-:W-:Y:S02]  /*b38c0*/  @P2 LOP3.LUT R48, R48, 0x2, RZ, 0xfc, !PT ;  /* 0x0000000230302812 */ /* 0x000fe400078efcff */
[----:B------:R-:W-:Y:S01]  /*b38d0*/  ISETP.LT.AND P2, PT, R25, UR67, !P0 ;  /* 0x0000004319007c0c */ /* 0x000fe2000c741270 */
[----:B------:R-:W2:Y:S01]  /*b38e0*/  LDCU UR67, c[0x0][0x3b8] ;  /* 0x00007700ff4377ac */ /* 0x000ea20008000800 */
        /* <DEDUP_REMOVED lines=16> */
[----:B------:R-:W-:Y:S01]  /*b39f0*/  LOP3.LUT R5, R60, 0xffff, RZ, 0xc0, !PT ;  /* 0x0000ffff3c057812 */ /* 0x000fe200078ec0ff */
[----:B------:R0:W-:Y:S01]  /*b3a00*/  STL [R1+0x2c1c], R4 ;  /* 0x002c1c0401007387 */ /* 0x0001e20000100800 */
[----:B------:R-:W-:Y:S01]  /*b3a10*/  LOP3.LUT R3, R3, 0xf7ffffff, RZ, 0xc0, !PT ;  /* 0xf7ffffff03037812 */ /* 0x000fe200078ec0ff */
[----:B------:R-:W0:Y:S01]  /*b3a20*/  LDCU UR56, c[0x0][0x398] ;  /* 0x00007300ff3877ac */ /* 0x000e220008000800 */
[----:B------:R-:W-:Y:S02]  /*b3a30*/  ISETP.LT.AND P0, PT, R7, UR42, !P0 ;  /* 0x0000002a07007c0c */ /* 0x000fe4000c701270 */
[----:B------:R-:W-:Y:S01]  /*b3a40*/  @P2 LOP3.LUT R3, R3, 0x8000000, RZ, 0xfc, !PT ;  /* 0x0800000003032812 */ /* 0x000fe200078efcff */
[----:B------:R-:W0:Y:S03]  /*b3a50*/  LDCU.64 UR42, c[0x0][0x398] ;  /* 0x00007300ff2a77ac */ /* 0x000e260008000a00 */
[----:B------:R-:W-:-:S04]  /*b3a60*/  LOP3.LUT R3, R3, 0xfbffffff, RZ, 0xc0, !PT ;  /* 0xfbffffff03037812 */ /* 0x000fc800078ec0ff */
[----:B------:R-:W-:-:S04]  /*b3a70*/  @P1 LOP3.LUT R3, R3, 0x4000000, RZ, 0xfc, !PT ;  /* 0x0400000003031812 */ /* 0x000fc800078efcff */
[----:B------:R-:W-:-:S04]  /*b3a80*/  LOP3.LUT R3, R3, 0xfdffffff, RZ, 0xc0, !PT ;  /* 0xfdffffff03037812 */ /* 0x000fc800078ec0ff */
[----:B------:R-:W-:Y:S02]  /*b3a90*/  @P0 LOP3.LUT R3, R3, 0x2000000, RZ, 0xfc, !PT ;  /* 0x0200000003030812 */ /* 0x000fe400078efcff */
[----:B------:R-:W-:Y:S02]  /*b3aa0*/  ISETP.GE.AND P0, PT, R36, UR39, PT ;  /* 0x0000002724007c0c */ /* 0x000fe4000bf06270 */
[----:B------:R-:W-:Y:S01]  /*b3ab0*/  LOP3.LUT R3, R3, 0xffefffff, RZ, 0xc0, !PT ;  /* 0xffefffff03037812 */ /* 0x000fe200078ec0ff */
[----:B0-----:R-:W-:Y:S01]  /*b3ac0*/  VIADD R36, R40, UR65 ;  /* 0x0000004128247c36 */ /* 0x001fe20008000000 */
[----:B------:R-:W-:Y:S01]  /*b3ad0*/  ISETP.LT.AND P3, PT, R13, UR42, !P0 ;  /* 0x0000002a0d007c0c */ /* 0x000fe2000c761270 */
[----:B------:R0:W-:Y:S01]  /*b3ae0*/  STL [R1+0x2c20], R5 ;  /* 0x002c200501007387 */ /* 0x0001e20000100800 */
[----:B------:R-:W-:Y:S01]  /*b3af0*/  ISETP.LT.AND P2, PT, R8, UR76, !P0 ;  /* 0x0000004c08007c0c */ /* 0x000fe2000c741270 */
[----:B------:R-:W1:Y:S01]  /*b3b00*/  LDCU UR39, c[0x0][0x3b8] ;  /* 0x00007700ff2777ac */ /* 0x000e620008000800 */
[----:B------:R-:W-:Y:S01]  /*b3b10*/  ISETP.LT.AND P1, PT, R9, UR75, !P0 ;  /* 0x0000004b09007c0c */ /* 0x000fe2000c721270 */
[----:B------:R-:W-:Y:S01]  /*b3b20*/  VIADD R37, R36, UR66 ;  /* 0x0000004224257c36 */ /* 0x000fe20008000000 */
[----:B------:R-:W-:Y:S01]  /*b3b30*/  PRMT R33, R41, 0x5410, R39 ;  /* 0x0000541029217816 */ /* 0x000fe20000000027 */
[----:B------:R-:W1:Y:S01]  /*b3b40*/  LDCU UR42, c[0x0][0x3b8] ;  /* 0x00007700ff2a77ac */ /* 0x000e620008000800 */
[----:B------:R-:W-:-:S02]  /*b3b50*/  PRMT R32, R44, 0x5410, R43 ;  /* 0x000054102c207816 */ /* 0x000fc4000000002b */
[----:B------:R-:W-:Y:S01]  /*b3b60*/  PRMT R4, R4, 0x3340, R22 ;  /* 0x0000334004047816 */ /* 0x000fe20000000016 */
[----:B------:R-:W1:Y:S02]  /*b3b70*/  LDCU UR65, c[0x0][0x398] ;  /* 0x00007300ff4177ac */ /* 0x000e640008000800 */
[----:B------:R-:W-:Y:S01]  /*b3b80*/  @P3 LOP3.LUT R3, R3, 0x100000, RZ, 0xfc, !PT ;  /* 0x0010000003033812 */ /* 0x000fe200078efcff */
[----:B------:R1:W-:Y:S01]  /*b3b90*/  STL [R1+0x2c18], R22 ;  /* 0x002c181601007387 */ /* 0x0003e20000100800 */
[----:B0-----:R-:W-:Y:S01]  /*b3ba0*/  PRMT R5, R5, 0x3340, R0 ;  /* 0x0000334005057816 */ /* 0x001fe20000000000 */
[----:B------:R-:W0:Y:S01]  /*b3bb0*/  LDCU UR75, c[0x0][0x3b8] ;  /* 0x00007700ff4b77ac */ /* 0x000e220008000800 */
[----:B------:R-:W-:Y:S01]  /*b3bc0*/  LOP3.LUT R3, R3, 0xfeffffff, RZ, 0xc0, !PT ;  /* 0xfeffffff03037812 */ /* 0x000fe200078ec0ff */
[----:B--2---:R-:W-:Y:S01]  /*b3bd0*/  VIADD R38, R37, UR67 ;  /* 0x0000004325267c36 */ /* 0x004fe20008000000 */
[----:B------:R-:W-:Y:S01]  /*b3be0*/  ISETP.LT.AND P3, PT, R11, UR74, !P0 ;  /* 0x0000004a0b007c0c */ /* 0x000fe2000c761270 */
[----:B------:R-:W2:Y:S01]  /*b3bf0*/  LDL.LU R34, [R1+0x98] ;  /* 0x0000980001227983 */ /* 0x000ea20000300800 */
[----:B------:R-:W-:Y:S01]  /*b3c00*/  @P2 LOP3.LUT R3, R3, 0x1000000, RZ, 0xfc, !PT ;  /* 0x0100000003032812 */ /* 0x000fe200078efcff */
[----:B------:R-:W-:Y:S01]  /*b3c10*/  VIADD R39, R38, UR68 ;  /* 0x0000004426277c36 */ /* 0x000fe20008000000 */
[----:B------:R-:W-:Y:S01]  /*b3c20*/  ISETP.LT.AND P2, PT, R10, UR73, !P0 ;  /* 0x000000490a007c0c */ /* 0x000fe2000c741270 */
[----:B------:R-:W2:Y:S01]  /*b3c30*/  LDL.LU R31, [R1+0x94] ;  /* 0x00009400011f7983 */ /* 0x000ea20000300800 */
[----:B------:R-:W-:Y:S01]  /*b3c40*/  LOP3.LUT R3, R3, 0xff7fffff, RZ, 0xc0, !PT ;  /* 0xff7fffff03037812 */ /* 0x000fe200078ec0ff */
[----:B------:R-:W-:Y:S01]  /*b3c50*/  VIADD R41, R39, UR64 ;  /* 0x0000004027297c36 */ /* 0x000fe20008000000 */
[----:B------:R-:W-:Y:S01]  /*b3c60*/  PRMT R5, R4, 0x5410, R5 ;  /* 0x0000541004057816 */ /* 0x000fe20000000005 */
[----:B------:R-:W2:Y:S01]  /*b3c70*/  LDL.LU R29, [R1+0x90] ;  /* 0x00009000011d7983 */ /* 0x000ea20000300800 */
[----:B------:R-:W-:Y:S01]  /*b3c80*/  @P1 LOP3.LUT R3, R3, 0x800000, RZ, 0xfc, !PT ;  /* 0x0080000003031812 */ /* 0x000fe200078efcff */
[----:B------:R-:W0:Y:S03]  /*b3c90*/  LDCU UR76, c[0x0][0x3b8] ;  /* 0x00007700ff4c77ac */ /* 0x000e260008000800 */
[----:B------:R-:W-:-:S02]  /*b3ca0*/  LOP3.LUT R3, R3, 0xffbfffff, RZ, 0xc0, !PT ;  /* 0xffbfffff03037812 */ /* 0x000fc400078ec0ff */
[----:B------:R-:W-:Y:S01]  /*b3cb0*/  PRMT R46, R28, 0x3340, R0 ;  /* 0x000033401c2e7816 */ /* 0x000fe20000000000 */
[----:B-1----:R-:W-:Y:S01]  /*b3cc0*/  VIADD R22, R35, 0xe ;  /* 0x0000000e23167836 */ /* 0x002fe20000000000 */
[----:B------:R-:W-:Y:S01]  /*b3cd0*/  @P3 LOP3.LUT R3, R3, 0x400000, RZ, 0xfc, !PT ;  /* 0x0040000003033812 */ /* 0x000fe200078efcff */
[----:B------:R-:W1:Y:S01]  /*b3ce0*/  LDCU UR74, c[0x0][0x3b8] ;  /* 0x00007700ff4a77ac */ /* 0x000e620008000800 */
[----:B------:R-:W-:Y:S02]  /*b3cf0*/  ISETP.LT.AND P1, PT, R12, UR72, !P0 ;  /* 0x000000480c007c0c */ /* 0x000fe4000c721270 */
[----:B------:R-:W-:Y:S01]  /*b3d00*/  LOP3.LUT R3, R3, 0xffdfffff, RZ, 0xc0, !PT ;  /* 0xffdfffff03037812 */ /* 0x000fe200078ec0ff */
[----:B------:R-:W-:Y:S01]  /*b3d10*/  VIADD R42, R41, UR41 ;  /* 0x00000029292a7c36 */ /* 0x000fe20008000000 */
[----:B------:R-:W-:Y:S01]  /*b3d20*/  ISETP.LT.AND P3, PT, R14, UR71, !P0 ;  /* 0x000000470e007c0c */ /* 0x000fe2000c761270 */
[----:B------:R-:W-:Y:S01]  /*b3d30*/  VIADD R4, R35, 0xf ;  /* 0x0000000f23047836 */ /* 0x000fe20000000000 */
[----:B------:R-:W-:Y:S01]  /*b3d40*/  @P2 LOP3.LUT R3, R3, 0x200000, RZ, 0xfc, !PT ;  /* 0x0020000003032812 */ /* 0x000fe200078efcff */
[----:B------:R-:W-:Y:S01]  /*b3d50*/  VIADD R43, R42, UR40 ;  /* 0x000000282a2b7c36 */ /* 0x000fe20008000000 */
[----:B------:R-:W-:Y:S01]  /*b3d60*/  ISETP.LT.AND P2, PT, R15, UR70, !P0 ;  /* 0x000000460f007c0c */ /* 0x000fe2000c741270 */
[----:B------:R-:W0:Y:S01]  /*b3d70*/  LDCU.64 UR40, c[0x0][0x398] ;  /* 0x00007300ff2877ac */ /* 0x000e220008000a00 */
[----:B------:R-:W-:Y:S01]  /*b3d80*/  LOP3.LUT R3, R3, 0xfff7ffff, RZ, 0xc0, !PT ;  /* 0xfff7ffff03037812 */ /* 0x000fe200078ec0ff */
[----:B------:R-:W-:Y:S01]  /*b3d90*/  VIADD R44, R43, UR38 ;  /* 0x000000262b2c7c36 */ /* 0x000fe20008000000 */
[----:B------:R-:W-:Y:S01]  /*b3da0*/  PRMT R30, R47, 0x5410, R46 ;  /* 0x000054102f1e7816 */ /* 0x000fe2000000002e */
[----:B------:R-:W0:Y:S01]  /*b3db0*/  LDCU UR66, c[0x0][0x398] ;  /* 0x00007300ff4277ac */ /* 0x000e220008000800 */
[----:B------:R-:W-:-:S02]  /*b3dc0*/  @P1 LOP3.LUT R3, R3, 0x80000, RZ, 0xfc, !PT ;  /* 0x0008000003031812 */ /* 0x000fc400078efcff */
[----:B---3--:R-:W-:Y:S01]  /*b3dd0*/  LOP3.LUT R61, R61, 0x7fffffff, RZ, 0xc0, !PT ;  /* 0x7fffffff3d3d7812 */ /* 0x008fe200078ec0ff */
[----:B------:R-:W3:Y:S01]  /*b3de0*/  LDCU UR67, c[0x0][0x398] ;  /* 0x00007300ff4377ac */ /* 0x000ee20008000800 */
[----:B------:R-:W-:Y:S02]  /*b3df0*/  LOP3.LUT R3, R3, 0xfffbffff, RZ, 0xc0, !PT ;  /* 0xfffbffff03037812 */ /* 0x000fe400078ec0ff */
[----:B------:R-:W-:Y:S01]  /*b3e00*/  LOP3.LUT R0, R0, 0x7fffffff, RZ, 0xc0, !PT ;  /* 0x7fffffff00007812 */ /* 0x000fe200078ec0ff */
[----:B------:R-:W0:Y:S01]  /*b3e10*/  LDCU UR68, c[0x0][0x398] ;  /* 0x00007300ff4477ac */ /* 0x000e220008000800 */
[----:B------:R-:W-:Y:S02]  /*b3e20*/  @P3 LOP3.LUT R3, R3, 0x40000, RZ, 0xfc, !PT ;  /* 0x0004000003033812 */ /* 0x000fe400078efcff */
[----:B------:R-:W-:Y:S01]  /*b3e30*/  ISETP.LT.AND P1, PT, R16, UR69, !P0 ;  /* 0x0000004510007c0c */ /* 0x000fe2000c721270 */
[----:B------:R-:W-:Y:S01]  /*b3e40*/  VIADD R45, R44, UR39 ;  /* 0x000000272c2d7c36 */ /* 0x000fe20008000000 */
[----:B------:R-:W-:Y:S01]  /*b3e50*/  LOP3.LUT R3, R3, 0xfffdffff, RZ, 0xc0, !PT ;  /* 0xfffdffff03037812 */ /* 0x000fe200078ec0ff */
[----:B------:R-:W0:Y:S03]  /*b3e60*/  LDCU.64 UR38, c[0x0][0x398] ;  /* 0x00007300ff2677ac */ /* 0x000e260008000a00 */
[----:B------:R-:W-:Y:S01]  /*b3e70*/  @P2 LOP3.LUT R3, R3, 0x20000, RZ, 0xfc, !PT ;  /* 0x0002000003032812 */ /* 0x000fe200078efcff */
[----:B------:R-:W0:Y:S01]  /*b3e80*/  LDCU UR69, c[0x0][0x398] ;  /* 0x00007300ff4577ac */ /* 0x000e220008000800 */
[----:B------:R-:W-:-:S02]  /*b3e90*/  ISETP.LT.AND P3, PT, R23, UR57, !P0 ;  /* 0x0000003917007c0c */ /* 0x000fc4000c761270 */
[----:B------:R-:W-:Y:S01]  /*b3ea0*/  LOP3.LUT R3, R3, 0xfffeffff, RZ, 0xc0, !PT ;  /* 0xfffeffff03037812 */ /* 0x000fe200078ec0ff */
[----:B------:R-:W-:Y:S01]  /*b3eb0*/  VIADD R46, R45, UR42 ;  /* 0x0000002a2d2e7c36 */ /* 0x000fe20008000000 */
[----:B------:R-:W-:Y:S01]  /*b3ec0*/  ISETP.LT.AND P2, PT, R25, UR58, !P0 ;  /* 0x0000003a19007c0c */ /* 0x000fe2000c741270 */
[----:B------:R-:W0:Y:S01]  /*b3ed0*/  LDCU UR42, c[0x0][0x398] ;  /* 0x00007300ff2a77ac */ /* 0x000e220008000800 */
[----:B------:R-:W-:Y:S01]  /*b3ee0*/  @P1 LOP3.LUT R3, R3, 0x10000, RZ, 0xfc, !PT ;  /* 0x0001000003031812 */ /* 0x000fe200078efcff */
[----:B------:R-:W0:Y:S03]  /*b3ef0*/  LDCU UR57, c[0x0][0x3b8] ;  /* 0x00007700ff3977ac */ /* 0x000e260008000800 */
[----:B------:R-:W-:Y:S01]  /*b3f00*/  LOP3.LUT R3, R3, 0xffff7fff, RZ, 0xc0, !PT ;  /* 0xffff7fff03037812 */ /* 0x000fe200078ec0ff */
[----:B------:R-:W0:Y:S03]  /*b3f10*/  LDCU UR58, c[0x0][0x3b8] ;  /* 0x00007700ff3a77ac */ /* 0x000e260008000800 */
[----:B------:R-:W-:-:S02]  /*b3f20*/  @P3 LOP3.LUT R3, R3, 0x8000, RZ, 0xfc, !PT ;  /* 0x0000800003033812 */ /* 0x000fc400078efcff */
[----:B------:R-:W-:Y:S01]  /*b3f30*/  ISETP.LT.AND P1, PT, R24, UR59, !P0 ;  /* 0x0000003b18007c0c */ /* 0x000fe2000c721270 */
[----:B------:R-:W0:Y:S01]  /*b3f40*/  LDCU UR59, c[0x0][0x3b8] ;  /* 0x00007700ff3b77ac */ /* 0x000e220008000800 */
[----:B------:R-:W-:Y:S01]  /*b3f50*/  LOP3.LUT R3, R3, 0xffffbfff, RZ, 0xc0, !PT ;  /* 0xffffbfff03037812 */ /* 0x000fe200078ec0ff */
[----:B------:R-:W0:Y:S03]  /*b3f60*/  LDCU UR70, c[0x0][0x398] ;  /* 0x00007300ff4677ac */ /* 0x000e260008000800 */
[----:B------:R-:W-:Y:S02]  /*b3f70*/  @P2 LOP3.LUT R3, R3, 0x4000, RZ, 0xfc, !PT ;  /* 0x0000400003032812 */ /* 0x000fe400078efcff */
[----:B------:R-:W-:Y:S01]  /*b3f80*/  ISETP.LT.AND P3, PT, R26, UR60, !P0 ;  /* 0x0000003c1a007c0c */ /* 0x000fe2000c761270 */
[----:B------:R-:W0:Y:S01]  /*b3f90*/  LDCU UR60, c[0x0][0x3b8] ;  /* 0x00007700ff3c77ac */ /* 0x000e220008000800 */
        /* <DEDUP_REMOVED lines=16> */
[----:B------:R-:W1:Y:S03]  /*b40a0*/  LDCU UR73, c[0x0][0x398] ;  /* 0x00007300ff4977ac */ /* 0x000e660008000800 */
        /* <DEDUP_REMOVED lines=9> */
[----:B------:R-:W-:Y:S01]  /*b4140*/  ISETP.LT.AND P1, PT, R8, UR44, !P0 ;  /* 0x0000002c08007c0c */ /* 0x000fe2000c721270 */
[----:B------:R-:W2:Y:S01]  /*b4150*/  LDCU UR44, c[0x0][0x398] ;  /* 0x00007300ff2c77ac */ /* 0x000ea20008000800 */
[----:B------:R-:W-:Y:S02]  /*b4160*/  LOP3.LUT R3, R3, 0xfffffeff, RZ, 0xc0, !PT ;  /* 0xfffffeff03037812 */ /* 0x000fe400078ec0ff */
[----:B0-----:R-:W-:Y:S01]  /*b4170*/  ISETP.LT.AND P3, PT, R9, UR38, !P0 ;  /* 0x0000002609007c0c */ /* 0x001fe2000c761270 */
[----:B------:R-:W0:Y:S01]  /*b4180*/  LDCU UR38, c[0x0][0x398] ;  /* 0x00007300ff2677ac */ /* 0x000e220008000800 */
        /* <DEDUP_REMOVED lines=15> */
[----:B------:R-:W-:Y:S01]  /*b4280*/  VIADD R47, R46, UR61 ;  /* 0x0000003d2e2f7c36 */ /* 0x000fe20008000000 */
[----:B-1----:R-:W-:Y:S01]  /*b4290*/  ISETP.LT.AND P2, PT, R15, UR43, !P0 ;  /* 0x0000002b0f007c0c */ /* 0x002fe2000c741270 */
[----:B------:R-:W0:Y:S06]  /*b42a0*/  LDCU UR38, c[0x0][0x398] ;  /* 0x00007300ff2677ac */ /* 0x000e2c0008000800 */
[----:B------:R-:W-:Y:S01]  /*b42b0*/  @P1 LOP3.LUT R3, R3, 0x8, RZ, 0xfc, !PT ;  /* 0x0000000803031812 */ /* 0x000fe200078efcff */
[----:B------:R-:W1:Y:S03]  /*b42c0*/  LDCU UR61, c[0x0][0x3b8] ;  /* 0x00007700ff3d77ac */ /* 0x000e660008000800 */
[----:B------:R-:W-:-:S04]  /*b42d0*/  LOP3.LUT R3, R3, 0xfffffffb, RZ, 0xc0, !PT ;  /* 0xfffffffb03037812 */ /* 0x000fc800078ec0ff */
[----:B------:R-:W-:Y:S02]  /*b42e0*/  @P3 LOP3.LUT R3, R3, 0x4, RZ, 0xfc, !PT ;  /* 0x0000000403033812 */ /* 0x000fe400078efcff */
[----:B--2---:R-:W-:Y:S01]  /*b42f0*/  ISETP.LT.AND P3, PT, R23, UR77, !P0 ;  /* 0x0000004d17007c0c */ /* 0x004fe2000c761270 */
[----:B------:R-:W-:Y:S01]  /*b4300*/  VIADD R60, R47, UR62 ;  /* 0x0000003e2f3c7c36 */ /* 0x000fe20008000000 */
[----:B------:R-:W-:Y:S01]  /*b4310*/  ISETP.LT.AND P1, PT, R16, UR42, !P0 ;  /* 0x0000002a10007c0c */ /* 0x000fe2000c721270 */
[----:B------:R-:W2:Y:S01]  /*b4320*/  LDCU.64 UR42, c[0x0][0x398] ;  /* 0x00007300ff2a77ac */ /* 0x000ea20008000a00 */
        /* <DEDUP_REMOVED lines=9> */
[----:B------:R-:W-:Y:S01]  /*b43c0*/  VIADD R4, R60, UR75 ;  /* 0x0000004b3c047c36 */ /* 0x000fe20008000000 */
[----:B------:R-:W-:Y:S01]  /*b43d0*/  LOP3.LUT R61, R61, 0xbfffffff, RZ, 0xc0, !PT ;  /* 0xbfffffff3d3d7812 */ /* 0x000fe200078ec0ff */
[----:B------:R-:W0:Y:S03]  /*b43e0*/  LDCU UR75, c[0x0][0x398] ;  /* 0x00007300ff4b77ac */ /* 0x000e260008000800 */
[----:B------:R-:W-:Y:S01]  /*b43f0*/  @P2 LOP3.LUT R61, R61, 0x40000000, RZ, 0xfc, !PT ;  /* 0x400000003d3d2812 */ /* 0x000fe200078efcff */
[----:B------:R-:W0:Y:S01]  /*b4400*/  LDCU.64 UR44, c[0x0][0x398] ;  /* 0x00007300ff2c77ac */ /* 0x000e220008000a00 */
[----:B------:R-:W-:-:S02]  /*b4410*/  ISETP.LT.AND P3, PT, R26, UR46, !P0 ;  /* 0x0000002e1a007c0c */ /* 0x000fc4000c761270 */
[----:B------:R-:W-:-:S04]  /*b4420*/  LOP3.LUT R61, R61, 0xdfffffff, RZ, 0xc0, !PT ;  /* 0xdfffffff3d3d7812 */ /* 0x000fc800078ec0ff */
[----:B------:R-:W-:Y:S02]  /*b4430*/  @P1 LOP3.LUT R61, R61, 0x20000000, RZ, 0xfc, !PT ;  /* 0x200000003d3d1812 */ /* 0x000fe400078efcff */
[----:B------:R-:W-:Y:S01]  /*b4440*/  ISETP.LT.AND P2, PT, R27, UR47, !P0 ;  /* 0x0000002f1b007c0c */ /* 0x000fe2000c741270 */
[----:B------:R0:W-:Y:S01]  /*b4450*/  STL [R1+0x10], R4 ;  /* 0x0000100401007387 */ /* 0x0001e20000100800 */
[----:B------:R-:W-:Y:S01]  /*b4460*/  LOP3.LUT R61, R61, 0xefffffff, RZ, 0xc0, !PT ;  /* 0xefffffff3d3d7812 */ /* 0x000fe200078ec0ff */
[----:B------:R-:W1:Y:S03]  /*b4470*/  LDCU.64 UR46, c[0x0][0x398] ;  /* 0x00007300ff2e77ac */ /* 0x000e660008000a00 */
[----:B------:R-:W-:Y:S02]  /*b4480*/  @P3 LOP3.LUT R61, R61, 0x10000000, RZ, 0xfc, !PT ;  /* 0x100000003d3d3812 */ /* 0x000fe400078efcff */
[----:B------:R-:W-:-:S02]  /*b4490*/  ISETP.LT.AND P1, PT, R6, UR48, !P0 ;  /* 0x0000003006007c0c */ /* 0x000fc4000c721270 */
[----:B------:R-:W-:-:S04]  /*b44a0*/  LOP3.LUT R61, R61, 0xf7ffffff, RZ, 0xc0, !PT ;  /* 0xf7ffffff3d3d7812 */ /* 0x000fc800078ec0ff */
[----:B------:R-:W-:Y:S02]  /*b44b0*/  @P2 LOP3.LUT R61, R61, 0x8000000, RZ, 0xfc, !PT ;  /* 0x080000003d3d2812 */ /* 0x000fe400078efcff */
[----:B------:R-:W-:Y:S01]  /*b44c0*/  ISETP.LT.AND P0, PT, R7, UR49, !P0 ;  /* 0x0000003107007c0c */ /* 0x000fe2000c701270 */
[----:B0-----:R-:W-:Y:S01]  /*b44d0*/  VIADD R4, R4, UR76 ;  /* 0x0000004c04047c36 */ /* 0x001fe20008000000 */
[----:B------:R-:W-:Y:S01]  /*b44e0*/  LOP3.LUT R61, R61, 0xfbffffff, RZ, 0xc0, !PT ;  /* 0xfbffffff3d3d7812 */ /* 0x000fe200078ec0ff */
[----:B------:R-:W0:Y:S03]  /*b44f0*/  LDCU UR76, c[0x0][0x398] ;  /* 0x00007300ff4c77ac */ /* 0x000e260008000800 */
[----:B------:R-:W-:Y:S01]  /*b4500*/  @P1 LOP3.LUT R61, R61, 0x4000000, RZ, 0xfc, !PT ;  /* 0x040000003d3d1812 */ /* 0x000fe200078efcff */
[----:B------:R-:W0:Y:S03]  /*b4510*/  LDCU.64 UR48, c[0x0][0x398] ;  /* 0x00007300ff3077ac */ /* 0x000e260008000a00 */
[----:B------:R-:W-:-:S04]  /*b4520*/  LOP3.LUT R61, R61, 0xfdffffff, RZ, 0xc0, !PT ;  /* 0xfdffffff3d3d7812 */ /* 0x000fc800078ec0ff */
[----:B------:R-:W-:Y:S02]  /*b4530*/  @P0 LOP3.LUT R61, R61, 0x2000000, RZ, 0xfc, !PT ;  /* 0x020000003d3d0812 */ /* 0x000fe400078efcff */
[----:B------:R-:W-:-:S04]  /*b4540*/  ISETP.GE.AND P0, PT, R22, UR39, PT ;  /* 0x0000002716007c0c */ /* 0x000fc8000bf06270 */
[----:B--2---:R-:W-:Y:S02]  /*b4550*/  ISETP.LT.AND P1, PT, R13, UR42, !P0 ;  /* 0x0000002a0d007c0c */ /* 0x004fe4000c721270 */
[----:B------:R-:W-:Y:S02]  /*b4560*/  LOP3.LUT R61, R61, 0xffefffff, RZ, 0xc0, !PT ;  /* 0xffefffff3d3d7812 */ /* 0x000fe400078ec0ff */
[----:B------:R-:W-:Y:S01]  /*b4570*/  ISETP.LT.AND P3, PT, R9, UR75, !P0 ;  /* 0x0000004b09007c0c */ /* 0x000fe2000c761270 */
[----:B------:R-:W2:Y:S08]  /*b4580*/  LDCU UR75, c[0x0][0x398] ;  /* 0x00007300ff4b77ac */ /* 0x000eb00008000800 */
[----:B------:R-:W-:-:S02]  /*b4590*/  @P1 LOP3.LUT R61, R61, 0x100000, RZ, 0xfc, !PT ;  /* 0x001000003d3d1812 */ /* 0x000fc400078efcff */
[----:B0-----:R-:W-:Y:S01]  /*b45a0*/  ISETP.LT.AND P1, PT, R8, UR76, !P0 ;  /* 0x0000004c08007c0c */ /* 0x001fe2000c721270 */
[----:B------:R-:W0:Y:S01]  /*b45b0*/  LDCU UR76, c[0x0][0x398] ;  /* 0x00007300ff4c77ac */ /* 0x000e220008000800 */
[----:B------:R-:W-:Y:S02]  /*b45c0*/  LOP3.LUT R61, R61, 0xfeffffff, RZ, 0xc0, !PT ;  /* 0xfeffffff3d3d7812 */ /* 0x000fe400078ec0ff */
[----:B------:R-:W-:Y:S01]  /*b45d0*/  ISETP.LT.AND P2, PT, R11, UR77, !P0 ;  /* 0x0000004d0b007c0c */ /* 0x000fe2000c741270 */
[----:B------:R-:W0:Y:S08]  /*b45e0*/  LDCU UR77, c[0x0][0x398] ;  /* 0x00007300ff4d77ac */ /* 0x000e300008000800 */
[----:B------:R-:W-:-:S04]  /*b45f0*/  @P1 LOP3.LUT R61, R61, 0x1000000, RZ, 0xfc, !PT ;  /* 0x010000003d3d1812 */ /* 0x000fc800078efcff */
[----:B------:R-:W-:-:S04]  /*b4600*/  LOP3.LUT R61, R61, 0xff7fffff, RZ, 0xc0, !PT ;  /* 0xff7fffff3d3d7812 */ /* 0x000fc800078ec0ff */
[----:B------:R-:W-:Y:S02]  /*b4610*/  @P3 LOP3.LUT R61, R61, 0x800000, RZ, 0xfc, !PT ;  /* 0x008000003d3d3812 */ /* 0x000fe400078efcff */
[----:B------:R-:W-:Y:S01]  /*b4620*/  ISETP.LT.AND P1, PT, R10, UR38, !P0 ;  /* 0x000000260a007c0c */ /* 0x000fe2000c721270 */
[----:B------:R-:W1:Y:S01]  /*b4630*/  LDCU UR38, c[0x0][0x398] ;  /* 0x00007300ff2677ac */ /* 0x000e620008000800 */
[----:B------:R-:W-:-:S04]  /*b4640*/  LOP3.LUT R61, R61, 0xffbfffff, RZ, 0xc0, !PT ;  /* 0xffbfffff3d3d7812 */ /* 0x000fc800078ec0ff */
[----:B------:R-:W-:Y:S02]  /*b4650*/  @P2 LOP3.LUT R61, R61, 0x400000, RZ, 0xfc, !PT ;  /* 0x004000003d3d2812 */ /* 0x000fe400078efcff */
[----:B0-----:R-:W-:Y:S02]  /*b4660*/  ISETP.LT.AND P2, PT, R12, UR76, !P0 ;  /* 0x0000004c0c007c0c */ /* 0x001fe4000c741270 */
[----:B------:R-:W-:-:S04]  /*b4670*/  LOP3.LUT R61, R61, 0xffdfffff, RZ, 0xc0, !PT ;  /* 0xffdfffff3d3d7812 */ /* 0x000fc800078ec0ff */
[----:B------:R-:W-:Y:S02]  /*b4680*/  @P1 LOP3.LUT R61, R61, 0x200000, RZ, 0xfc, !PT ;  /* 0x002000003d3d1812 */ /* 0x000fe400078efcff */
[----:B--2---:R-:W-:Y:S02]  /*b4690*/  ISETP.LT.AND P1, PT, R14, UR75, !P0 ;  /* 0x0000004b0e007c0c */ /* 0x004fe4000c721270 */
[----:B------:R-:W-:-:S04]  /*b46a0*/  LOP3.LUT R61, R61, 0xfff7ffff, RZ, 0xc0, !PT ;  /* 0xfff7ffff3d3d7812 */ /* 0x000fc800078ec0ff */
[----:B------:R-:W-:Y:S02]  /*b46b0*/  @P2 LOP3.LUT R61, R61, 0x80000, RZ, 0xfc, !PT ;  /* 0x000800003d3d2812 */ /* 0x000fe400078efcff */
[----:B------:R-:W-:Y:S02]  /*b46c0*/  ISETP.LT.AND P3, PT, R15, UR77, !P0 ;  /* 0x0000004d0f007c0c */ /* 0x000fe4000c761270 */
[----:B------:R-:W-:-:S04]  /*b46d0*/  LOP3.LUT R61, R61, 0xfffbffff, RZ, 0xc0, !PT ;  /* 0xfffbffff3d3d7812 */ /* 0x000fc800078ec0ff */
[----:B------:R-:W-:Y:S02]  /*b46e0*/  @P1 LOP3.LUT R61, R61, 0x40000, RZ, 0xfc, !PT ;  /* 0x000400003d3d1812 */ /* 0x000fe400078efcff */
[----:B-1----:R-:W-:Y:S02]  /*b46f0*/  ISETP.LT.AND P2, PT, R16, UR38, !P0 ;  /* 0x0000002610007c0c */ /* 0x002fe4000c741270 */
[----:B------:R-:W-:-:S04]  /*b4700*/  LOP3.LUT R61, R61, 0xfffdffff, RZ, 0xc0, !PT ;  /* 0xfffdffff3d3d7812 */ /* 0x000fc800078ec0ff */
[----:B------:R-:W-:Y:S02]  /*b4710*/  @P3 LOP3.LUT R61, R61, 0x20000, RZ, 0xfc, !PT ;  /* 0x000200003d3d3812 */ /* 0x000fe400078efcff */
[----:B------:R-:W-:Y:S02]  /*b4720*/  ISETP.LT.AND P1, PT, R23, UR5, !P0 ;  /* 0x0000000517007c0c */ /* 0x000fe4000c721270 */
        /* <DEDUP_REMOVED lines=15> */
[----:B------:R-:W-:Y:S02]  /*b4820*/  LOP3.LUT R61, R61, 0xfffff7ff, RZ, 0xc0, !PT ;  /* 0xfffff7ff3d3d7812 */ /* 0x000fe400078ec0ff */
[----:B------:R-:W-:Y:S02]  /*b4830*/  LOP3.LUT R28, R34, 0xffff, RZ, 0xc0, !PT ;  /* 0x0000ffff221c7812 */ /* 0x000fe400078ec0ff */
[----:B------:R-:W-:Y:S02]  /*b4840*/  LOP3.LUT R34, R31, 0xffff, RZ, 0xc0, !PT ;  /* 0x0000ffff1f227812 */ /* 0x000fe400078ec0ff */
[----:B------:R-:W-:-:S02]  /*b4850*/  LOP3.LUT R31, R29, 0xffff, RZ, 0xc0, !PT ;  /* 0x0000ffff1d1f7812 */ /* 0x000fc400078ec0ff */
[----:B------:R-:W-:Y:S02]  /*b4860*/  @P3 LOP3.LUT R61, R61, 0x800, RZ, 0xfc, !PT ;  /* 0x000008003d3d3812 */ /* 0x000fe400078efcff */
[----:B------:R-:W-:Y:S01]  /*b4870*/  LOP3.LUT R29, R20, 0xffff, RZ, 0xc0, !PT ;  /* 0x0000ffff141d7812 */ /* 0x000fe200078ec0ff */
[----:B------:R-:W-:Y:S01]  /*b4880*/  VIADD R20, R35, 0xd ;  /* 0x0000000d23147836 */ /* 0x000fe20000000000 */
[----:B------:R-:W-:Y:S02]  /*b4890*/  ISETP.LT.AND P1, PT, R7, UR11, !P0 ;  /* 0x0000000b07007c0c */ /* 0x000fe4000c721270 */
[----:B------:R-:W-:Y:S02]  /*b48a0*/  LOP3.LUT R61, R61, 0xfffffbff, RZ, 0xc0, !PT ;  /* 0xfffffbff3d3d7812 */ /* 0x000fe400078ec0ff */
[----:B------:R-:W-:Y:S02]  /*b48b0*/  ISETP.GE.AND P0, PT, R20, UR43, PT ;  /* 0x0000002b14007c0c */ /* 0x000fe4000bf06270 */
[----:B------:R-:W-:-:S02]  /*b48c0*/  @P2 LOP3.LUT R61, R61, 0x400, RZ, 0xfc, !PT ;  /* 0x000004003d3d2812 */ /* 0x000fc400078efcff */
        /* <DEDUP_REMOVED lines=25> */
[----:B------:R-:W-:Y:S02]  /*b4a60*/  ISETP.LT.AND P1, PT, R16, UR19, !P0 ;  /* 0x0000001310007c0c */ /* 0x000fe4000c721270 */
[----:B------:R-:W-:-:S04]  /*b4a70*/  LOP3.LUT R61, R61, 0xfffffffd, RZ, 0xc0, !PT ;  /* 0xfffffffd3d3d7812 */ /* 0x000fc800078ec0ff */
[----:B------:R-:W-:Y:S02]  /*b4a80*/  @P2 LOP3.LUT R61, R61, 0x2, RZ, 0xfc, !PT ;  /* 0x000000023d3d2812 */ /* 0x000fe400078efcff */
[----:B------:R-:W-:Y:S02]  /*b4a90*/  ISETP.LT.AND P2, PT, R25, UR21, !P0 ;  /* 0x0000001519007c0c */ /* 0x000fe4000c741270 */
[----:B------:R-:W-:Y:S02]  /*b4aa0*/  LOP3.LUT R61, R61, 0xfffffffe, RZ, 0xc0, !PT ;  /* 0xfffffffe3d3d7812 */ /* 0x000fe400078ec0ff */
[----:B------:R-:W-:Y:S02]  /*b4ab0*/  @P3 LOP3.LUT R0, R0, 0x80000000, RZ, 0xfc, !PT ;  /* 0x8000000000003812 */ /* 0x000fe400078efcff */
[----:B------:R-:W-:Y:S02]  /*b4ac0*/  @P1 LOP3.LUT R61, R61, 0x1, RZ, 0xfc, !PT ;  /* 0x000000013d3d1812 */ /* 0x000fe400078efcff */
[----:B------:R-:W-:-:S02]  /*b4ad0*/  ISETP.LT.AND P1, PT, R24, UR22, !P0 ;  /* 0x0000001618007c0c */ /* 0x000fc4000c721270 */
        /* <DEDUP_REMOVED lines=10> */
[----:B------:R-:W-:Y:S01]  /*b4b80*/  @P2 LOP3.LUT R0, R0, 0x8000000, RZ, 0xfc, !PT ;  /* 0x0800000000002812 */ /* 0x000fe200078efcff */
[----:B------:R-:W-:Y:S01]  /*b4b90*/  VIADD R20, R35, 0xc ;  /* 0x0000000c23147836 */ /* 0x000fe20000000000 */
[----:B------:R-:W-:Y:S02]  /*b4ba0*/  ISETP.LT.AND P0, PT, R7, UR26, !P0 ;  /* 0x0000001a07007c0c */ /* 0x000fe4000c701270 */
[----:B------:R-:W-:-:S04]  /*b4bb0*/  LOP3.LUT R0, R0, 0xfbffffff, RZ, 0xc0, !PT ;  /* 0xfbffffff00007812 */ /* 0x000fc800078ec0ff */
[----:B------:R-:W-:Y:S02]  /*b4bc0*/  @P1 LOP3.LUT R0, R0, 0x4000000, RZ, 0xfc, !PT ;  /* 0x0400000000001812 */ /* 0x000fe400078efcff */
[----:B------:R-:W-:Y:S02]  /*b4bd0*/  ISETP.GE.AND P1, PT, R20, UR45, PT ;  /* 0x0000002d14007c0c */ /* 0x000fe4000bf26270 */
[----:B------:R-:W-:Y:S02]  /*b4be0*/  LOP3.LUT R0, R0, 0xfdffffff, RZ, 0xc0, !PT ;  /* 0xfdffffff00007812 */ /* 0x000fe400078ec0ff */
[----:B------:R-:W-:Y:S02]  /*b4bf0*/  ISETP.LT.AND P4, PT, R13, UR46, !P1 ;  /* 0x0000002e0d007c0c */ /* 0x000fe4000cf81270 */
[----:B------:R-:W-:Y:S02]  /*b4c00*/  @P0 LOP3.LUT R0, R0, 0x2000000, RZ, 0xfc, !PT ;  /* 0x0200000000000812 */ /* 0x000fe400078efcff */
[----:B------:R-:W-:-:S02]  /*b4c10*/  ISETP.LT.AND P3, PT, R8, UR27, !P1 ;  /* 0x0000001b08007c0c */ /* 0x000fc4000cf61270 */
[----:B------:R-:W-:Y:S02]  /*b4c20*/  LOP3.LUT R0, R0, 0xffefffff, RZ, 0xc0, !PT ;  /* 0xffefffff00007812 */ /* 0x000fe400078ec0ff */
[----:B------:R-:W-:-:S05]  /*b4c30*/  ISETP.LT.AND P2, PT, R9, UR28, !P1 ;  /* 0x0000001c09007c0c */ /* 0x000fca000cf41270 */
[----:B------:R-:W-:-:S04]  /*b4c40*/  @P4 LOP3.LUT R0, R0, 0x100000, RZ, 0xfc, !PT ;  /* 0x0010000000004812 */ /* 0x000fc800078efcff */
[----:B------:R-:W-:-:S04]  /*b4c50*/  LOP3.LUT R0, R0, 0xfeffffff, RZ, 0xc0, !PT ;  /* 0xfeffffff00007812 */ /* 0x000fc800078ec0ff */
[----:B------:R-:W-:Y:S02]  /*b4c60*/  @P3 LOP3.LUT R0, R0, 0x1000000, RZ, 0xfc, !PT ;  /* 0x0100000000003812 */ /* 0x000fe400078efcff */
[----:B------:R-:W-:Y:S02]  /*b4c70*/  ISETP.LT.AND P4, PT, R11, UR29, !P1 ;  /* 0x0000001d0b007c0c */ /* 0x000fe4000cf81270 */
[----:B------:R-:W-:-:S04]  /*b4c80*/  LOP3.LUT R0, R0, 0xff7fffff, RZ, 0xc0, !PT ;  /* 0xff7fffff00007812 */ /* 0x000fc800078ec0ff */
[----:B------:R-:W-:Y:S02]  /*b4c90*/  @P2 LOP3.LUT R0, R0, 0x800000, RZ, 0xfc, !PT ;  /* 0x0080000000002812 */ /* 0x000fe400078efcff */
[----:B----4-:R-:W-:Y:S02]  /*b4ca0*/  ISETP.LT.AND P3, PT, R10, UR30, !P1 ;  /* 0x0000001e0a007c0c */ /* 0x010fe4000cf61270 */
        /* <DEDUP_REMOVED lines=33> */
[----:B------:R-:W-:Y:S01]  /*b4ec0*/  LOP3.LUT R0, R0, 0xfffffeff, RZ, 0xc0, !PT ;  /* 0xfffffeff00007812 */ /* 0x000fe200078ec0ff */
[----:B------:R-:W-:-:S03]  /*b4ed0*/  VIADD R22, R35, 0x2b ;  /* 0x0000002b23167836 */ /* 0x000fc60000000000 */
[----:B------:R-:W-:Y:S02]  /*b4ee0*/  @P2 LOP3.LUT R0, R0, 0x100, RZ, 0xfc, !PT ;  /* 0x0000010000002812 */ /* 0x000fe400078efcff */
[----:B------:R-:W-:Y:S02]  /*b4ef0*/  ISETP.GE.AND P2, PT, R6, UR40, PT ;  /* 0x0000002806007c0c */ /* 0x000fe4000bf46270 */
[----:B------:R-:W-:Y:S02]  /*b4f00*/  LOP3.LUT R0, R0, 0xffffff7f, RZ, 0xc0, !PT ;  /* 0xffffff7f00007812 */ /* 0x000fe400078ec0ff */
[----:B------:R-:W-:Y:S02]  /*b4f10*/  ISETP.GE.AND P0, PT, R22, UR41, PT ;  /* 0x0000002916007c0c */ /* 0x000fe4000bf06270 */
[----:B------:R-:W-:Y:S02]  /*b4f20*/  @P1 LOP3.LUT R0, R0, 0x80, RZ, 0xfc, !PT ;  /* 0x0000008000001812 */ /* 0x000fe400078efcff */
[----:B------:R-:W-:-:S02]  /*b4f30*/  ISETP.LT.AND P1, PT, R6, UR36, !P0 ;  /* 0x0000002406007c0c */ /* 0x000fc4000c721270 */
[----:B------:R-:W-:Y:S01]  /*b4f40*/  LOP3.LUT R0, R0, 0xfffffffe, RZ, 0xc0, !PT ;  /* 0xfffffffe00007812 */ /* 0x000fe200078ec0ff */
[----:B------:R0:W-:Y:S01]  /*b4f50*/  STL [R1+0x14], R4 ;  /* 0x0000140401007387 */ /* 0x0001e20000100800 */
[----:B------:R-:W-:Y:S02]  /*b4f60*/  VIADD R35, R35, 0xb ;  /* 0x0000000b23237836 */ /* 0x000fe40000000000 */
[----:B------:R-:W-:Y:S01]  /*b4f70*/  @P2 LOP3.LUT R0, R0, 0x1, RZ, 0xfc, !PT ;  /* 0x0000000100002812 */ /* 0x000fe200078efcff */
[----:B------:R-:W-:Y:S01]  /*b4f80*/  STL [R1+0x2c30], R28 ;  /* 0x002c301c01007387 */ /* 0x000fe20000100800 */
[----:B------:R-:W-:-:S03]  /*b4f90*/  ISETP.LT.AND P3, PT, R7, UR65, !P0 ;  /* 0x0000004107007c0c */ /* 0x000fc6000c761270 */
[----:B------:R-:W-:Y:S01]  /*b4fa0*/  STL [R1+0x2c2c], R34 ;  /* 0x002c2c2201007387 */ /* 0x000fe20000100800 */
[----:B0-----:R-:W-:-:S03]  /*b4fb0*/  VIADD R4, R4, UR74 ;  /* 0x0000004a04047c36 */ /* 0x001fc60008000000 */
[----:B------:R-:W-:Y:S01]  /*b4fc0*/  STL [R1+0x2c38], R31 ;  /* 0x002c381f01007387 */ /* 0x000fe20000100800 */
[----:B------:R-:W-:-:S03]  /*b4fd0*/  LOP3.LUT R0, R0, 0xffffbfff, RZ, 0xc0, !PT ;  /* 0xffffbfff00007812 */ /* 0x000fc600078ec0ff */
[----:B------:R-:W-:Y:S01]  /*b4fe0*/  STL [R1+0x2c34], R29 ;  /* 0x002c341d01007387 */ /* 0x000fe20000100800 */
[----:B------:R-:W-:-:S03]  /*b4ff0*/  ISETP.GE.AND P4, PT, R35, UR47, PT ;  /* 0x0000002f23007c0c */ /* 0x000fc6000bf86270 */
[----:B------:R0:W-:Y:S01]  /*b5000*/  STL [R1+0x18], R4 ;  /* 0x0000180401007387 */ /* 0x0001e20000100800 */
[----:B------:R-:W-:Y:S02]  /*b5010*/  @P1 LOP3.LUT R0, R0, 0x4000, RZ, 0xfc, !PT ;  /* 0x0000400000001812 */ /* 0x000fe400078efcff */
[----:B------:R-:W-:Y:S01]  /*b5020*/  ISETP.LT.AND P1, PT, R8, UR66, !P4 ;  /* 0x0000004208007c0c */ /* 0x000fe2000e721270 */
[----:B0-----:R-:W-:Y:S01]  /*b5030*/  VIADD R4, R4, UR57 ;  /* 0x0000003904047c36 */ /* 0x001fe20008000000 */
[----:B------:R-:W-:-:S04]  /*b5040*/  LOP3.LUT R0, R0, 0xffffdfff, RZ, 0xc0, !PT ;  /* 0xffffdfff00007812 */ /* 0x000fc800078ec0ff */
[----:B------:R0:W-:Y:S01]  /*b5050*/  STL [R1+0x1c], R4 ;  /* 0x00001c0401007387 */ /* 0x0001e20000100800 */
[----:B------:R-:W-:Y:S01]  /*b5060*/  @P3 LOP3.LUT R0, R0, 0x2000, RZ, 0xfc, !PT ;  /* 0x0000200000003812 */ /* 0x000fe200078efcff */
[----:B0-----:R-:W-:Y:S01]  /*b5070*/  VIADD R4, R4, UR58 ;  /* 0x0000003a04047c36 */ /* 0x001fe20008000000 */
[----:B---3--:R-:W-:-:S04]  /*b5080*/  ISETP.LT.AND P2, PT, R9, UR67, !P4 ;  /* 0x0000004309007c0c */ /* 0x008fc8000e741270 */
[----:B------:R0:W-:Y:S01]  /*b5090*/  STL [R1+0xc], R4 ;  /* 0x00000c0401007387 */ /* 0x0001e20000100800 */
[----:B------:R-:W-:-:S03]  /*b50a0*/  LOP3.LUT R0, R0, 0xffffffbf, RZ, 0xc0, !PT ;  /* 0xffffffbf00007812 */ /* 0x000fc600078ec0ff */
[----:B------:R-:W2:Y:S01]  /*b50b0*/  LDL.LU R20, [R1+0x515c] ;  /* 0x00515c0001147983 */ /* 0x000ea20000300800 */
[----:B0-----:R-:W-:-:S03]  /*b50c0*/  VIADD R4, R4, UR59 ;  /* 0x0000003b04047c36 */ /* 0x001fc60008000000 */
[----:B------:R-:W3:Y:S01]  /*b50d0*/  LDL.LU R22, [R1+0x5158] ;  /* 0x0051580001167983 */ /* 0x000ee20000300800 */
[----:B------:R-:W-:-:S03]  /*b50e0*/  @P1 LOP3.LUT R0, R0, 0x40, RZ, 0xfc, !PT ;  /* 0x0000004000001812 */ /* 0x000fc600078efcff */
[----:B------:R0:W-:Y:S01]  /*b50f0*/  STL [R1+0x8], R4 ;  /* 0x0000080401007387 */ /* 0x0001e20000100800 */
[----:B------:R-:W-:Y:S02]  /*b5100*/  ISETP.LT.AND P3, PT, R11, UR68, !P4 ;  /* 0x000000440b007c0c */ /* 0x000fe4000e761270 */
[----:B------:R-:W-:Y:S01]  /*b5110*/  LOP3.LUT R0, R0, 0xffffffdf, RZ, 0xc0, !PT ;  /* 0xffffffdf00007812 */ /* 0x000fe200078ec0ff */
[----:B0-----:R-:W-:Y:S01]  /*b5120*/  VIADD R4, R4, UR60 ;  /* 0x0000003c04047c36 */ /* 0x001fe20008000000 */
[----:B------:R-:W-:-:S04]  /*b5130*/  PRMT R33, R33, 0x4210, R28 ;  /* 0x0000421021217816 */ /* 0x000fc8000000001c */
[----:B------:R0:W-:Y:S01]  /*b5140*/  STL [R1+0x4], R4 ;  /* 0x0000040401007387 */ /* 0x0001e20000100800 */
[----:B------:R-:W-:-:S03]  /*b5150*/  @P2 LOP3.LUT R0, R0, 0x20, RZ, 0xfc, !PT ;  /* 0x0000002000002812 */ /* 0x000fc600078efcff */
[----:B------:R-:W4:Y:S04]  /*b5160*/  LDL.LU R23, [R1+0x5154] ;  /* 0x0051540001177983 */ /* 0x000f280000300800 */
[----:B------:R-:W2:Y:S01]  /*b5170*/  LDL.LU R25, [R1+0x5150] ;  /* 0x0051500001197983 */ /* 0x000ea20000300800 */
[----:B0-----:R-:W-:-:S03]  /*b5180*/  VIADD R4, R4, UR61 ;  /* 0x0000003d04047c36 */ /* 0x001fc60008000000 */
[----:B------:R-:W2:Y:S01]  /*b5190*/  LDL.LU R24, [R1+0x514c] ;  /* 0x00514c0001187983 */ /* 0x000ea20000300800 */
[----:B------:R-:W-:-:S03]  /*b51a0*/  PRMT R32, R32, 0x4210, R34 ;  /* 0x0000421020207816 */ /* 0x000fc60000000022 */
[----:B------:R-:W2:Y:S01]  /*b51b0*/  LDL.LU R26, [R1+0x5148] ;  /* 0x00514800011a7983 */ /* 0x000ea20000300800 */
[----:B------:R-:W-:-:S03]  /*b51c0*/  ISETP.LT.AND P1, PT, R10, UR69, !P4 ;  /* 0x000000450a007c0c */ /* 0x000fc6000e721270 */
[----:B------:R-:W2:Y:S01]  /*b51d0*/  LDL.LU R27, [R1+0x5144] ;  /* 0x00514400011b7983 */ /* 0x000ea20000300800 */
[----:B------:R-:W-:-:S03]  /*b51e0*/  LOP3.LUT R0, R0, 0xffffffef, RZ, 0xc0, !PT ;  /* 0xffffffef00007812 */ /* 0x000fc600078ec0ff */
[----:B------:R-:W2:Y:S01]  /*b51f0*/  LDL.LU R35, [R1+0x5140] ;  /* 0x0051400001237983 */ /* 0x000ea20000300800 */
[----:B------:R-:W-:-:S03]  /*b5200*/  PRMT R30, R30, 0x4210, R31 ;  /* 0x000042101e1e7816 */ /* 0x000fc6000000001f */
[----:B------:R-:W2:Y:S04]  /*b5210*/  LDL.LU R28, [R1+0x513c] ;  /* 0x00513c00011c7983 */ /* 0x000ea80000300800 */
[----:B------:R0:W-:Y:S01]  /*b5220*/  STL [R1+0x30], R33 ;  /* 0x0000302101007387 */ /* 0x0001e20000100800 */
[----:B------:R-:W-:Y:S02]  /*b5230*/  @P3 LOP3.LUT R0, R0, 0x10, RZ, 0xfc, !PT ;  /* 0x0000001000003812 */ /* 0x000fe400078efcff */
[----:B------:R-:W-:Y:S01]  /*b5240*/  PRMT R5, R5, 0x4210, R29 ;  /* 0x0000421005057816 */ /* 0x000fe2000000001d */
[----:B0-----:R-:W2:Y:S04]  /*b5250*/  LDL.LU R33, [R1+0x5138] ;  /* 0x0051380001217983 */ /* 0x001ea80000300800 */
[----:B------:R0:W-:Y:S04]  /*b5260*/  STL [R1], R4 ;  /* 0x0000000401007387 */ /* 0x0001e80000100800 */
[----:B------:R-:W2:Y:S01]  /*b5270*/  LDL.LU R34, [R1+0x5134] ;  /* 0x0051340001227983 */ /* 0x000ea20000300800 */
[----:B------:R-:W-:-:S03]  /*b5280*/  ISETP.LT.AND P2, PT, R13, UR48, !P4 ;  /* 0x000000300d007c0c */ /* 0x000fc6000e741270 */
[----:B------:R1:W-:Y:S01]  /*b5290*/  STL [R1+0x34], R32 ;  /* 0x0000342001007387 */ /* 0x0003e20000100800 */
[----:B------:R-:W-:Y:S01]  /*b52a0*/  LOP3.LUT R0, R0, 0xfffffff7, RZ, 0xc0, !PT ;  /* 0xfffffff700007812 */ /* 0x000fe200078ec0ff */
[----:B0-----:R-:W-:Y:S02]  /*b52b0*/  VIADD R4, R4, UR62 ;  /* 0x0000003e04047c36 */ /* 0x001fe40008000000 */
[----:B-1----:R-:W2:Y:S04]  /*b52c0*/  LDL.LU R32, [R1+0x5130] ;  /* 0x0051300001207983 */ /* 0x002ea80000300800 */
[----:B------:R-:W2:Y:S04]  /*b52d0*/  LDL.LU R31, [R1+0x512c] ;  /* 0x00512c00011f7983 */ /* 0x000ea80000300800 */
[----:B------:R0:W-:Y:S01]  /*b52e0*/  STL [R1+0x38], R30 ;  /* 0x0000381e01007387 */ /* 0x0001e20000100800 */
[----:B------:R-:W-:-:S02]  /*b52f0*/  @P1 LOP3.LUT R0, R0, 0x8, RZ, 0xfc, !PT ;  /* 0x0000000800001812 */ /* 0x000fc400078efcff */
[----:B------:R-:W-:Y:S01]  /*b5300*/  ISETP.LT.AND P3, PT, R12, UR70, !P4 ;  /* 0x000000460c007c0c */ /* 0x000fe2000e761270 */
[----:B0-----:R-:W2:Y:S04]  /*b5310*/  LDL.LU R30, [R1+0x5128] ;  /* 0x00512800011e7983 */ /* 0x001ea80000300800 */
[----:B------:R-:W2:Y:S04]  /*b5320*/  LDL.LU R29, [R1+0x5124] ;  /* 0x00512400011d7983 */ /* 0x000ea80000300800 */
[----:B------:R0:W-:Y:S01]  /*b5330*/  STL [R1+0x3c], R5 ;  /* 0x00003c0501007387 */ /* 0x0001e20000100800 */
[----:B------:R-:W-:-:S03]  /*b5340*/  LOP3.LUT R0, R0, 0xfffffffb, RZ, 0xc0, !PT ;  /* 0xfffffffb00007812 */ /* 0x000fc600078ec0ff */
[----:B0-----:R-:W2:Y:S04]  /*b5350*/  LDL.LU R5, [R1+0x5120] ;  /* 0x0051200001057983 */ /* 0x001ea80000300800 */
[----:B------:R0:W-:Y:S01]  /*b5360*/  STL [R1+0x6c], R4 ;  /* 0x00006c0401007387 */ /* 0x0001e20000100800 */
[----:B------:R-:W-:Y:S02]  /*b5370*/  ISETP.GE.AND P5, PT, R7, UR64, PT ;  /* 0x0000004007007c0c */ /* 0x000fe4000bfa6270 */
[----:B------:R-:W-:Y:S01]  /*b5380*/  @P2 LOP3.LUT R0, R0, 0x4, RZ, 0xfc, !PT ;  /* 0x0000000400002812 */ /* 0x000fe200078efcff */
[----:B0-----:R-:W-:-:S05]  /*b5390*/  VIADD R4, R4, UR63 ;  /* 0x0000003f04047c36 */ /* 0x001fca0008000000 */
[----:B------:R0:W-:Y:S01]  /*b53a0*/  STL [R1+0x7c], R4 ;  /* 0x00007c0401007387 */ /* 0x0001e20000100800 */
[----:B------:R-:W-:-:S03]  /*b53b0*/  LOP3.LUT R0, R0, 0xfffffffd, RZ, 0xc0, !PT ;  /* 0xfffffffd00007812 */ /* 0x000fc600078ec0ff */
[----:B0-----:R-:W2:Y:S04]  /*b53c0*/  LDL.LU R4, [R1+0x511c] ;  /* 0x00511c0001047983 */ /* 0x001ea80000300800 */
[----:B------:R-:W2:Y:S04]  /*b53d0*/  LDL.LU R6, [R1+0x5118] ;  /* 0x0051180001067983 */ /* 0x000ea80000300800 */
[----:B------:R-:W2:Y:S04]  /*b53e0*/  LDL.LU R7, [R1+0x5114] ;  /* 0x0051140001077983 */ /* 0x000ea80000300800 */
[----:B------:R-:W2:Y:S04]  /*b53f0*/  LDL.LU R8, [R1+0x5110] ;  /* 0x0051100001087983 */ /* 0x000ea80000300800 */
[----:B------:R-:W2:Y:S01]  /*b5400*/  LDL.LU R9, [R1+0x510c] ;  /* 0x00510c0001097983 */ /* 0x000ea20000300800 */
[----:B------:R-:W-:-:S03]  /*b5410*/  ISETP.LT.AND P1, PT, R14, UR71, !P4 ;  /* 0x000000470e007c0c */ /* 0x000fc6000e721270 */
[----:B------:R-:W2:Y:S01]  /*b5420*/  LDL.LU R11, [R1+0x5108] ;  /* 0x00510800010b7983 */ /* 0x000ea20000300800 */
[----:B------:R-:W-:-:S03]  /*b5430*/  ISETP.LT.AND P2, PT, R15, UR72, !P4 ;  /* 0x000000480f007c0c */ /* 0x000fc6000e741270 */
[----:B------:R-:W2:Y:S01]  /*b5440*/  LDL.LU R10, [R1+0x5104] ;  /* 0x00510400010a7983 */ /* 0x000ea20000300800 */
[----:B------:R-:W-:-:S03]  /*b5450*/  @P3 LOP3.LUT R0, R0, 0x2, RZ, 0xfc, !PT ;  /* 0x0000000200003812 */ /* 0x000fc600078efcff */
[----:B------:R-:W2:Y:S01]  /*b5460*/  LDL.LU R13, [R1+0x5100] ;  /* 0x00510000010d7983 */ /* 0x000ea20000300800 */
[----:B------:R-:W-:-:S03]  /*b5470*/  ISETP.LT.AND P3, PT, R16, UR73, !P4 ;  /* 0x0000004910007c0c */ /* 0x000fc6000e761270 */
[----:B------:R-:W2:Y:S04]  /*b5480*/  LDL.LU R12, [R1+0x50fc] ;  /* 0x0050fc00010c7983 */ /* 0x000ea80000300800 */
[----:B------:R-:W2:Y:S04]  /*b5490*/  LDL.LU R14, [R1+0x50f8] ;  /* 0x0050f800010e7983 */ /* 0x000ea80000300800 */
[----:B------:R-:W2:Y:S04]  /*b54a0*/  LDL.LU R15, [R1+0x50f4] ;  /* 0x0050f400010f7983 */ /* 0x000ea80000300800 */
[----:B------:R-:W2:Y:S04]  /*b54b0*/  LDL.LU R16, [R1+0x50f0] ;  /* 0x0050f00001107983 */ /* 0x000ea80000300800 */
[----:B------:R0:W-:Y:S01]  /*b54c0*/  STL.64 [R1+0x5640], R18 ;  /* 0x0056401201007387 */ /* 0x0001e20000100a00 */
[----:B------:R-:W-:Y:S01]  /*b54d0*/  LOP3.LUT R2, R2, 0xfdffffff, RZ, 0xc0, !PT ;  /* 0xfdffffff02027812 */ /* 0x000fe200078ec0ff */
[----:B------:R-:W1:Y:S01]  /*b54e0*/  LDCU.64 UR20, c[0x0][0x398] ;  /* 0x00007300ff1477ac */ /* 0x000e620008000a00 */
[----:B------:R-:W1:Y:S01]  /*b54f0*/  LDCU.64 UR24, c[0x0][0x398] ;  /* 0x00007300ff1877ac */ /* 0x000e620008000a00 */
[----:B------:R-:W1:Y:S01]  /*b5500*/  LDCU.64 UR26, c[0x0][0x398] ;  /* 0x00007300ff1a77ac */ /* 0x000e620008000a00 */
[----:B0-----:R-:W2:Y:S01]  /*b5510*/  LDL.LU R18, [R1+0x1920] ;  /* 0x0019200001127983 */ /* 0x001ea20000300800 */
[----:B------:R-:W0:Y:S03]  /*b5520*/  LDCU.64 UR16, c[0x0][0x398] ;  /* 0x00007300ff1077ac */ /* 0x000e260008000a00 */
[----:B------:R-:W2:Y:S01]  /*b5530*/  LDL.LU R19, [R1+0x1924] ;  /* 0x0019240001137983 */ /* 0x000ea20000300800 */
[----:B------:R-:W0:Y:S03]  /*b5540*/  LDCU.64 UR10, c[0x0][0x398] ;  /* 0x00007300ff0a77ac */ /* 0x000e260008000a00 */
[----:B------:R1:W-:Y:S01]  /*b5550*/  STL.64 [R1+0x5628], R38 ;  /* 0x0056282601007387 */ /* 0x0003e20000100a00 */
[----:B------:R-:W0:Y:S01]  /*b5560*/  LDCU.64 UR6, c[0x0][0x398] ;  /* 0x00007300ff0677ac */ /* 0x000e220008000a00 */
[----:B------:R-:W0:Y:S01]  /*b5570*/  LDCU.64 UR14, c[0x0][0x398] ;  /* 0x00007300ff0e77ac */ /* 0x000e220008000a00 */
[----:B------:R-:W0:Y:S01]  /*b5580*/  LDCU.64 UR12, c[0x0][0x398] ;  /* 0x00007300ff0c77ac */ /* 0x000e220008000a00 */
[----:B-1----:R-:W2:Y:S01]  /*b5590*/  LDL.LU R38, [R1+0x1938] ;  /* 0x0019380001267983 */ /* 0x002ea20000300800 */
[----:B------:R-:W1:Y:S03]  /*b55a0*/  LDCU.64 UR8, c[0x0][0x398] ;  /* 0x00007300ff0877ac */ /* 0x000e660008000a00 */
[----:B------:R-:W2:Y:S01]  /*b55b0*/  LDL.LU R39, [R1+0x193c] ;  /* 0x00193c0001277983 */ /* 0x000ea20000300800 */
[----:B------:R-:W0:Y:S03]  /*b55c0*/  LDCU.64 UR18, c[0x0][0x398] ;  /* 0x00007300ff1277ac */ /* 0x000e260008000a00 */
[----:B------:R1:W-:Y:S01]  /*b55d0*/  STL.64 [R1+0x5600], R42 ;  /* 0x0056002a01007387 */ /* 0x0003e20000100a00 */
[----:B------:R-:W0:Y:S01]  /*b55e0*/  LDCU.64 UR22, c[0x0][0x398] ;  /* 0x00007300ff1677ac */ /* 0x000e220008000a00 */
[----:B------:R-:W0:Y:S01]  /*b55f0*/  LDCU.64 UR32, c[0x0][0x398] ;  /* 0x00007300ff2077ac */ /* 0x000e220008000a00 */
[----:B------:R-:W0:Y:S01]  /*b5600*/  LDCU.64 UR28, c[0x0][0x398] ;  /* 0x00007300ff1c77ac */ /* 0x000e220008000a00 */
[----:B-1----:R-:W3:Y:S01]  /*b5610*/  LDL.LU R42, [R1+0x1930] ;  /* 0x00193000012a7983 */ /* 0x002ee20000300800 */
[----:B------:R-:W1:Y:S03]  /*b5620*/  LDCU.64 UR30, c[0x0][0x398] ;  /* 0x00007300ff1e77ac */ /* 0x000e660008000a00 */
[----:B------:R-:W3:Y:S01]  /*b5630*/  LDL.LU R43, [R1+0x1934] ;  /* 0x00193400012b7983 */ /* 0x000ee20000300800 */
[----:B------:R-:W0:Y:S03]  /*b5640*/  LDCU.64 UR36, c[0x0][0x398] ;  /* 0x00007300ff2477ac */ /* 0x000e260008000a00 */
[----:B------:R1:W-:Y:S01]  /*b5650*/  STL.64 [R1+0x55e8], R44 ;  /* 0x0055e82c01007387 */ /* 0x0003e20000100a00 */
[----:B------:R-:W0:Y:S03]  /*b5660*/  LDCU.64 UR38, c[0x0][0x398] ;  /* 0x00007300ff2677ac */ /* 0x000e260008000a00 */
[----:B------:R0:W-:Y:S01]  /*b5670*/  STL.64 [R1+0x55d8], R46 ;  /* 0x0055d82e01007387 */ /* 0x0001e20000100a00 */
[----:B------:R-:W2:Y:S01]  /*b5680*/  LDCU.64 UR40, c[0x0][0x398] ;  /* 0x00007300ff2877ac */ /* 0x000ea20008000a00 */
[----:B------:R-:W2:Y:S02]  /*b5690*/  LDCU.64 UR42, c[0x0][0x398] ;  /* 0x00007300ff2a77ac */ /* 0x000ea40008000a00 */
[----:B-1----:R-:W3:Y:S01]  /*b56a0*/  LDL.LU R44, [R1+0x30] ;  /* 0x00003000012c7983 */ /* 0x002ee20000300800 */
[----:B------:R-:W1:Y:S03]  /*b56b0*/  LDCU UR52, c[0x0][0x398] ;  /* 0x00007300ff3477ac */ /* 0x000e660008000800 */
[----:B------:R-:W3:Y:S01]  /*b56c0*/  LDL.LU R45, [R1+0x34] ;  /* 0x00003400012d7983 */ /* 0x000ee20000300800 */
[----:B------:R-:W1:Y:S03]  /*b56d0*/  LDCU UR53, c[0x0][0x398] ;  /* 0x00007300ff3577ac */ /* 0x000e660008000800 */
[----:B0-----:R-:W3:Y:S01]  /*b56e0*/  LDL.LU R46, [R1+0x38] ;  /* 0x00003800012e7983 */ /* 0x001ee20000300800 */
[----:B------:R-:W0:Y:S03]  /*b56f0*/  LDCU UR55, c[0x0][0x398] ;  /* 0x00007300ff3777ac */ /* 0x000e260008000800 */
[----:B------:R-:W3:Y:S01]  /*b5700*/  LDL.LU R47, [R1+0x3c] ;  /* 0x00003c00012f7983 */ /* 0x000ee20000300800 */
[----:B------:R-:W0:Y:S03]  /*b5710*/  LDCU UR56, c[0x0][0x398] ;  /* 0x00007300ff3877ac */ /* 0x000e260008000800 */
[----:B------:R1:W-:Y:S01]  /*b5720*/  STL [R1+0x51d8], R61 ;  /* 0x0051d83d01007387 */ /* 0x0003e20000100800 */
[----:B------:R-:W0:Y:S01]  /*b5730*/  LDCU UR57, c[0x0][0x398] ;  /* 0x00007300ff3977ac */ /* 0x000e220008000800 */
[----:B------:R-:W0:Y:S02]  /*b5740*/  LDCU UR58, c[0x0][0x398] ;  /* 0x00007300ff3a77ac */ /* 0x000e240008000800 */
[----:B-1----:R-:W4:Y:S01]  /*b5750*/  LDL.LU R61, [R1+0x194c] ;  /* 0x00194c00013d7983 */ /* 0x002f220000300800 */
[----:B------:R-:W1:Y:S03]  /*b5760*/  LDCU UR59, c[0x0][0x398] ;  /* 0x00007300ff3b77ac */ /* 0x000e660008000800 */
[----:B------:R0:W-:Y:S01]  /*b5770*/  STL [R1+0x51d0], R3 ;  /* 0x0051d00301007387 */ /* 0x0001e20000100800 */
[----:B------:R-:W1:Y:S01]  /*b5780*/  LDCU UR60, c[0x0][0x398] ;  /* 0x00007300ff3c77ac */ /* 0x000e620008000800 */
[----:B------:R-:W1:Y:S01]  /*b5790*/  LDCU UR61, c[0x0][0x398] ;  /* 0x00007300ff3d77ac */ /* 0x000e620008000800 */
[----:B------:R-:W1:Y:S01]  /*b57a0*/  LDCU UR50, c[0x0][0x398] ;  /* 0x00007300ff3277ac */ /* 0x000e620008000800 */
[----:B0-----:R-:W4:Y:S01]  /*b57b0*/  LDL.LU R3, [R1+0x1948] ;  /* 0x0019480001037983 */ /* 0x001f220000300800 */
[----:B------:R-:W-:-:S02]  /*b57c0*/  @P0 LOP3.LUT R2, R2, 0x2000000, RZ, 0xfc, !PT ;  /* 0x0200000002020812 */ /* 0x000fc400078efcff */
[----:B------:R-:W-:Y:S01]  /*b57d0*/  LOP3.LUT P0, RZ, R0, 0x1, RZ, 0xc0, !PT ;  /* 0x0000000100ff7812 */ /* 0x000fe2000780c0ff */
[----:B------:R0:W-:Y:S01]  /*b57e0*/  STL [R1+0x51c0], R48 ;  /* 0x0051c03001007387 */ /* 0x0001e20000100800 */
[----:B------:R-:W1:Y:S03]  /*b57f0*/  LDCU UR51, c[0x0][0x398] ;  /* 0x00007300ff3377ac */ /* 0x000e660008000800 */
[----:B------:R-:W-:Y:S01]  /*b5800*/  STL [R1+0x51b8], R49 ;  /* 0x0051b83101007387 */ /* 0x000fe20000100800 */
[----:B------:R-:W1:Y:S03]  /*b5810*/  LDCU UR48, c[0x0][0x398] ;  /* 0x00007300ff3077ac */ /* 0x000e660008000800 */
[----:B------:R-:W-:Y:S01]  /*b5820*/  STL [R1+0x51a8], R50 ;  /* 0x0051a83201007387 */ /* 0x000fe20000100800 */
[----:B------:R-:W1:Y:S01]  /*b5830*/  LDCU UR46, c[0x0][0x398] ;  /* 0x00007300ff2e77ac */ /* 0x000e620008000800 */
[----:B0-----:R-:W0:Y:S01]  /*b5840*/  S2R R48, SR_TID.X ;  /* 0x0000000000307919 */ /* 0x001e220000002100 */
[----:B------:R-:W0:Y:S01]  /*b5850*/  LDCU UR47, c[0x0][0x398] ;  /* 0x00007300ff2f77ac */ /* 0x000e220008000800 */
[----:B------:R1:W-:Y:S01]  /*b5860*/  STL [R1+0x5198], R51 ;  /* 0x0051983301007387 */ /* 0x0003e20000100800 */
[----:B------:R-:W0:Y:S03]  /*b5870*/  LDCU UR44, c[0x0][0x398] ;  /* 0x00007300ff2c77ac */ /* 0x000e260008000800 */
[----:B------:R-:W-:Y:S01]  /*b5880*/  STL [R1+0x5180], R52 ;  /* 0x0051803401007387 */ /* 0x000fe20000100800 */
[----:B------:R-:W0:Y:S03]  /*b5890*/  LDCU UR45, c[0x0][0x398] ;  /* 0x00007300ff2d77ac */ /* 0x000e260008000800 */
[----:B------:R-:W-:Y:S01]  /*b58a0*/  STL [R1+0x5168], R53 ;  /* 0x0051683501007387 */ /* 0x000fe20000100800 */
[----:B------:R-:W0:Y:S01]  /*b58b0*/  LDCU UR54, c[0x0][0x398] ;  /* 0x00007300ff3677ac */ /* 0x000e220008000800 */
[----:B-1----:R-:W-:-:S02]  /*b58c0*/  SHF.R.S32.HI R51, RZ, 0x1f, R40 ;  /* 0x0000001fff337819 */ /* 0x002fc40000011428 */
[----:B------:R-:W-:Y:S04]  /*b58d0*/  STL [R1+0x5154], R54 ;  /* 0x0051543601007387 */ /* 0x000fe80000100800 */
[----:B------:R-:W-:Y:S04]  /*b58e0*/  STL [R1+0x5138], R55 ;  /* 0x0051383701007387 */ /* 0x000fe80000100800 */
[----:B------:R-:W-:Y:S04]  /*b58f0*/  STL.64 [R1+0x5110], R56 ;  /* 0x0051103801007387 */ /* 0x000fe80000100a00 */
[----:B------:R-:W-:Y:S01]  /*b5900*/  STL.64 [R1+0x50f8], R58 ;  /* 0x0050f83a01007387 */ /* 0x000fe20000100a00 */
[----:B0-----:R-:W-:-:S03]  /*b5910*/  LOP3.LUT R48, R48, 0x1f, RZ, 0xc0, !PT ;  /* 0x0000001f30307812 */ /* 0x001fc600078ec0ff */
[----:B------:R-:W-:Y:S01]  /*b5920*/  STL [R1+0x50f0], R2 ;  /* 0x0050f00201007387 */ /* 0x000fe20000100800 */
[----:B------:R-:W-:Y:S01]  /*b5930*/  LEA R48, R48, UR4, 0x4 ;  /* 0x0000000430307c11 */ /* 0x000fe2000f8e20ff */
[----:B------:R-:W-:Y:S06]  /*b5940*/  BAR.SYNC.DEFER_BLOCKING 0x0 ;  /* 0x0000000000007b1d */ /* 0x000fec0000010000 */
[----:B------:R-:W0:Y:S01]  /*b5950*/  LDCU.64 UR4, c[0x0][0x398] ;  /* 0x00007300ff0477ac */ /* 0x000e220008000a00 */
[----:B------:R1:W-:Y:S04]  /*b5960*/  STL [R1+0x5580], R0 ;  /* 0x0055800001007387 */ /* 0x0003e80000100800 */
[----:B------:R-:W-:Y:S04]  /*b5970*/  STL [R1+0x1fdc], R48 ;  /* 0x001fdc3001007387 */ /* 0x000fe80000100800 */
[----:B-1----:R-:W4:Y:S04]  /*b5980*/  LDL.LU R0, [R1+0x192c] ;  /* 0x00192c0001007983 */ /* 0x002f280000300800 */
[----:B------:R-:W4:Y:S04]  /*b5990*/  LDL.LU R2, [R1+0x1370] ;  /* 0x0013700001027983 */ /* 0x000f280000300800 */
[----:B------:R-:W4:Y:S01]  /*b59a0*/  LDL.LU R58, [R1+0x1374] ;  /* 0x00137400013a7983 */ /* 0x000f220000300800 */
[----:B--2---:R-:W-:-:S03]  /*b59b0*/  F2FP.SATFINITE.E4M3.F32.PACK_AB_MERGE_C R38, R39, R38, RZ ;  /* 0x000000262726723e */ /* 0x004fc600048070ff */
[----:B---3--:R1:W-:Y:S02]  /*b59c0*/  STSM.16.M88.4 [R48], R44 ;  /* 0x0000002c30007844 */ /* 0x0083e40000000200 */
[----:B-1----:R-:W-:-:S05]  /*b59d0*/  IADD3 R44, P6, PT, R40, R16, RZ ;  /* 0x00000010282c7210 */ /* 0x002fca0007fde0ff */
[----:B------:R-:W-:-:S05]  /*b59e0*/  IMAD.X R45, R51, 0x1, R14, P6 ;  /* 0x00000001332d7824 */ /* 0x000fca00030e060e */
[----:B------:R1:W-:Y:S04]  /*b59f0*/  STL.64 [R1+0x29b8], R44 ;  /* 0x0029b82c01007387 */ /* 0x0003e80000100a00 */
[----:B------:R-:W2:Y:S01]  /*b5a00*/  LDL.LU R59, [R1+0x1378] ;  /* 0x00137800013b7983 */ /* 0x000ea20000300800 */
[----:B----4-:R-:W-:-:S03]  /*b5a10*/  F2FP.SATFINITE.E4M3.F32.PACK_AB_MERGE_C R49, R61, R3, RZ ;  /* 0x000000033d31723e */ /* 0x010fc600048070ff */
[----:B------:R-:W2:Y:S01]  /*b5a20*/  LDL.LU R56, [R1+0x137c] ;  /* 0x00137c0001387983 */ /* 0x000ea20000300800 */
[----:B------:R-:W-:-:S03]  /*b5a30*/  F2FP.SATFINITE.E4M3.F32.PACK_AB_MERGE_C R3, R43, R42, RZ ;  /* 0x0000002a2b03723e */ /* 0x000fc600048070ff */
[----:B------:R-:W3:Y:S01]  /*b5a40*/  LDL.LU R57, [R1+0x1910] ;  /* 0x0019100001397983 */ /* 0x000ee20000300800 */
[----:B------:R-:W-:-:S03]  /*b5a50*/  IADD3 R42, P6, PT, R40, R15, RZ ;  /* 0x0000000f282a7210 */ /* 0x000fc60007fde0ff */
[----:B------:R-:W3:Y:S04]  /*b5a60*/  LDL.LU R55, [R1+0x1914] ;  /* 0x0019140001377983 */ /* 0x000ee80000300800 */
[----:B------:R-:W4:Y:S04]  /*b5a70*/  LDL.LU R54, [R1+0x1918] ;  /* 0x0019180001367983 */ /* 0x000f280000300800 */
[----:B------:R-:W4:Y:S04]  /*b5a80*/  LDL.LU R53, [R1+0x191c] ;  /* 0x00191c0001357983 */ /* 0x000f280000300800 */
[----:B------:R-:W2:Y:S04]  /*b5a90*/  LDL.LU R50, [R1+0x1900] ;  /* 0x0019000001327983 */ /* 0x000ea80000300800 */
[----:B------:R-:W2:Y:S01]  /*b5aa0*/  LDL.LU R48, [R1+0x1904] ;  /* 0x0019040001307983 */ /* 0x000ea20000300800 */
[----:B------:R-:W-:-:S03]  /*b5ab0*/  IMAD.X R43, R51, 0x1, R13, P6 ;  /* 0x00000001332b7824 */ /* 0x000fc600030e060d */
[----:B------:R-:W2:Y:S04]  /*b5ac0*/  LDL.LU R46, [R1+0x1908] ;  /* 0x00190800012e7983 */ /* 0x000ea80000300800 */
[----:B------:R-:W2:Y:S04]  /*b5ad0*/  LDL.LU R47, [R1+0x190c] ;  /* 0x00190c00012f7983 */ /* 0x000ea80000300800 */
[----:B-1----:R-:W2:Y:S04]  /*b5ae0*/  LDL.LU R44, [R1+0x18f0] ;  /* 0x0018f000012c7983 */ /* 0x002ea80000300800 */
[----:B------:R-:W2:Y:S04]  /*b5af0*/  LDL.LU R45, [R1+0x18f4] ;  /* 0x0018f400012d7983 */ /* 0x000ea80000300800 */
[----:B------:R-:W-:Y:S04]  /*b5b00*/  STL [R1+0xfac], R49 ;  /* 0x000fac3101007387 */ /* 0x000fe80000100800 */
[----:B------:R1:W-:Y:S04]  /*b5b10*/  STL [R1+0x2e4], R3 ;  /* 0x0002e40301007387 */ /* 0x0003e80000100800 */
[----:B------:R-:W2:Y:S04]  /*b5b20*/  LDL.LU R52, [R1+0x18f8] ;  /* 0x0018f80001347983 */ /* 0x000ea80000300800 */
[----:B------:R-:W-:Y:S01]  /*b5b30*/  STL.64 [R1+0x29b0], R42 ;  /* 0x0029b02a01007387 */ /* 0x000fe20000100a00 */
[----:B-1----:R-:W-:-:S03]  /*b5b40*/  F2FP.SATFINITE.E4M3.F32.PACK_AB_MERGE_C R3, R19, R18, RZ ;  /* 0x000000121303723e */ /* 0x002fc600048070ff */
[----:B------:R-:W-:Y:S04]  /*b5b50*/  STL [R1+0x2e8], R38 ;  /* 0x0002e82601007387 */ /* 0x000fe80000100800 */
[----:B------:R-:W2:Y:S04]  /*b5b60*/  LDL.LU R49, [R1+0x18fc] ;  /* 0x0018fc0001317983 */ /* 0x000ea80000300800 */
[----:B------:R1:W-:Y:S04]  /*b5b70*/  STL [R1+0x290], R3 ;  /* 0x0002900301007387 */ /* 0x0003e80000100800 */
[----:B-1----:R-:W2:Y:S04]  /*b5b80*/  LDL.LU R3, [R1+0x18e0] ;  /* 0x0018e00001037983 */ /* 0x002ea80000300800 */
[----:B------:R-:W2:Y:S04]  /*b5b90*/  LDL.LU R61, [R1+0x18e4] ;  /* 0x0018e400013d7983 */ /* 0x000ea80000300800 */
[----:B------:R-:W2:Y:S04]  /*b5ba0*/  LDL.LU R42, [R1+0x18e8] ;  /* 0x0018e800012a7983 */ /* 0x000ea80000300800 */
[----:B------:R-:W2:Y:S04]  /*b5bb0*/  LDL.LU R43, [R1+0x18ec] ;  /* 0x0018ec00012b7983 */ /* 0x000ea80000300800 */
[----:B------:R-:W2:Y:S04]  /*b5bc0*/  LDL.LU R38, [R1+0x18d0] ;  /* 0x0018d00001267983 */ /* 0x000ea80000300800 */
[----:B------:R-:W2:Y:S04]  /*b5bd0*/  LDL.LU R39, [R1+0x18d4] ;  /* 0x0018d40001277983 */ /* 0x000ea80000300800 */
[----:B------:R1:W-:Y:S04]  /*b5be0*/  STL.64 [R1+0x5638], R12 ;  /* 0x0056380c01007387 */ /* 0x0003e80000100a00 */
[----:B-1----:R-:W2:Y:S01]  /*b5bf0*/  LDL.LU R13, [R1+0x1928] ;  /* 0x00192800010d7983 */ /* 0x002ea20000300800 */
[----:B------:R-:W-:-:S05]  /*b5c00*/  IADD3 R18, P6, PT, R40, R12, RZ ;  /* 0x0000000c28127210 */ /* 0x000fca0007fde0ff */
[----:B------:R-:W-:Y:S01]  /*b5c10*/  IMAD.X R19, R51, 0x1, R11, P6 ;  /* 0x0000000133137824 */ /* 0x000fe200030e060b */
[----:B------:R-:W-:-:S04]  /*b5c20*/  IADD3 R12, P6, PT, R40, R10, RZ ;  /* 0x0000000a280c7210 */ /* 0x000fc80007fde0ff */
[----:B------:R1:W-:Y:S04]  /*b5c30*/  STL.64 [R1+0x29a8], R18 ;  /* 0x0029a81201007387 */ /* 0x0003e80000100a00 */
[----:B-1----:R-:W4:Y:S01]  /*b5c40*/  LDL.LU.64 R18, [R1+0x5640] ;  /* 0x0056400001127983 */ /* 0x002f220000300a00 */
[----:B------:R-:W-:Y:S01]  /*b5c50*/  NOP ;  /* 0x0000000000007918 */ /* 0x000fe20000000000 */
[----:B--2---:R-:W-:Y:S02]  /*b5c60*/  F2FP.SATFINITE.E4M3.F32.PACK_AB_MERGE_C R13, R0, R13, RZ ;  /* 0x0000000d000d723e */ /* 0x004fe400048070ff */
[----:B------:R-:W-:-:S03]  /*b5c70*/  F2FP.SATFINITE.E4M3.F32.PACK_AB_MERGE_C R0, R58, R2, RZ ;  /* 0x000000023a00723e */ /* 0x000fc600048070ff */
[----:B------:R1:W-:Y:S04]  /*b5c80*/  STL [R1+0x284], R13 ;  /* 0x0002840d01007387 */ /* 0x0003e80000100800 */
[----:B------:R3:W-:Y:S01]  /*b5c90*/  STL [R1+0x278], R0 ;  /* 0x0002780001007387 */ /* 0x0007e20000100800 */
[----:B-1----:R-:W-:Y:S01]  /*b5ca0*/  IMAD.X R13, R51, 0x1, R8, P6 ;  /* 0x00000001330d7824 */ /* 0x002fe200030e0608 */
[----:B------:R-:W-:-:S04]  /*b5cb0*/  F2FP.SATFINITE.E4M3.F32.PACK_AB_MERGE_C R2, R56, R59, RZ ;  /* 0x0000003b3802723e */ /* 0x000fc800048070ff */
[----:B------:R1:W-:Y:S01]  /*b5cc0*/  STL.64 [R1+0x29a0], R12 ;  /* 0x0029a00c01007387 */ /* 0x0003e20000100a00 */
[----:B---3--:R-:W-:-:S03]  /*b5cd0*/  F2FP.SATFINITE.E4M3.F32.PACK_AB_MERGE_C R0, R55, R57, RZ ;  /* 0x000000393700723e */ /* 0x008fc600048070ff */
[----:B------:R4:W-:Y:S01]  /*b5ce0*/  STL [R1+0x274], R2 ;  /* 0x0002740201007387 */ /* 0x0009e20000100800 */
[----:B-1----:R-:W-:-:S03]  /*b5cf0*/  IADD3 R12, P6, PT, R40, R9, RZ ;  /* 0x00000009280c7210 */ /* 0x002fc60007fde0ff */
[----:B------:R1:W-:Y:S02]  /*b5d00*/  STL [R1+0x2a94], R0 ;  /* 0x002a940001007387 */ /* 0x0003e40000100800 */
[----:B------:R-:W-:Y:S01]  /*b5d10*/  IMAD.X R13, R51, 0x1, R6, P6 ;  /* 0x00000001330d7824 */ /* 0x000fe200030e0606 */
[----:B----4-:R-:W-:-:S04]  /*b5d20*/  F2FP.SATFINITE.E4M3.F32.PACK_AB_MERGE_C R2, R53, R54, RZ ;  /* 0x000000363502723e */ /* 0x010fc800048070ff */
[----:B------:R2:W-:Y:S01]  /*b5d30*/  STL.64 [R1+0x2998], R12 ;  /* 0x0029980c01007387 */ /* 0x0005e20000100a00 */
[----:B-1----:R-:W-:-:S03]  /*b5d40*/  F2FP.SATFINITE.E4M3.F32.PACK_AB_MERGE_C R0, R48, R50, RZ ;  /* 0x000000323000723e */ /* 0x002fc600048070ff */
[----:B------:R1:W-:Y:S01]  /*b5d50*/  STL [R1+0x2a98], R2 ;  /* 0x002a980201007387 */ /* 0x0003e20000100800 */
[----:B--2---:R-:W-:-:S03]  /*b5d60*/  IADD3 R12, P6, PT, R40, R7, RZ ;  /* 0x00000007280c7210 */ /* 0x004fc60007fde0ff */
[----:B------:R2:W-:Y:S01]  /*b5d70*/  STL [R1+0x2b88], R0 ;  /* 0x002b880001007387 */ /* 0x0005e20000100800 */
[----:B-1----:R-:W-:Y:S01]  /*b5d80*/  F2FP.SATFINITE.E4M3.F32.PACK_AB_MERGE_C R2, R47, R46, RZ ;  /* 0x0000002e2f02723e */ /* 0x002fe200048070ff */
[----:B------:R-:W-:Y:S02]  /*b5d90*/  IMAD.X R13, R51, 0x1, R5, P6 ;  /* 0x00000001330d7824 */ /* 0x000fe400030e0605 */
[----:B------:R-:W3:Y:S01]  /*b5da0*/  LDL.LU R50, [R1+0x18d8] ;  /* 0x0018d80001327983 */ /* 0x000ee20000300800 */
[----:B--2---:R-:W-:-:S03]  /*b5db0*/  F2FP.SATFINITE.E4M3.F32.PACK_AB_MERGE_C R0, R45, R44, RZ ;  /* 0x0000002c2d00723e */ /* 0x004fc600048070ff */
[----:B------:R1:W-:Y:S04]  /*b5dc0*/  STL.64 [R1+0x2990], R12 ;  /* 0x0029900c01007387 */ /* 0x0003e80000100a00 */
[----:B------:R2:W-:Y:S04]  /*b5dd0*/  STL [R1+0x2b84], R2 ;  /* 0x002b840201007387 */ /* 0x0005e80000100800 */
[----:B------:R-:W3:Y:S04]  /*b5de0*/  LDL.LU R48, [R1+0x18dc] ;  /* 0x0018dc0001307983 */ /* 0x000ee80000300800 */
[----:B------:R4:W-:Y:S04]  /*b5df0*/  STL [R1+0x2ba8], R0 ;  /* 0x002ba80001007387 */ /* 0x0009e80000100800 */
[----:B------:R-:W3:Y:S04]  /*b5e00*/  LDL.LU R46, [R1+0x18c0] ;  /* 0x0018c000012e7983 */ /* 0x000ee80000300800 */
[----:B------:R-:W3:Y:S04]  /*b5e10*/  LDL.LU R47, [R1+0x18c4] ;  /* 0x0018c400012f7983 */ /* 0x000ee80000300800 */
[----:B------:R-:W3:Y:S04]  /*b5e20*/  LDL.LU R44, [R1+0x18c8] ;  /* 0x0018c800012c7983 */ /* 0x000ee80000300800 */
[----:B------:R-:W3:Y:S01]  /*b5e30*/  LDL.LU R45, [R1+0x18cc] ;  /* 0x0018cc00012d7983 */ /* 0x000ee20000300800 */
[----:B-1----:R-:W-:-:S05]  /*b5e40*/  IADD3 R12, P6, PT, R40, R4, RZ ;  /* 0x00000004280c7210 */ /* 0x002fca0007fde0ff */
[----:B------:R-:W-:Y:S01]  /*b5e50*/  IMAD.X R13, R51, 0x1, R30, P6 ;  /* 0x00000001330d7824 */ /* 0x000fe200030e061e */
[----:B--2---:R-:W-:Y:S02]  /*b5e60*/  IADD3 R2, P6, PT, R40, R29, RZ ;  /* 0x0000001d28027210 */ /* 0x004fe40007fde0ff */
[----:B----4-:R-:W-:Y:S02]  /*b5e70*/  F2FP.SATFINITE.E4M3.F32.PACK_AB_MERGE_C R0, R61, R3, RZ ;  /* 0x000000033d00723e */ /* 0x010fe400048070ff */
[----:B------:R1:W-:Y:S01]  /*b5e80*/  STL.64 [R1+0x2988], R12 ;  /* 0x0029880c01007387 */ /* 0x0003e20000100a00 */
[----:B------:R-:W-:Y:S01]  /*b5e90*/  IMAD.X R3, R51, 0x1, R32, P6 ;  /* 0x0000000133037824 */ /* 0x000fe200030e0620 */
[----:B-1----:R-:W-:-:S05]  /*b5ea0*/  F2FP.SATFINITE.E4M3.F32.PACK_AB_MERGE_C R12, R49, R52, RZ ;  /* 0x00000034310c723e */ /* 0x002fca00048070ff */
[----:B------:R-:W-:Y:S04]  /*b5eb0*/  STL [R1+0x2ba4], R12 ;  /* 0x002ba40c01007387 */ /* 0x000fe80000100800 */
[----:B------:R1:W-:Y:S04]  /*b5ec0*/  STL [R1+0x2bc8], R0 ;  /* 0x002bc80001007387 */ /* 0x0003e80000100800 */
[----:B------:R2:W-:Y:S04]  /*b5ed0*/  STL.64 [R1+0x2980], R2 ;  /* 0x0029800201007387 */ /* 0x0005e80000100a00 */
[----:B-1----:R-:W4:Y:S01]  /*b5ee0*/  LDL.LU R0, [R1+0x1360] ;  /* 0x0013600001007983 */ /* 0x002f220000300800 */
[----:B--2---:R-:W-:-:S02]  /*b5ef0*/  F2FP.SATFINITE.E4M3.F32.PACK_AB_MERGE_C R2, R43, R42, RZ ;  /* 0x0000002a2b02723e */ /* 0x004fc400048070ff */
[----:B------:R-:W-:-:S03]  /*b5f00*/  F2FP.SATFINITE.E4M3.F32.PACK_AB_MERGE_C R3, R39, R38, RZ ;  /* 0x000000262703723e */ /* 0x000fc600048070ff */
[----:B------:R1:W-:Y:S04]  /*b5f10*/  STL [R1+0x2bc4], R2 ;  /* 0x002bc40201007387 */ /* 0x0003e80000100800 */
[----:B-1----:R-:W4:Y:S04]  /*b5f20*/  LDL.LU R2, [R1+0x1364] ;  /* 0x0013640001027983 */ /* 0x002f280000300800 */
[----:B------:R1:W-:Y:S04]  /*b5f30*/  STL [R1+0x2bd8], R3 ;  /* 0x002bd80301007387 */ /* 0x0003e80000100800 */
[----:B------:R-:W2:Y:S04]  /*b5f40*/  LDL.LU R58, [R1+0x1368] ;  /* 0x00136800013a7983 */ /* 0x000ea80000300800 */
[----:B------:R-:W2:Y:S04]  /*b5f50*/  LDL.LU R59, [R1+0x136c] ;  /* 0x00136c00013b7983 */ /* 0x000ea80000300800 */
[----:B------:R-:W2:Y:S01]  /*b5f60*/  LDL.LU R56, [R1+0x18b0] ;  /* 0x0018b00001387983 */ /* 0x000ea20000300800 */
[----:B------:R-:W-:-:S03]  /*b5f70*/  IADD3 R12, P6, PT, R40, R31, RZ ;  /* 0x0000001f280c7210 */ /* 0x000fc60007fde0ff */
[----:B------:R-:W2:Y:S04]  /*b5f80*/  LDL.LU R57, [R1+0x18b4] ;  /* 0x0018b40001397983 */ /* 0x000ea80000300800 */
[----:B------:R-:W2:Y:S04]  /*b5f90*/  LDL.LU R55, [R1+0x18b8] ;  /* 0x0018b80001377983 */ /* 0x000ea80000300800 */
[----:B------:R-:W2:Y:S01]  /*b5fa0*/  LDL.LU R54, [R1+0x18bc] ;  /* 0x0018bc0001367983 */ /* 0x000ea20000300800 */
[----:B------:R-:W-:-:S03]  /*b5fb0*/  IMAD.X R13, R51, 0x1, R33, P6 ;  /* 0x00000001330d7824 */ /* 0x000fc600030e0621 */
[----:B------:R-:W2:Y:S04]  /*b5fc0*/  LDL.LU R53, [R1+0x18a0] ;  /* 0x0018a00001357983 */ /* 0x000ea80000300800 */
[----:B------:R-:W2:Y:S04]  /*b5fd0*/  LDL.LU R49, [R1+0x18a4] ;  /* 0x0018a40001317983 */ /* 0x000ea80000300800 */
[----:B-1----:R-:W2:Y:S04]  /*b5fe0*/  LDL.LU R3, [R1+0x18a8] ;  /* 0x0018a80001037983 */ /* 0x002ea80000300800 */
[----:B------:R-:W2:Y:S04]  /*b5ff0*/  LDL.LU R61, [R1+0x18ac] ;  /* 0x0018ac00013d7983 */ /* 0x000ea80000300800 */
[----:B------:R-:W2:Y:S04]  /*b6000*/  LDL.LU R42, [R1+0x1890] ;  /* 0x00189000012a7983 */ /* 0x000ea80000300800 */
[----:B------:R-:W2:Y:S04]  /*b6010*/  LDL.LU R43, [R1+0x1894] ;  /* 0x00189400012b7983 */ /* 0x000ea80000300800 */
[----:B------:R-:W2:Y:S04]  /*b6020*/  LDL.LU R38, [R1+0x1898] ;  /* 0x0018980001267983 */ /* 0x000ea80000300800 */
[----:B------:R1:W-:Y:S04]  /*b6030*/  STL.64 [R1+0x2978], R12 ;  /* 0x0029780c01007387 */ /* 0x0003e80000100a00 */
[----:B------:R-:W2:Y:S01]  /*b6040*/  LDL.LU R39, [R1+0x189c] ;  /* 0x00189c0001277983 */ /* 0x000ea20000300800 */
[----:B-1----:R-:W-:-:S05]  /*b6050*/  IADD3 R12, P6, PT, R40, R34, RZ ;  /* 0x00000022280c7210 */ /* 0x002fca0007fde0ff */
[----:B------:R-:W-:-:S05]  /*b6060*/  IMAD.X R13, R51, 0x1, R35, P6 ;  /* 0x00000001330d7824 */ /* 0x000fca00030e0623 */
[----:B------:R1:W-:Y:S01]  /*b6070*/  STL.64 [R1+0x2970], R12 ;  /* 0x0029700c01007387 */ /* 0x0003e20000100a00 */
[----:B---3--:R-:W-:-:S05]  /*b6080*/  F2FP.SATFINITE.E4M3.F32.PACK_AB_MERGE_C R40, R48, R50, RZ ;  /* 0x000000323028723e */ /* 0x008fca00048070ff */
[----:B------:R3:W-:Y:S04]  /*b6090*/  STL [R1+0x2bd4], R40 ;  /* 0x002bd42801007387 */ /* 0x0007e80000100800 */
[----:B------:R-:W2:Y:S01]  /*b60a0*/  LDL.LU R52, [R1+0x1880] ;  /* 0x0018800001347983 */ /* 0x000ea20000300800 */
[----:B-1----:R-:W-:-:S05]  /*b60b0*/  F2FP.SATFINITE.E4M3.F32.PACK_AB_MERGE_C R13, R47, R46, RZ ;  /* 0x0000002e2f0d723e */ /* 0x002fca00048070ff */
[----:B------:R-:W-:Y:S01]  /*b60c0*/  STL [R1+0x2be8], R13 ;  /* 0x002be80d01007387 */ /* 0x000fe20000100800 */
[----:B------:R-:W-:-:S03]  /*b60d0*/  F2FP.SATFINITE.E4M3.F32.PACK_AB_MERGE_C R12, R45, R44, RZ ;  /* 0x0000002c2d0c723e */ /* 0x000fc600048070ff */
[----:B------:R-:W2:Y:S04]  /*b60e0*/  LDL.LU R51, [R1+0x1884] ;  /* 0x0018840001337983 */ /* 0x000ea80000300800 */
[----:B------:R1:W-:Y:S04]  /*b60f0*/  STL [R1+0x2be4], R12 ;  /* 0x002be40c01007387 */ /* 0x0003e80000100800 */
[----:B------:R-:W2:Y:S04]  /*b6100*/  LDL.LU R50, [R1+0x1888] ;  /* 0x0018880001327983 */ /* 0x000ea80000300800 */
[----:B------:R-:W2:Y:S04]  /*b6110*/  LDL.LU R48, [R1+0x188c] ;  /* 0x00188c0001307983 */ /* 0x000ea80000300800 */
[----:B------:R-:W2:Y:S04]  /*b6120*/  LDL.LU R46, [R1+0x1870] ;  /* 0x00187000012e7983 */ /* 0x000ea80000300800 */
[----:B------:R-:W2:Y:S04]  /*b6130*/  LDL.LU R47, [R1+0x1874] ;  /* 0x00187400012f7983 */ /* 0x000ea80000300800 */
[----:B------:R-:W2:Y:S04]  /*b6140*/  LDL.LU R44, [R1+0x1878] ;  /* 0x00187800012c7983 */ /* 0x000ea80000300800 */
[----:B------:R-:W2:Y:S01]  /*b6150*/  LDL.LU R45, [R1+0x187c] ;  /* 0x00187c00012d7983 */ /* 0x000ea20000300800 */
[----:B---3--:R-:W-:-:S02]  /*b6160*/  SHF.R.S32.HI R40, RZ, 0x1f, R36 ;  /* 0x0000001fff287819 */ /* 0x008fc40000011424 */
[----:B-1----:R-:W-:-:S05]  /*b6170*/  IADD3 R12, P6, PT, R36, R28, RZ ;  /* 0x0000001c240c7210 */ /* 0x002fca0007fde0ff */
[----:B------:R-:W-:-:S05]  /*b6180*/  IMAD.X R13, R40, 0x1, R26, P6 ;  /* 0x00000001280d7824 */ /* 0x000fca00030e061a */
[----:B------:R1:W-:Y:S02]  /*b6190*/  STL.64 [R1+0x2968], R12 ;  /* 0x0029680c01007387 */ /* 0x0003e40000100a00 */
[----:B-1----:R-:W-:-:S05]  /*b61a0*/  IADD3 R12, P6, PT, R36, R27, RZ ;  /* 0x0000001b240c7210 */ /* 0x002fca0007fde0ff */
[----:B------:R-:W-:Y:S01]  /*b61b0*/  IMAD.X R13, R40, 0x1, R25, P6 ;  /* 0x00000001280d7824 */ /* 0x000fe200030e0619 */
[----:B----4-:R-:W-:-:S05]  /*b61c0*/  F2FP.SATFINITE.E4M3.F32.PACK_AB_MERGE_C R2, R2, R0, RZ ;  /* 0x000000000202723e */ /* 0x010fca00048070ff */
[----:B------:R1:W-:Y:S01]  /*b61d0*/  STL [R1+0x2bf8], R2 ;  /* 0x002bf80201007387 */ /* 0x0003e20000100800 */
[----:B--2---:R-:W-:-:S05]  /*b61e0*/  F2FP.SATFINITE.E4M3.F32.PACK_AB_MERGE_C R0, R59, R58, RZ ;  /* 0x0000003a3b00723e */ /* 0x004fca00048070ff */
[----:B------:R2:W-:Y:S01]  /*b61f0*/  STL [R1+0x2bf4], R0 ;  /* 0x002bf40001007387 */ /* 0x0005e20000100800 */
[----:B-1----:R-:W-:-:S03]  /*b6200*/  F2FP.SATFINITE.E4M3.F32.PACK_AB_MERGE_C R2, R57, R56, RZ ;  /* 0x000000383902723e */ /* 0x002fc600048070ff */
[----:B------:R1:W-:Y:S01]  /*b6210*/  STL.64 [R1+0x2960], R12 ;  /* 0x0029600c01007387 */ /* 0x0003e20000100a00 */
[----:B--2---:R-:W-:-:S03]  /*b6220*/  F2FP.SATFINITE.E4M3.F32.PACK_AB_MERGE_C R0, R54, R55, RZ ;  /* 0x000000373600723e */ /* 0x004fc600048070ff */
[----:B------:R2:W-:Y:S01]  /*b6230*/  STL [R1+0x2a8c], R2 ;  /* 0x002a8c0201007387 */ /* 0x0005e20000100800 */
[----:B-1----:R-:W-:-:S03]  /*b6240*/  IADD3 R12, P6, PT, R36, R24, RZ ;  /* 0x00000018240c7210 */ /* 0x002fc60007fde0ff */
[----:B------:R1:W-:Y:S02]  /*b6250*/  STL [R1+0x2a90], R0 ;  /* 0x002a900001007387 */ /* 0x0003e40000100800 */
[----:B------:R-:W-:Y:S01]  /*b6260*/  IMAD.X R13, R40, 0x1, R22, P6 ;  /* 0x00000001280d7824 */ /* 0x000fe200030e0616 */
[----:B--2---:R-:W-:Y:S02]  /*b6270*/  IADD3 R2, P6, PT, R36, R23, RZ ;  /* 0x0000001724027210 */ /* 0x004fe40007fde0ff */
[----:B-1----:R-:W-:Y:S02]  /*b6280*/  F2FP.SATFINITE.E4M3.F32.PACK_AB_MERGE_C R0, R49, R53, RZ ;  /* 0x000000353100723e */ /* 0x002fe400048070ff */
[----:B------:R-:W-:Y:S01]  /*b6290*/  F2FP.SATFINITE.E4M3.F32.PACK_AB_MERGE_C R49, R61, R3, RZ ;  /* 0x000000033d31723e */ /* 0x000fe200048070ff */
[----:B------:R-:W-:-:S04]  /*b62a0*/  IMAD.X R3, R40, 0x1, R21, P6 ;  /* 0x0000000128037824 */ /* 0x000fc800030e0615 */
[----:B------:R-:W-:Y:S04]  /*b62b0*/  STL [R1+0x5294], R49 ;  /* 0x0052943101007387 */ /* 0x000fe80000100800 */
[----:B------:R1:W-:Y:S04]  /*b62c0*/  STL.64 [R1+0x2958], R12 ;  /* 0x0029580c01007387 */ /* 0x0003e80000100a00 */
[----:B------:R2:W-:Y:S04]  /*b62d0*/  STL [R1+0x2b78], R0 ;  /* 0x002b780001007387 */ /* 0x0005e80000100800 */
[----:B------:R-:W-:Y:S04]  /*b62e0*/  STL.64 [R1+0x5630], R22 ;  /* 0x0056301601007387 */ /* 0x000fe80000100a00 */
[----:B------:R3:W-:Y:S01]  /*b62f0*/  STL.64 [R1+0x2950], R2 ;  /* 0x0029500201007387 */ /* 0x0007e20000100a00 */
[----:B-1----:R-:W-:-:S02]  /*b6300*/  IADD3 R12, P6, PT, R36, R20, RZ ;  /* 0x00000014240c7210 */ /* 0x002fc40007fde0ff */
[----:B--2---:R-:W-:Y:S02]  /*b6310*/  F2FP.SATFINITE.E4M3.F32.PACK_AB_MERGE_C R0, R39, R38, RZ ;  /* 0x000000262700723e */ /* 0x004fe400048070ff */
[----:B---3--:R-:W-:Y:S01]  /*b6320*/  F2FP.SATFINITE.E4M3.F32.PACK_AB_MERGE_C R2, R43, R42, RZ ;  /* 0x0000002a2b02723e */ /* 0x008fe200048070ff */
[----:B------:R-:W2:Y:S01]  /*b6330*/  LDL.LU R3, [R1+0x1860] ;  /* 0x0018600001037983 */ /* 0x000ea20000300800 */
[----:B------:R-:W-:-:S03]  /*b6340*/  IMAD.X R13, R40, 0x1, R19, P6 ;  /* 0x00000001280d7824 */ /* 0x000fc600030e0613 */
[----:B------:R-:W-:Y:S04]  /*b6350*/  STL [R1+0x2b98], R2 ;  /* 0x002b980201007387 */ /* 0x000fe80000100800 */
[----:B------:R-:W2:Y:S04]  /*b6360*/  LDL.LU R61, [R1+0x1864] ;  /* 0x00186400013d7983 */ /* 0x000ea80000300800 */
[----:B------:R-:W-:Y:S04]  /*b6370*/  STL [R1+0x2b94], R0 ;  /* 0x002b940001007387 */ /* 0x000fe80000100800 */
[----:B------:R-:W3:Y:S04]  /*b6380*/  LDL.LU R42, [R1+0x1868] ;  /* 0x00186800012a7983 */ /* 0x000ee80000300800 */
[----:B------:R-:W3:Y:S04]  /*b6390*/  LDL.LU R43, [R1+0x186c] ;  /* 0x00186c00012b7983 */ /* 0x000ee80000300800 */
[----:B------:R-:W4:Y:S04]  /*b63a0*/  LDL.LU R38, [R1+0x1350] ;  /* 0x0013500001267983 */ /* 0x000f280000300800 */
[----:B------:R-:W4:Y:S04]  /*b63b0*/  LDL.LU R39, [R1+0x1354] ;  /* 0x0013540001277983 */ /* 0x000f280000300800 */
[----:B------:R1:W-:Y:S02]  /*b63c0*/  STL.64 [R1+0x2948], R12 ;  /* 0x0029480c01007387 */ /* 0x0003e40000100a00 */
[----:B-1----:R-:W-:-:S05]  /*b63d0*/  IADD3 R12, P6, PT, R36, R18, RZ ;  /* 0x00000012240c7210 */ /* 0x002fca0007fde0ff */
[----:B------:R-:W-:Y:S01]  /*b63e0*/  IMAD.X R13, R40, 0x1, R17, P6 ;  /* 0x00000001280d7824 */ /* 0x000fe200030e0611 */
[----:B------:R-:W-:-:S05]  /*b63f0*/  F2FP.SATFINITE.E4M3.F32.PACK_AB_MERGE_C R2, R51, R52, RZ ;  /* 0x000000343302723e */ /* 0x000fca00048070ff */
[----:B------:R1:W-:Y:S01]  /*b6400*/  STL [R1+0x2bb8], R2 ;  /* 0x002bb80201007387 */ /* 0x0003e20000100800 */
[----:B------:R-:W-:-:S05]  /*b6410*/  F2FP.SATFINITE.E4M3.F32.PACK_AB_MERGE_C R0, R48, R50, RZ ;  /* 0x000000323000723e */ /* 0x000fca00048070ff */
[----:B------:R0:W-:Y:S01]  /*b6420*/  STL [R1+0x2bb4], R0 ;  /* 0x002bb40001007387 */ /* 0x0001e20000100800 */
[----:B-1----:R-:W-:-:S03]  /*b6430*/  F2FP.SATFINITE.E4M3.F32.PACK_AB_MERGE_C R2, R47, R46, RZ ;  /* 0x0000002e2f02723e */ /* 0x002fc600048070ff */
[----:B------:R-:W4:Y:S04]  /*b6440*/  LDL.LU R22, [R1+0x1358] ;  /* 0x0013580001167983 */ /* 0x000f280000300800 */
[----:B------:R1:W-:Y:S01]  /*b6450*/  STL.64 [R1+0x2940], R12 ;  /* 0x0029400c01007387 */ /* 0x0003e20000100a00 */
[----:B0-----:R-:W-:-:S03]  /*b6460*/  F2FP.SATFINITE.E4M3.F32.PACK_AB_MERGE_C R0, R45, R44, RZ ;  /* 0x0000002c2d00723e */ /* 0x001fc600048070ff */
[----:B------:R-:W-:Y:S04]  /*b6470*/  STL [R1+0x2bd0], R2 ;  /* 0x002bd00201007387 */ /* 0x000fe80000100800 */
[----:B------:R-:W4:Y:S04]  /*b6480*/  LDL.LU R23, [R1+0x135c] ;  /* 0x00135c0001177983 */ /* 0x000f280000300800 */
[----:B------:R0:W-:Y:S04]  /*b6490*/  STL [R1+0x2bcc], R0 ;  /* 0x002bcc0001007387 */ /* 0x0001e80000100800 */
[----:B------:R-:W4:Y:S01]  /*b64a0*/  LDL.LU R49, [R1+0x1850] ;  /* 0x0018500001317983 */ /* 0x000f220000300800 */
[----:B-1----:R-:W-:-:S03]  /*b64b0*/  IADD3 R12, P6, PT, R36, R16, RZ ;  /* 0x00000010240c7210 */ /* 0x002fc60007fde0ff */
[----:B0-----:R-:W4:Y:S04]  /*b64c0*/  LDL.LU R0, [R1+0x1854] ;  /* 0x0018540001007983 */ /* 0x001f280000300800 */
[----:B------:R-:W4:Y:S04]  /*b64d0*/  LDL.LU R2, [R1+0x1858] ;  /* 0x0018580001027983 */ /* 0x000f280000300800 */
[----:B------:R-:W4:Y:S04]  /*b64e0*/  LDL.LU R58, [R1+0x185c] ;  /* 0x00185c00013a7983 */ /* 0x000f280000300800 */
[----:B------:R-:W4:Y:S04]  /*b64f0*/  LDL.LU R59, [R1+0x1840] ;  /* 0x00184000013b7983 */ /* 0x000f280000300800 */
[----:B------:R-:W4:Y:S04]  /*b6500*/  LDL.LU R56, [R1+0x1844] ;  /* 0x0018440001387983 */ /* 0x000f280000300800 */
[----:B------:R-:W4:Y:S04]  /*b6510*/  LDL.LU R57, [R1+0x1848] ;  /* 0x0018480001397983 */ /* 0x000f280000300800 */
[----:B------:R-:W4:Y:S01]  /*b6520*/  LDL.LU R55, [R1+0x184c] ;  /* 0x00184c0001377983 */ /* 0x000f220000300800 */
[----:B------:R-:W-:-:S03]  /*b6530*/  IMAD.X R13, R40, 0x1, R14, P6 ;  /* 0x00000001280d7824 */ /* 0x000fc600030e060e */
        /* <DEDUP_REMOVED lines=8> */
[----:B------:R0:W-:Y:S04]  /*b65c0*/  STL.64 [R1+0x2938], R12 ;  /* 0x0029380c01007387 */ /* 0x0001e80000100a00 */
[----:B0-----:R-:W4:Y:S01]  /*b65d0*/  LDL.LU.64 R12, [R1+0x5638] ;  /* 0x00563800010c7983 */ /* 0x001f220000300a00 */
[----:B--2---:R-:W-:-:S05]  /*b65e0*/  F2FP.SATFINITE.E4M3.F32.PACK_AB_MERGE_C R51, R61, R3, RZ ;  /* 0x000000033d33723e */ /* 0x004fca00048070ff */
[----:B------:R0:W-:Y:S01]  /*b65f0*/  STL [R1+0x2be0], R51 ;  /* 0x002be03301007387 */ /* 0x0001e20000100800 */
[----:B---3--:R-:W-:Y:S02]  /*b6600*/  F2FP.SATFINITE.E4M3.F32.PACK_AB_MERGE_C R3, R43, R42, RZ ;  /* 0x0000002a2b03723e */ /* 0x008fe400048070ff */
[----:B------:R-:W-:-:S03]  /*b6610*/  IADD3 R42, P6, PT, R36, R15, RZ ;  /* 0x0000000f242a7210 */ /* 0x000fc60007fde0ff */
[----:B------:R4:W-:Y:S04]  /*b6620*/  STL [R1+0x2bdc], R3 ;  /* 0x002bdc0301007387 */ /* 0x0009e80000100800 */
[----:B------:R-:W2:Y:S04]  /*b6630*/  LDL.LU R52, [R1+0x1810] ;  /* 0x0018100001347983 */ /* 0x000ea80000300800 */
[----:B0-----:R-:W2:Y:S01]  /*b6640*/  LDL.LU R51, [R1+0x1814] ;  /* 0x0018140001337983 */ /* 0x001ea20000300800 */
[----:B----4-:R-:W-:Y:S01]  /*b6650*/  F2FP.SATFINITE.E4M3.F32.PACK_AB_MERGE_C R3, R39, R38, RZ ;  /* 0x000000262703723e */ /* 0x010fe200048070ff */
[----:B------:R-:W-:-:S05]  /*b6660*/  IMAD.X R43, R40, 0x1, R13, P6 ;  /* 0x00000001282b7824 */ /* 0x000fca00030e060d */
[----:B------:R-:W-:Y:S04]  /*b6670*/  STL.64 [R1+0x2930], R42 ;  /* 0x0029302a01007387 */ /* 0x000fe80000100a00 */
[----:B------:R0:W-:Y:S04]  /*b6680*/  STL [R1+0x2bf0], R3 ;  /* 0x002bf00301007387 */ /* 0x0001e80000100800 */
[----:B0-----:R-:W3:Y:S04]  /*b6690*/  LDL.LU R3, [R1+0x1818] ;  /* 0x0018180001037983 */ /* 0x001ee80000300800 */
[----:B------:R-:W3:Y:S04]  /*b66a0*/  LDL.LU R61, [R1+0x181c] ;  /* 0x00181c00013d7983 */ /* 0x000ee80000300800 */
[----:B------:R-:W4:Y:S04]  /*b66b0*/  LDL.LU R42, [R1+0x1800] ;  /* 0x00180000012a7983 */ /* 0x000f280000300800 */
[----:B------:R-:W4:Y:S04]  /*b66c0*/  LDL.LU R43, [R1+0x1804] ;  /* 0x00180400012b7983 */ /* 0x000f280000300800 */
[----:B------:R-:W4:Y:S04]  /*b66d0*/  LDL.LU R38, [R1+0x1808] ;  /* 0x0018080001267983 */ /* 0x000f280000300800 */
[----:B------:R-:W4:Y:S01]  /*b66e0*/  LDL.LU R39, [R1+0x180c] ;  /* 0x00180c0001277983 */ /* 0x000f220000300800 */
[----:B------:R-:W-:-:S02]  /*b66f0*/  F2FP.SATFINITE.E4M3.F32.PACK_AB_MERGE_C R23, R23, R22, RZ ;  /* 0x000000161717723e */ /* 0x000fc400048070ff */
[----:B------:R-:W-:-:S03]  /*b6700*/  IADD3 R22, P6, PT, R36, R12, RZ ;  /* 0x0000000c24167210 */ /* 0x000fc60007fde0ff */
[----:B------:R0:W-:Y:S01]  /*b6710*/  STL [R1+0x2bec], R23 ;  /* 0x002bec1701007387 */ /* 0x0001e20000100800 */
[----:B------:R-:W-:Y:S01]  /*b6720*/  F2FP.SATFINITE.E4M3.F32.PACK_AB_MERGE_C R49, R0, R49, RZ ;  /* 0x000000310031723e */ /* 0x000fe200048070ff */
[----:B0-----:R-:W-:-:S05]  /*b6730*/  IMAD.X R23, R40, 0x1, R11, P6 ;  /* 0x0000000128177824 */ /* 0x001fca00030e060b */
[----:B------:R0:W-:Y:S01]  /*b6740*/  STL.64 [R1+0x2928], R22 ;  /* 0x0029281601007387 */ /* 0x0001e20000100a00 */
[----:B------:R-:W-:-:S03]  /*b6750*/  F2FP.SATFINITE.E4M3.F32.PACK_AB_MERGE_C R0, R58, R2, RZ ;  /* 0x000000023a00723e */ /* 0x000fc600048070ff */
[----:B------:R-:W-:Y:S01]  /*b6760*/  STL [R1+0x2a24], R49 ;  /* 0x002a243101007387 */ /* 0x000fe20000100800 */
[----:B0-----:R-:W-:-:S03]  /*b6770*/  IADD3 R22, P6, PT, R36, R10, RZ ;  /* 0x0000000a24167210 */ /* 0x001fc60007fde0ff */
[----:B------:R0:W-:Y:S02]  /*b6780*/  STL [R1+0x2a40], R0 ;  /* 0x002a400001007387 */ /* 0x0001e40000100800 */
[----:B------:R-:W-:Y:S01]  /*b6790*/  IMAD.X R23, R40, 0x1, R8, P6 ;  /* 0x0000000128177824 */ /* 0x000fe200030e0608 */
[----:B------:R-:W-:-:S04]  /*b67a0*/  F2FP.SATFINITE.E4M3.F32.PACK_AB_MERGE_C R2, R56, R59, RZ ;  /* 0x0000003b3802723e */ /* 0x000fc800048070ff */
[----:B------:R1:W-:Y:S01]  /*b67b0*/  STL.64 [R1+0x2920], R22 ;  /* 0x0029201601007387 */ /* 0x0003e20000100a00 */
[----:B0-----:R-:W-:-:S03]  /*b67c0*/  F2FP.SATFINITE.E4M3.F32.PACK_AB_MERGE_C R0, R55, R57, RZ ;  /* 0x000000393700723e */ /* 0x001fc600048070ff */
[----:B------:R0:W-:Y:S01]  /*b67d0*/  STL [R1+0x1358], R2 ;  /* 0x0013580201007387 */ /* 0x0001e20000100800 */
[----:B-1----:R-:W-:-:S03]  /*b67e0*/  IADD3 R22, P6, PT, R36, R9, RZ ;  /* 0x0000000924167210 */ /* 0x002fc60007fde0ff */
[----:B------:R1:W-:Y:S02]  /*b67f0*/  STL [R1+0x1360], R0 ;  /* 0x0013600001007387 */ /* 0x0003e40000100800 */
[----:B------:R-:W-:Y:S01]  /*b6800*/  IMAD.X R23, R40, 0x1, R6, P6 ;  /* 0x0000000128177824 */ /* 0x000fe200030e0606 */
[----:B0-----:R-:W-:-:S04]  /*b6810*/  F2FP.SATFINITE.E4M3.F32.PACK_AB_MERGE_C R2, R53, R54, RZ ;  /* 0x000000363502723e */ /* 0x001fc800048070ff */
[----:B------:R0:W-:Y:S01]  /*b6820*/  STL.64 [R1+0x2918], R22 ;  /* 0x0029181601007387 */ /* 0x0001e20000100a00 */
[----:B-1----:R-:W-:-:S03]  /*b6830*/  F2FP.SATFINITE.E4M3.F32.PACK_AB_MERGE_C R0, R48, R50, RZ ;  /* 0x000000323000723e */ /* 0x002fc600048070ff */
[----:B------:R1:W-:Y:S01]  /*b6840*/  STL [R1+0x2ac0], R2 ;  /* 0x002ac00201007387 */ /* 0x0003e20000100800 */
[----:B0-----:R-:W-:-:S03]  /*b6850*/  IADD3 R22, P6, PT, R36, R7, RZ ;  /* 0x0000000724167210 */ /* 0x001fc60007fde0ff */
[----:B------:R0:W-:Y:S01]  /*b6860*/  STL [R1+0x2ad4], R0 ;  /* 0x002ad40001007387 */ /* 0x0001e20000100800 */
[----:B-1----:R-:W-:Y:S01]  /*b6870*/  F2FP.SATFINITE.E4M3.F32.PACK_AB_MERGE_C R2, R47, R46, RZ ;  /* 0x0000002e2f02723e */ /* 0x002fe200048070ff */
[----:B------:R-:W-:Y:S02]  /*b6880*/  IMAD.X R23, R40, 0x1, R5, P6 ;  /* 0x0000000128177824 */ /* 0x000fe400030e0605 */
[----:B------:R-:W4:Y:S04]  /*b6890*/  LDL.LU R50, [R1+0x17f0] ;  /* 0x0017f00001327983 */ /* 0x000f280000300800 */
[----:B------:R1:W-:Y:S01]  /*b68a0*/  STL.64 [R1+0x2910], R22 ;  /* 0x0029101601007387 */ /* 0x0003e20000100a00 */
[----:B0-----:R-:W-:-:S03]  /*b68b0*/  F2FP.SATFINITE.E4M3.F32.PACK_AB_MERGE_C R0, R45, R44, RZ ;  /* 0x0000002c2d00723e */ /* 0x001fc600048070ff */
[----:B------:R0:W-:Y:S04]  /*b68c0*/  STL [R1+0x1350], R2 ;  /* 0x0013500201007387 */ /* 0x0001e80000100800 */
[----:B------:R-:W4:Y:S01]  /*b68d0*/  LDL.LU R48, [R1+0x17f4] ;  /* 0x0017f40001307983 */ /* 0x000f220000300800 */
[----:B-1----:R-:W-:-:S03]  /*b68e0*/  IADD3 R22, P6, PT, R36, R4, RZ ;  /* 0x0000000424167210 */ /* 0x002fc60007fde0ff */
[----:B------:R-:W-:Y:S04]  /*b68f0*/  STL [R1+0x1354], R0 ;  /* 0x0013540001007387 */ /* 0x000fe80000100800 */
[----:B------:R-:W4:Y:S01]  /*b6900*/  LDL.LU R46, [R1+0x17f8] ;  /* 0x0017f800012e7983 */ /* 0x000f220000300800 */
[----:B------:R-:W-:-:S03]  /*b6910*/  IMAD.X R23, R40, 0x1, R30, P6 ;  /* 0x0000000128177824 */ /* 0x000fc600030e061e */
[----:B------:R-:W4:Y:S01]  /*b6920*/  LDL.LU R47, [R1+0x17fc] ;  /* 0x0017fc00012f7983 */ /* 0x000f220000300800 */
[----:B0-----:R-:W-:-:S03]  /*b6930*/  IADD3 R2, P6, PT, R36, R29, RZ ;  /* 0x0000001d24027210 */ /* 0x001fc60007fde0ff */
[----:B------:R-:W4:Y:S04]  /*b6940*/  LDL.LU R44, [R1+0x1340] ;  /* 0x00134000012c7983 */ /* 0x000f280000300800 */
[----:B------:R-:W4:Y:S04]  /*b6950*/  LDL.LU R45, [R1+0x1344] ;  /* 0x00134400012d7983 */ /* 0x000f280000300800 */
[----:B------:R2:W-:Y:S02]  /*b6960*/  STL.64 [R1+0x2908], R22 ;  /* 0x0029081601007387 */ /* 0x0005e40000100a00 */
[----:B--2---:R-:W-:-:S05]  /*b6970*/  F2FP.SATFINITE.E4M3.F32.PACK_AB_MERGE_C R22, R51, R52, RZ ;  /* 0x000000343316723e */ /* 0x004fca00048070ff */
[----:B------:R-:W-:Y:S01]  /*b6980*/  STL [R1+0x300], R22 ;  /* 0x0003001601007387 */ /* 0x000fe20000100800 */
[----:B---3--:R-:W-:Y:S01]  /*b6990*/  F2FP.SATFINITE.E4M3.F32.PACK_AB_MERGE_C R0, R61, R3, RZ ;  /* 0x000000033d00723e */ /* 0x008fe200048070ff */
[----:B------:R-:W-:-:S04]  /*b69a0*/  IMAD.X R3, R40, 0x1, R32, P6 ;  /* 0x0000000128037824 */ /* 0x000fc800030e0620 */
[----:B------:R4:W-:Y:S04]  /*b69b0*/  STL [R1+0x32c], R0 ;  /* 0x00032c0001007387 */ /* 0x0009e80000100800 */
[----:B------:R0:W-:Y:S04]  /*b69c0*/  STL.64 [R1+0x2900], R2 ;  /* 0x0029000201007387 */ /* 0x0001e80000100a00 */
[----:B------:R-:W2:Y:S01]  /*b69d0*/  LDL.LU R49, [R1+0x1348] ;  /* 0x0013480001317983 */ /* 0x000ea20000300800 */
[----:B----4-:R-:W-:Y:S02]  /*b69e0*/  F2FP.SATFINITE.E4M3.F32.PACK_AB_MERGE_C R0, R43, R42, RZ ;  /* 0x0000002a2b00723e */ /* 0x010fe400048070ff */
[----:B0-----:R-:W-:-:S03]  /*b69f0*/  F2FP.SATFINITE.E4M3.F32.PACK_AB_MERGE_C R2, R39, R38, RZ ;  /* 0x000000262702723e */ /* 0x001fc600048070ff */
[----:B------:R0:W-:Y:S04]  /*b6a00*/  STL [R1+0x26c], R0 ;  /* 0x00026c0001007387 */ /* 0x0001e80000100800 */
[----:B0-----:R-:W2:Y:S04]  /*b6a10*/  LDL.LU R0, [R1+0x134c] ;  /* 0x00134c0001007983 */ /* 0x001ea80000300800 */
[----:B------:R0:W-:Y:S04]  /*b6a20*/  STL [R1+0x270], R2 ;  /* 0x0002700201007387 */ /* 0x0001e80000100800 */
[----:B0-----:R-:W3:Y:S04]  /*b6a30*/  LDL.LU R2, [R1+0x17e0] ;  /* 0x0017e00001027983 */ /* 0x001ee80000300800 */
[----:B------:R-:W3:Y:S01]  /*b6a40*/  LDL.LU R58, [R1+0x17e4] ;  /* 0x0017e400013a7983 */ /* 0x000ee20000300800 */
[----:B------:R-:W-:-:S03]  /*b6a50*/  IADD3 R22, P6, PT, R36, R31, RZ ;  /* 0x0000001f24167210 */ /* 0x000fc60007fde0ff */
[----:B------:R-:W4:Y:S02]  /*b6a60*/  LDL.LU R59, [R1+0x17e8] ;  /* 0x0017e800013b7983 */ /* 0x000f240000300800 */
[----:B------:R-:W-:Y:S02]  /*b6a70*/  IMAD.X R23, R40, 0x1, R33, P6 ;  /* 0x0000000128177824 */ /* 0x000fe400030e0621 */
[----:B------:R-:W4:Y:S04]  /*b6a80*/  LDL.LU R56, [R1+0x17ec] ;  /* 0x0017ec0001387983 */ /* 0x000f280000300800 */
[----:B------:R-:W4:Y:S04]  /*b6a90*/  LDL.LU R57, [R1+0x17d0] ;  /* 0x0017d00001397983 */ /* 0x000f280000300800 */
[----:B------:R-:W4:Y:S04]  /*b6aa0*/  LDL.LU R55, [R1+0x17d4] ;  /* 0x0017d40001377983 */ /* 0x000f280000300800 */
[----:B------:R-:W4:Y:S04]  /*b6ab0*/  LDL.LU R52, [R1+0x17d8] ;  /* 0x0017d80001347983 */ /* 0x000f280000300800 */
[----:B------:R-:W4:Y:S04]  /*b6ac0*/  LDL.LU R51, [R1+0x17dc] ;  /* 0x0017dc0001337983 */ /* 0x000f280000300800 */
[----:B------:R-:W4:Y:S04]  /*b6ad0*/  LDL.LU R3, [R1+0x17c0] ;  /* 0x0017c00001037983 */ /* 0x000f280000300800 */
[----:B------:R0:W-:Y:S04]  /*b6ae0*/  STL.64 [R1+0x28f8], R22 ;  /* 0x0028f81601007387 */ /* 0x0001e80000100a00 */
[----:B------:R-:W4:Y:S04]  /*b6af0*/  LDL.LU R61, [R1+0x17c4] ;  /* 0x0017c400013d7983 */ /* 0x000f280000300800 */
[----:B------:R-:W4:Y:S01]  /*b6b00*/  LDL.LU R42, [R1+0x17c8] ;  /* 0x0017c800012a7983 */ /* 0x000f220000300800 */
[----:B0-----:R-:W-:-:S03]  /*b6b10*/  IADD3 R22, P6, PT, R36, R34, RZ ;  /* 0x0000002224167210 */ /* 0x001fc60007fde0ff */
[----:B------:R-:W4:Y:S02]  /*b6b20*/  LDL.LU R43, [R1+0x17cc] ;  /* 0x0017cc00012b7983 */ /* 0x000f240000300800 */
[----:B------:R-:W-:Y:S02]  /*b6b30*/  IMAD.X R23, R40, 0x1, R35, P6 ;  /* 0x0000000128177824 */ /* 0x000fe400030e0623 */
[----:B------:R-:W4:Y:S04]  /*b6b40*/  LDL.LU R38, [R1+0x17b0] ;  /* 0x0017b00001267983 */ /* 0x000f280000300800 */
[----:B------:R-:W4:Y:S04]  /*b6b50*/  LDL.LU R39, [R1+0x17b4] ;  /* 0x0017b40001277983 */ /* 0x000f280000300800 */
[----:B------:R0:W-:Y:S01]  /*b6b60*/  STL.64 [R1+0x28f0], R22 ;  /* 0x0028f01601007387 */ /* 0x0001e20000100a00 */
[----:B------:R-:W-:-:S02]  /*b6b70*/  SHF.R.S32.HI R36, RZ, 0x1f, R37 ;  /* 0x0000001fff247819 */ /* 0x000fc40000011425 */
[----:B0-----:R-:W-:Y:S02]  /*b6b80*/  F2FP.SATFINITE.E4M3.F32.PACK_AB_MERGE_C R23, R48, R50, RZ ;  /* 0x000000323017723e */ /* 0x001fe400048070ff */
[----:B------:R-:W-:-:S03]  /*b6b90*/  F2FP.SATFINITE.E4M3.F32.PACK_AB_MERGE_C R22, R47, R46, RZ ;  /* 0x0000002e2f16723e */ /* 0x000fc600048070ff */
[----:B------:R-:W-:Y:S04]  /*b6ba0*/  STL [R1+0x25c], R23 ;  /* 0x00025c1701007387 */ /* 0x000fe80000100800 */
[----:B------:R0:W-:Y:S01]  /*b6bb0*/  STL [R1+0x258], R22 ;  /* 0x0002581601007387 */ /* 0x0001e20000100800 */
[----:B------:R-:W-:Y:S02]  /*b6bc0*/  F2FP.SATFINITE.E4M3.F32.PACK_AB_MERGE_C R40, R45, R44, RZ ;  /* 0x0000002c2d28723e */ /* 0x000fe400048070ff */
[----:B0-----:R-:W-:-:S03]  /*b6bd0*/  IADD3 R22, P6, PT, R37, R28, RZ ;  /* 0x0000001c25167210 */ /* 0x001fc60007fde0ff */
[----:B------:R-:W-:Y:S02]  /*b6be0*/  STL [R1+0x21c], R40 ;  /* 0x00021c2801007387 */ /* 0x000fe40000100800 */
[----:B------:R-:W-:Y:S02]  /*b6bf0*/  IMAD.X R23, R36, 0x1, R26, P6 ;  /* 0x0000000124177824 */ /* 0x000fe400030e061a */
        /* <DEDUP_REMOVED lines=10> */
[----:B------:R-:W4:Y:S01]  /*b6ca0*/  LDL.LU R45, [R1+0x1794] ;  /* 0x00179400012d7983 */ /* 0x000f220000300800 */
[----:B--2---:R-:W-:-:S05]  /*b6cb0*/  F2FP.SATFINITE.E4M3.F32.PACK_AB_MERGE_C R40, R0, R49, RZ ;  /* 0x000000310028723e */ /* 0x004fca00048070ff */
[----:B------:R-:W-:Y:S01]  /*b6cc0*/  STL [R1+0x218], R40 ;  /* 0x0002182801007387 */ /* 0x000fe20000100800 */
[----:B---3--:R-:W-:-:S05]  /*b6cd0*/  F2FP.SATFINITE.E4M3.F32.PACK_AB_MERGE_C R0, R58, R2, RZ ;  /* 0x000000023a00723e */ /* 0x008fca00048070ff */
[----:B------:R-:W-:Y:S04]  /*b6ce0*/  STL [R1+0x2a34], R0 ;  /* 0x002a340001007387 */ /* 0x000fe80000100800 */
[----:B------:R0:W-:Y:S04]  /*b6cf0*/  STL.64 [R1+0x28e0], R22 ;  /* 0x0028e01601007387 */ /* 0x0001e80000100a00 */
[----:B0-----:R-:W2:Y:S01]  /*b6d00*/  LDL.LU.64 R22, [R1+0x5630] ;  /* 0x0056300001167983 */ /* 0x001ea20000300a00 */
[----:B----4-:R-:W-:Y:S02]  /*b6d10*/  F2FP.SATFINITE.E4M3.F32.PACK_AB_MERGE_C R2, R56, R59, RZ ;  /* 0x0000003b3802723e */ /* 0x010fe400048070ff */
[----:B------:R-:W-:-:S02]  /*b6d20*/  IADD3 R56, P6, PT, R37, R24, RZ ;  /* 0x0000001825387210 */ /* 0x000fc40007fde0ff */
[----:B------:R-:W-:Y:S01]  /*b6d30*/  F2FP.SATFINITE.E4M3.F32.PACK_AB_MERGE_C R0, R55, R57, RZ ;  /* 0x000000393700723e */ /* 0x000fe200048070ff */
[----:B------:R-:W-:Y:S04]  /*b6d40*/  STL [R1+0x2a60], R2 ;  /* 0x002a600201007387 */ /* 0x000fe80000100800 */
[----:B------:R0:W-:Y:S04]  /*b6d50*/  STL.64 [R1+0x5620], R24 ;  /* 0x0056201801007387 */ /* 0x0001e80000100a00 */
[----:B------:R1:W-:Y:S01]  /*b6d60*/  STL [R1+0x135c], R0 ;  /* 0x00135c0001007387 */ /* 0x0003e20000100800 */
[----:B0-----:R-:W-:-:S02]  /*b6d70*/  F2FP.SATFINITE.E4M3.F32.PACK_AB_MERGE_C R24, R51, R52, RZ ;  /* 0x000000343318723e */ /* 0x001fc400048070ff */
[----:B-1----:R-:W-:Y:S01]  /*b6d80*/  F2FP.SATFINITE.E4M3.F32.PACK_AB_MERGE_C R0, R61, R3, RZ ;  /* 0x000000033d00723e */ /* 0x002fe200048070ff */
[----:B--2---:R-:W-:Y:S01]  /*b6d90*/  IMAD.X R57, R36, 0x1, R22, P6 ;  /* 0x0000000124397824 */ /* 0x004fe200030e0616 */
[----:B------:R-:W-:-:S05]  /*b6da0*/  IADD3 R2, P6, PT, R37, R23, RZ ;  /* 0x0000001725027210 */ /* 0x000fca0007fde0ff */
[----:B------:R-:W-:Y:S01]  /*b6db0*/  IMAD.X R3, R36, 0x1, R21, P6 ;  /* 0x0000000124037824 */ /* 0x000fe200030e0615 */
[----:B------:R-:W-:Y:S04]  /*b6dc0*/  STL.64 [R1+0x28d8], R56 ;  /* 0x0028d83801007387 */ /* 0x000fe80000100a00 */
[----:B------:R0:W-:Y:S04]  /*b6dd0*/  STL [R1+0x1370], R24 ;  /* 0x0013701801007387 */ /* 0x0001e80000100800 */
[----:B------:R1:W-:Y:S04]  /*b6de0*/  STL [R1+0x2acc], R0 ;  /* 0x002acc0001007387 */ /* 0x0003e80000100800 */
[----:B------:R2:W-:Y:S01]  /*b6df0*/  STL.64 [R1+0x28d0], R2 ;  /* 0x0028d00201007387 */ /* 0x0005e20000100a00 */
[----:B0-----:R-:W-:-:S03]  /*b6e00*/  IADD3 R24, P6, PT, R37, R20, RZ ;  /* 0x0000001425187210 */ /* 0x001fc60007fde0ff */
[----:B------:R-:W3:Y:S01]  /*b6e10*/  LDL.LU R52, [R1+0x1798] ;  /* 0x0017980001347983 */ /* 0x000ee20000300800 */
[----:B-1----:R-:W-:Y:S02]  /*b6e20*/  F2FP.SATFINITE.E4M3.F32.PACK_AB_MERGE_C R0, R39, R38, RZ ;  /* 0x000000262700723e */ /* 0x002fe400048070ff */
[----:B--2---:R-:W-:Y:S01]  /*b6e30*/  F2FP.SATFINITE.E4M3.F32.PACK_AB_MERGE_C R2, R43, R42, RZ ;  /* 0x0000002a2b02723e */ /* 0x004fe200048070ff */
[----:B------:R-:W-:-:S04]  /*b6e40*/  IMAD.X R25, R36, 0x1, R19, P6 ;  /* 0x0000000124197824 */ /* 0x000fc800030e0613 */
[----:B------:R0:W-:Y:S04]  /*b6e50*/  STL [R1+0x2af4], R2 ;  /* 0x002af40201007387 */ /* 0x0001e80000100800 */
[----:B------:R-:W3:Y:S04]  /*b6e60*/  LDL.LU R51, [R1+0x179c] ;  /* 0x00179c0001337983 */ /* 0x000ee80000300800 */
[----:B------:R1:W-:Y:S04]  /*b6e70*/  STL [R1+0x1340], R0 ;  /* 0x0013400001007387 */ /* 0x0003e80000100800 */
[----:B------:R-:W2:Y:S04]  /*b6e80*/  LDL.LU R3, [R1+0x1780] ;  /* 0x0017800001037983 */ /* 0x000ea80000300800 */
[----:B------:R-:W2:Y:S04]  /*b6e90*/  LDL.LU R61, [R1+0x1784] ;  /* 0x00178400013d7983 */ /* 0x000ea80000300800 */
[----:B------:R-:W4:Y:S04]  /*b6ea0*/  LDL.LU R42, [R1+0x1788] ;  /* 0x00178800012a7983 */ /* 0x000f280000300800 */
[----:B------:R-:W4:Y:S04]  /*b6eb0*/  LDL.LU R43, [R1+0x178c] ;  /* 0x00178c00012b7983 */ /* 0x000f280000300800 */
[----:B------:R-:W4:Y:S01]  /*b6ec0*/  LDL.LU R38, [R1+0x1330] ;  /* 0x0013300001267983 */ /* 0x000f220000300800 */
[----:B0-----:R-:W-:-:S03]  /*b6ed0*/  F2FP.SATFINITE.E4M3.F32.PACK_AB_MERGE_C R2, R53, R54, RZ ;  /* 0x000000363502723e */ /* 0x001fc600048070ff */
[----:B------:R-:W4:Y:S04]  /*b6ee0*/  LDL.LU R39, [R1+0x1334] ;  /* 0x0013340001277983 */ /* 0x000f280000300800 */
[----:B------:R0:W-:Y:S01]  /*b6ef0*/  STL.64 [R1+0x28c8], R24 ;  /* 0x0028c81801007387 */ /* 0x0001e20000100a00 */
[----:B-1----:R-:W-:-:S03]  /*b6f00*/  F2FP.SATFINITE.E4M3.F32.PACK_AB_MERGE_C R0, R48, R50, RZ ;  /* 0x000000323000723e */ /* 0x002fc600048070ff */
[----:B------:R1:W-:Y:S01]  /*b6f10*/  STL [R1+0x1344], R2 ;  /* 0x0013440201007387 */ /* 0x0003e20000100800 */
[----:B0-----:R-:W-:-:S03]  /*b6f20*/  IADD3 R24, P6, PT, R37, R18, RZ ;  /* 0x0000001225187210 */ /* 0x001fc60007fde0ff */
[----:B------:R0:W-:Y:S01]  /*b6f30*/  STL [R1+0x2fc], R0 ;  /* 0x0002fc0001007387 */ /* 0x0001e20000100800 */
[----:B-1----:R-:W-:Y:S01]  /*b6f40*/  F2FP.SATFINITE.E4M3.F32.PACK_AB_MERGE_C R2, R47, R46, RZ ;  /* 0x0000002e2f02723e */ /* 0x002fe200048070ff */
[----:B------:R-:W-:-:S05]  /*b6f50*/  IMAD.X R25, R36, 0x1, R17, P6 ;  /* 0x0000000124197824 */ /* 0x000fca00030e0611 */
[----:B------:R1:W-:Y:S01]  /*b6f60*/  STL.64 [R1+0x28c0], R24 ;  /* 0x0028c01801007387 */ /* 0x0003e20000100a00 */
[----:B0-----:R-:W-:-:S03]  /*b6f70*/  F2FP.SATFINITE.E4M3.F32.PACK_AB_MERGE_C R0, R45, R44, RZ ;  /* 0x0000002c2d00723e */ /* 0x001fc600048070ff */
[----:B-1----:R-:W4:Y:S04]  /*b6f80*/  LDL.LU R25, [R1+0x1338] ;  /* 0x0013380001197983 */ /* 0x002f280000300800 */
[----:B------:R-:W-:Y:S04]  /*b6f90*/  STL [R1+0x2b08], R2 ;  /* 0x002b080201007387 */ /* 0x000fe80000100800 */
[----:B------:R-:W4:Y:S04]  /*b6fa0*/  LDL.LU R40, [R1+0x133c] ;  /* 0x00133c0001287983 */ /* 0x000f280000300800 */
[----:B------:R0:W-:Y:S04]  /*b6fb0*/  STL [R1+0x264], R0 ;  /* 0x0002640001007387 */ /* 0x0001e80000100800 */
[----:B------:R-:W4:Y:S04]  /*b6fc0*/  LDL.LU R49, [R1+0x1770] ;  /* 0x0017700001317983 */ /* 0x000f280000300800 */
[----:B0-----:R-:W4:Y:S04]  /*b6fd0*/  LDL.LU R0, [R1+0x1774] ;  /* 0x0017740001007983 */ /* 0x001f280000300800 */
[----:B------:R-:W4:Y:S04]  /*b6fe0*/  LDL.LU R2, [R1+0x1778] ;  /* 0x0017780001027983 */ /* 0x000f280000300800 */
[----:B------:R-:W4:Y:S04]  /*b6ff0*/  LDL.LU R58, [R1+0x177c] ;  /* 0x00177c00013a7983 */ /* 0x000f280000300800 */
[----:B------:R-:W4:Y:S01]  /*b7000*/  LDL.LU R59, [R1+0x1760] ;  /* 0x00176000013b7983 */ /* 0x000f220000300800 */
        /* <DEDUP_REMOVED lines=10> */
[----:B0-----:R-:W4:Y:S04]  /*b70b0*/  LDL.LU R44, [R1+0x1740] ;  /* 0x00174000012c7983 */ /* 0x001f280000300800 */
[----:B------:R-:W4:Y:S01]  /*b70c0*/  LDL.LU R45, [R1+0x1744] ;  /* 0x00174400012d7983 */ /* 0x000f220000300800 */
[----:B---3--:R-:W-:-:S02]  /*b70d0*/  F2FP.SATFINITE.E4M3.F32.PACK_AB_MERGE_C R24, R51, R52, RZ ;  /* 0x000000343318723e */ /* 0x008fc400048070ff */
[----:B------:R-:W-:-:S03]  /*b70e0*/  IADD3 R52, P6, PT, R37, R15, RZ ;  /* 0x0000000f25347210 */ /* 0x000fc60007fde0ff */
[----:B------:R4:W-:Y:S02]  /*b70f0*/  STL [R1+0x2b18], R24 ;  /* 0x002b181801007387 */ /* 0x0009e40000100800 */
[----:B------:R-:W-:Y:S01]  /*b7100*/  IMAD.X R53, R36, 0x1, R13, P6 ;  /* 0x0000000124357824 */ /* 0x000fe200030e060d */
[----:B--2---:R-:W-:-:S05]  /*b7110*/  F2FP.SATFINITE.E4M3.F32.PACK_AB_MERGE_C R3, R61, R3, RZ ;  /* 0x000000033d03723e */ /* 0x004fca00048070ff */
[----:B------:R0:W-:Y:S01]  /*b7120*/  STL [R1+0x224], R3 ;  /* 0x0002240301007387 */ /* 0x0001e20000100800 */
[----:B----4-:R-:W-:-:S03]  /*b7130*/  F2FP.SATFINITE.E4M3.F32.PACK_AB_MERGE_C R24, R43, R42, RZ ;  /* 0x0000002a2b18723e */ /* 0x010fc600048070ff */
[----:B------:R-:W2:Y:S04]  /*b7140*/  LDL.LU R54, [R1+0x1748] ;  /* 0x0017480001367983 */ /* 0x000ea80000300800 */
[----:B------:R1:W-:Y:S01]  /*b7150*/  STL.64 [R1+0x28b0], R52 ;  /* 0x0028b03401007387 */ /* 0x0003e20000100a00 */
[----:B0-----:R-:W-:-:S03]  /*b7160*/  F2FP.SATFINITE.E4M3.F32.PACK_AB_MERGE_C R3, R39, R38, RZ ;  /* 0x000000262703723e */ /* 0x001fc600048070ff */
[----:B------:R0:W-:Y:S01]  /*b7170*/  STL [R1+0x2b1c], R24 ;  /* 0x002b1c1801007387 */ /* 0x0001e20000100800 */
[----:B------:R-:W-:-:S03]  /*b7180*/  IADD3 R38, P6, PT, R37, R12, RZ ;  /* 0x0000000c25267210 */ /* 0x000fc60007fde0ff */
[----:B-1----:R-:W2:Y:S04]  /*b7190*/  LDL.LU R53, [R1+0x174c] ;  /* 0x00174c0001357983 */ /* 0x002ea80000300800 */
[----:B------:R1:W-:Y:S01]  /*b71a0*/  STL [R1+0x20c], R3 ;  /* 0x00020c0301007387 */ /* 0x0003e20000100800 */
[----:B------:R-:W-:-:S03]  /*b71b0*/  IMAD.X R39, R36, 0x1, R11, P6 ;  /* 0x0000000124277824 */ /* 0x000fc600030e060b */
[----:B------:R-:W3:Y:S01]  /*b71c0*/  LDL.LU R52, [R1+0x1730] ;  /* 0x0017300001347983 */ /* 0x000ee20000300800 */
[----:B0-----:R-:W-:-:S03]  /*b71d0*/  IADD3 R24, P6, PT, R37, R10, RZ ;  /* 0x0000000a25187210 */ /* 0x001fc60007fde0ff */
[----:B------:R-:W3:Y:S04]  /*b71e0*/  LDL.LU R51, [R1+0x1734] ;  /* 0x0017340001337983 */ /* 0x000ee80000300800 */
[----:B-1----:R-:W4:Y:S04]  /*b71f0*/  LDL.LU R3, [R1+0x1738] ;  /* 0x0017380001037983 */ /* 0x002f280000300800 */
[----:B------:R-:W4:Y:S04]  /*b7200*/  LDL.LU R61, [R1+0x173c] ;  /* 0x00173c00013d7983 */ /* 0x000f280000300800 */
[----:B------:R-:W4:Y:S04]  /*b7210*/  LDL.LU R42, [R1+0x1720] ;  /* 0x00172000012a7983 */ /* 0x000f280000300800 */
[----:B------:R-:W4:Y:S04]  /*b7220*/  LDL.LU R43, [R1+0x1724] ;  /* 0x00172400012b7983 */ /* 0x000f280000300800 */
[----:B------:R0:W-:Y:S01]  /*b7230*/  STL.64 [R1+0x28a8], R38 ;  /* 0x0028a82601007387 */ /* 0x0001e20000100a00 */
[----:B------:R-:W-:Y:S01]  /*b7240*/  F2FP.SATFINITE.E4M3.F32.PACK_AB_MERGE_C R40, R40, R25, RZ ;  /* 0x000000192828723e */ /* 0x000fe200048070ff */
[----:B------:R-:W-:-:S02]  /*b7250*/  IMAD.X R25, R36, 0x1, R8, P6 ;  /* 0x0000000124197824 */ /* 0x000fc400030e0608 */
[----:B0-----:R-:W4:Y:S01]  /*b7260*/  LDL.LU.64 R38, [R1+0x5628] ;  /* 0x0056280001267983 */ /* 0x001f220000300a00 */
[----:B------:R-:W-:-:S03]  /*b7270*/  F2FP.SATFINITE.E4M3.F32.PACK_AB_MERGE_C R0, R0, R49, RZ ;  /* 0x000000310000723e */ /* 0x000fc600048070ff */
[----:B------:R-:W-:Y:S04]  /*b7280*/  STL [R1+0x2b2c], R40 ;  /* 0x002b2c2801007387 */ /* 0x000fe80000100800 */
[----:B------:R0:W-:Y:S04]  /*b7290*/  STL [R1+0x1378], R0 ;  /* 0x0013780001007387 */ /* 0x0001e80000100800 */
[----:B------:R1:W-:Y:S01]  /*b72a0*/  STL.64 [R1+0x28a0], R24 ;  /* 0x0028a01801007387 */ /* 0x0003e20000100a00 */
[----:B------:R-:W-:Y:S02]  /*b72b0*/  F2FP.SATFINITE.E4M3.F32.PACK_AB_MERGE_C R2, R58, R2, RZ ;  /* 0x000000023a02723e */ /* 0x000fe400048070ff */
[----:B0-----:R-:W-:-:S02]  /*b72c0*/  F2FP.SATFINITE.E4M3.F32.PACK_AB_MERGE_C R0, R56, R59, RZ ;  /* 0x0000003b3800723e */ /* 0x001fc400048070ff */
[----:B-1----:R-:W-:Y:S01]  /*b72d0*/  IADD3 R24, P6, PT, R37, R9, RZ ;  /* 0x0000000925187210 */ /* 0x002fe20007fde0ff */
[----:B------:R0:W-:Y:S04]  /*b72e0*/  STL [R1+0x2a18], R2 ;  /* 0x002a180201007387 */ /* 0x0001e80000100800 */
[----:B------:R-:W-:Y:S01]  /*b72f0*/  IMAD.X R25, R36, 0x1, R6, P6 ;  /* 0x0000000124197824 */ /* 0x000fe200030e0606 */
[----:B------:R1:W-:Y:S04]  /*b7300*/  STL [R1+0x1330], R0 ;  /* 0x0013300001007387 */ /* 0x0003e80000100800 */
[----:B------:R1:W-:Y:S01]  /*b7310*/  STL.64 [R1+0x2898], R24 ;  /* 0x0028981801007387 */ /* 0x0003e20000100a00 */
[----:B0-----:R-:W-:-:S02]  /*b7320*/  F2FP.SATFINITE.E4M3.F32.PACK_AB_MERGE_C R2, R55, R57, RZ ;  /* 0x000000393702723e */ /* 0x001fc400048070ff */
[----:B-1----:R-:W-:-:S03]  /*b7330*/  F2FP.SATFINITE.E4M3.F32.PACK_AB_MERGE_C R0, R48, R50, RZ ;  /* 0x000000323000723e */ /* 0x002fc600048070ff */
[----:B------:R0:W-:Y:S01]  /*b7340*/  STL [R1+0x1334], R2 ;  /* 0x0013340201007387 */ /* 0x0001e20000100800 */
[----:B------:R-:W-:-:S03]  /*b7350*/  IADD3 R24, P6, PT, R37, R7, RZ ;  /* 0x0000000725187210 */ /* 0x000fc60007fde0ff */
[----:B------:R-:W-:Y:S02]  /*b7360*/  STL.64 [R1+0x5618], R6 ;  /* 0x0056180601007387 */ /* 0x000fe40000100a00 */
[----:B------:R-:W-:Y:S01]  /*b7370*/  IMAD.X R25, R36, 0x1, R5, P6 ;  /* 0x0000000124197824 */ /* 0x000fe200030e0605 */
[----:B0-----:R-:W-:Y:S01]  /*b7380*/  F2FP.SATFINITE.E4M3.F32.PACK_AB_MERGE_C R2, R47, R46, RZ ;  /* 0x0000002e2f02723e */ /* 0x001fe200048070ff */
[----:B------:R0:W-:Y:S04]  /*b7390*/  STL [R1+0x2ab0], R0 ;  /* 0x002ab00001007387 */ /* 0x0001e80000100800 */
[----:B------:R-:W4:Y:S04]  /*b73a0*/  LDL.LU R50, [R1+0x1728] ;  /* 0x0017280001327983 */ /* 0x000f280000300800 */
[----:B------:R-:W-:Y:S01]  /*b73b0*/  STL.64 [R1+0x2890], R24 ;  /* 0x0028901801007387 */ /* 0x000fe20000100a00 */
[----:B0-----:R-:W-:-:S03]  /*b73c0*/  F2FP.SATFINITE.E4M3.F32.PACK_AB_MERGE_C R0, R45, R44, RZ ;  /* 0x0000002c2d00723e */ /* 0x001fc600048070ff */
[----:B------:R-:W-:Y:S04]  /*b73d0*/  STL [R1+0x2ab8], R2 ;  /* 0x002ab80201007387 */ /* 0x000fe80000100800 */
[----:B------:R-:W4:Y:S04]  /*b73e0*/  LDL.LU R48, [R1+0x172c] ;  /* 0x00172c0001307983 */ /* 0x000f280000300800 */
[----:B------:R-:W-:Y:S04]  /*b73f0*/  STL [R1+0x7c8], R0 ;  /* 0x0007c80001007387 */ /* 0x000fe80000100800 */
[----:B------:R-:W4:Y:S04]  /*b7400*/  LDL.LU R46, [R1+0x1710] ;  /* 0x00171000012e7983 */ /* 0x000f280000300800 */
[----:B------:R-:W4:Y:S04]  /*b7410*/  LDL.LU R47, [R1+0x1714] ;  /* 0x00171400012f7983 */ /* 0x000f280000300800 */
[----:B------:R-:W4:Y:S04]  /*b7420*/  LDL.LU R44, [R1+0x1718] ;  /* 0x00171800012c7983 */ /* 0x000f280000300800 */
[----:B------:R-:W4:Y:S01]  /*b7430*/  LDL.LU R45, [R1+0x171c] ;  /* 0x00171c00012d7983 */ /* 0x000f220000300800 */
[----:B------:R-:W-:-:S05]  /*b7440*/  IADD3 R6, P6, PT, R37, R4, RZ ;  /* 0x0000000425067210 */ /* 0x000fca0007fde0ff */
[----:B------:R-:W-:-:S05]  /*b7450*/  IMAD.X R7, R36, 0x1, R30, P6 ;  /* 0x0000000124077824 */ /* 0x000fca00030e061e */
[----:B------:R0:W-:Y:S02]  /*b7460*/  STL.64 [R1+0x2888], R6 ;  /* 0x0028880601007387 */ /* 0x0001e40000100a00 */
[----:B0-----:R-:W-:-:S05]  /*b7470*/  IADD3 R6, P6, PT, R37, R29, RZ ;  /* 0x0000001d25067210 */ /* 0x001fca0007fde0ff */
[----:B------:R-:W-:Y:S01]  /*b7480*/  IMAD.X R7, R36, 0x1, R32, P6 ;  /* 0x0000000124077824 */ /* 0x000fe200030e0620 */
[----:B------:R-:W-:-:S05]  /*b7490*/  IADD3 R24, P6, PT, R37, R31, RZ ;  /* 0x0000001f25187210 */ /* 0x000fca0007fde0ff */
[----:B------:R-:W-:Y:S01]  /*b74a0*/  IMAD.X R25, R36, 0x1, R33, P6 ;  /* 0x0000000124197824 */ /* 0x000fe200030e0621 */
[----:B--2---:R-:W-:-:S05]  /*b74b0*/  F2FP.SATFINITE.E4M3.F32.PACK_AB_MERGE_C R2, R53, R54, RZ ;  /* 0x000000363502723e */ /* 0x004fca00048070ff */
[----:B------:R4:W-:Y:S01]  /*b74c0*/  STL [R1+0x95c], R2 ;  /* 0x00095c0201007387 */ /* 0x0009e20000100800 */
[----:B---3--:R-:W-:-:S05]  /*b74d0*/  F2FP.SATFINITE.E4M3.F32.PACK_AB_MERGE_C R0, R51, R52, RZ ;  /* 0x000000343300723e */ /* 0x008fca00048070ff */
[----:B------:R0:W-:Y:S01]  /*b74e0*/  STL [R1+0x268], R0 ;  /* 0x0002680001007387 */ /* 0x0001e20000100800 */
[----:B----4-:R-:W-:-:S03]  /*b74f0*/  F2FP.SATFINITE.E4M3.F32.PACK_AB_MERGE_C R2, R61, R3, RZ ;  /* 0x000000033d02723e */ /* 0x010fc600048070ff */
[----:B------:R1:W-:Y:S01]  /*b7500*/  STL.64 [R1+0x2880], R6 ;  /* 0x0028800601007387 */ /* 0x0003e20000100a00 */
[----:B0-----:R-:W-:-:S03]  /*b7510*/  F2FP.SATFINITE.E4M3.F32.PACK_AB_MERGE_C R0, R43, R42, RZ ;  /* 0x0000002a2b00723e */ /* 0x001fc600048070ff */
[----:B-1----:R-:W2:Y:S04]  /*b7520*/  LDL.LU R7, [R1+0x1320] ;  /* 0x0013200001077983 */ /* 0x002ea80000300800 */
[----:B------:R-:W-:Y:S04]  /*b7530*/  STL [R1+0x2ec], R2 ;  /* 0x0002ec0201007387 */ /* 0x000fe80000100800 */
[----:B------:R-:W2:Y:S04]  /*b7540*/  LDL.LU R40, [R1+0x1324] ;  /* 0x0013240001287983 */ /* 0x000ea80000300800 */
[----:B------:R0:W-:Y:S04]  /*b7550*/  STL [R1+0x24c], R0 ;  /* 0x00024c0001007387 */ /* 0x0001e80000100800 */
[----:B------:R-:W3:Y:S04]  /*b7560*/  LDL.LU R49, [R1+0x1328] ;  /* 0x0013280001317983 */ /* 0x000ee80000300800 */
[----:B0-----:R-:W3:Y:S04]  /*b7570*/  LDL.LU R0, [R1+0x132c] ;  /* 0x00132c0001007983 */ /* 0x001ee80000300800 */
        /* <DEDUP_REMOVED lines=12> */
[----:B------:R0:W-:Y:S02]  /*b7640*/  STL.64 [R1+0x2870], R24 ;  /* 0x0028701801007387 */ /* 0x0001e40000100a00 */
[----:B0-----:R-:W-:-:S05]  /*b7650*/  IADD3 R24, P6, PT, R37, R34, RZ ;  /* 0x0000002225187210 */ /* 0x001fca0007fde0ff */
[----:B------:R-:W-:-:S05]  /*b7660*/  IMAD.X R25, R36, 0x1, R35, P6 ;  /* 0x0000000124197824 */ /* 0x000fca00030e0623 */
[----:B------:R0:W-:Y:S01]  /*b7670*/  STL.64 [R1+0x2878], R24 ;  /* 0x0028781801007387 */ /* 0x0001e20000100a00 */
[----:B------:R-:W-:Y:S02]  /*b7680*/  SHF.R.S32.HI R36, RZ, 0x1f, R38 ;  /* 0x0000001fff247819 */ /* 0x000fe40000011426 */
[----:B0-----:R-:W-:Y:S02]  /*b7690*/  F2FP.SATFINITE.E4M3.F32.PACK_AB_MERGE_C R25, R48, R50, RZ ;  /* 0x000000323019723e */ /* 0x001fe400048070ff */
[----:B------:R-:W-:Y:S02]  /*b76a0*/  F2FP.SATFINITE.E4M3.F32.PACK_AB_MERGE_C R24, R47, R46, RZ ;  /* 0x0000002e2f18723e */ /* 0x000fe400048070ff */
[----:B------:R-:W-:Y:S01]  /*b76b0*/  F2FP.SATFINITE.E4M3.F32.PACK_AB_MERGE_C R6, R45, R44, RZ ;  /* 0x0000002c2d06723e */ /* 0x000fe200048070ff */
[----:B------:R-:W-:Y:S04]  /*b76c0*/  STL [R1+0x254], R25 ;  /* 0x0002541901007387 */ /* 0x000fe80000100800 */
[----:B------:R-:W4:Y:S04]  /*b76d0*/  LDL.LU R57, [R1+0x16d0] ;  /* 0x0016d00001397983 */ /* 0x000f280000300800 */
[----:B------:R0:W-:Y:S04]  /*b76e0*/  STL [R1+0x214], R24 ;  /* 0x0002141801007387 */ /* 0x0001e80000100800 */
[----:B------:R-:W4:Y:S01]  /*b76f0*/  LDL.LU R55, [R1+0x16d4] ;  /* 0x0016d40001377983 */ /* 0x000f220000300800 */
[----:B0-----:R-:W-:-:S03]  /*b7700*/  IADD3 R24, P6, PT, R38, R28, RZ ;  /* 0x0000001c26187210 */ /* 0x001fc60007fde0ff */
[----:B------:R-:W-:Y:S04]  /*b7710*/  STL [R1+0x210], R6 ;  /* 0x0002100601007387 */ /* 0x000fe80000100800 */
[----:B------:R-:W4:Y:S01]  /*b7720*/  LDL.LU R50, [R1+0x16d8] ;  /* 0x0016d80001327983 */ /* 0x000f220000300800 */
[----:B------:R-:W-:-:S03]  /*b7730*/  IMAD.X R25, R36, 0x1, R26, P6 ;  /* 0x0000000124197824 */ /* 0x000fc600030e061a */
[----:B------:R-:W4:Y:S04]  /*b7740*/  LDL.LU R48, [R1+0x16dc] ;  /* 0x0016dc0001307983 */ /* 0x000f280000300800 */
[----:B------:R-:W4:Y:S04]  /*b7750*/  LDL.LU R46, [R1+0x16c0] ;  /* 0x0016c000012e7983 */ /* 0x000f280000300800 */
[----:B------:R-:W4:Y:S04]  /*b7760*/  LDL.LU R47, [R1+0x16c4] ;  /* 0x0016c400012f7983 */ /* 0x000f280000300800 */
[----:B------:R-:W4:Y:S04]  /*b7770*/  LDL.LU R44, [R1+0x16c8] ;  /* 0x0016c800012c7983 */ /* 0x000f280000300800 */
[----:B------:R-:W4:Y:S04]  /*b7780*/  LDL.LU R45, [R1+0x16cc] ;  /* 0x0016cc00012d7983 */ /* 0x000f280000300800 */
[----:B------:R0:W-:Y:S04]  /*b7790*/  STL.64 [R1+0x2868], R24 ;  /* 0x0028681801007387 */ /* 0x0001e80000100a00 */
[----:B0-----:R-:W4:Y:S01]  /*b77a0*/  LDL.LU.64 R24, [R1+0x5620] ;  /* 0x0056200001187983 */ /* 0x001f220000300a00 */
[----:B------:R-:W-:-:S02]  /*b77b0*/  IADD3 R6, P6, PT, R38, R27, RZ ;  /* 0x0000001b26067210 */ /* 0x000fc40007fde0ff */
[----:B--2---:R-:W-:-:S05]  /*b77c0*/  F2FP.SATFINITE.E4M3.F32.PACK_AB_MERGE_C R37, R40, R7, RZ ;  /* 0x000000072825723e */ /* 0x004fca00048070ff */
[----:B------:R-:W-:Y:S01]  /*b77d0*/  STL [R1+0x1fc], R37 ;  /* 0x0001fc2501007387 */ /* 0x000fe20000100800 */
[----:B---3--:R-:W-:-:S05]  /*b77e0*/  F2FP.SATFINITE.E4M3.F32.PACK_AB_MERGE_C R0, R0, R49, RZ ;  /* 0x000000310000723e */ /* 0x008fca00048070ff */
[----:B------:R0:W-:Y:S01]  /*b77f0*/  STL [R1+0x1f4], R0 ;  /* 0x0001f40001007387 */ /* 0x0001e20000100800 */
[----:B----4-:R-:W-:Y:S02]  /*b7800*/  F2FP.SATFINITE.E4M3.F32.PACK_AB_MERGE_C R2, R58, R2, RZ ;  /* 0x000000023a02723e */ /* 0x010fe400048070ff */
[----:B0-----:R-:W-:Y:S01]  /*b7810*/  F2FP.SATFINITE.E4M3.F32.PACK_AB_MERGE_C R0, R56, R59, RZ ;  /* 0x0000003b3800723e */ /* 0x001fe200048070ff */
[----:B------:R-:W-:-:S05]  /*b7820*/  IMAD.X R7, R36, 0x1, R25, P6 ;  /* 0x0000000124077824 */ /* 0x000fca00030e0619 */
[----:B------:R0:W-:Y:S04]  /*b7830*/  STL.64 [R1+0x2860], R6 ;  /* 0x0028600601007387 */ /* 0x0001e80000100a00 */
[----:B------:R1:W-:Y:S01]  /*b7840*/  STL [R1+0x137c], R2 ;  /* 0x00137c0201007387 */ /* 0x0003e20000100800 */
[----:B0-----:R-:W-:-:S03]  /*b7850*/  IADD3 R6, P6, PT, R38, R24, RZ ;  /* 0x0000001826067210 */ /* 0x001fc60007fde0ff */
[----:B------:R0:W-:Y:S02]  /*b7860*/  STL [R1+0x2a2c], R0 ;  /* 0x002a2c0001007387 */ /* 0x0001e40000100800 */
[----:B------:R-:W-:Y:S01]  /*b7870*/  IMAD.X R7, R36, 0x1, R22, P6 ;  /* 0x0000000124077824 */ /* 0x000fe200030e0616 */
[----:B-1----:R-:W-:-:S04]  /*b7880*/  F2FP.SATFINITE.E4M3.F32.PACK_AB_MERGE_C R2, R53, R54, RZ ;  /* 0x000000363502723e */ /* 0x002fc800048070ff */
[----:B------:R1:W-:Y:S01]  /*b7890*/  STL.64 [R1+0x2858], R6 ;  /* 0x0028580601007387 */ /* 0x0003e20000100a00 */
[----:B0-----:R-:W-:-:S03]  /*b78a0*/  F2FP.SATFINITE.E4M3.F32.PACK_AB_MERGE_C R0, R51, R52, RZ ;  /* 0x000000343300723e */ /* 0x001fc600048070ff */
[----:B------:R0:W-:Y:S01]  /*b78b0*/  STL [R1+0x1320], R2 ;  /* 0x0013200201007387 */ /* 0x0001e20000100800 */
[----:B-1----:R-:W-:-:S03]  /*b78c0*/  IADD3 R6, P6, PT, R38, R23, RZ ;  /* 0x0000001726067210 */ /* 0x002fc60007fde0ff */
[----:B------:R1:W-:Y:S01]  /*b78d0*/  STL [R1+0x1328], R0 ;  /* 0x0013280001007387 */ /* 0x0003e20000100800 */
[----:B0-----:R-:W-:Y:S01]  /*b78e0*/  F2FP.SATFINITE.E4M3.F32.PACK_AB_MERGE_C R2, R61, R3, RZ ;  /* 0x000000033d02723e */ /* 0x001fe200048070ff */
[----:B------:R-:W-:Y:S02]  /*b78f0*/  IMAD.X R7, R36, 0x1, R21, P6 ;  /* 0x0000000124077824 */ /* 0x000fe400030e0615 */
[----:B------:R-:W2:Y:S01]  /*b7900*/  LDL.LU R54, [R1+0x16b0] ;  /* 0x0016b00001367983 */ /* 0x000ea20000300800 */
[----:B-1----:R-:W-:-:S03]  /*b7910*/  F2FP.SATFINITE.E4M3.F32.PACK_AB_MERGE_C R0, R43, R42, RZ ;  /* 0x0000002a2b00723e */ /* 0x002fc600048070ff */
[----:B------:R0:W-:Y:S04]  /*b7920*/  STL.64 [R1+0x2850], R6 ;  /* 0x0028500601007387 */ /* 0x0001e80000100a00 */
[----:B------:R1:W-:Y:S04]  /*b7930*/  STL [R1+0x2ab4], R2 ;  /* 0x002ab40201007387 */ /* 0x0003e80000100800 */
[----:B------:R-:W2:Y:S04]  /*b7940*/  LDL.LU R53, [R1+0x16b4] ;  /* 0x0016b40001357983 */ /* 0x000ea80000300800 */
[----:B------:R3:W-:Y:S04]  /*b7950*/  STL [R1+0x2ae0], R0 ;  /* 0x002ae00001007387 */ /* 0x0007e80000100800 */
[----:B------:R-:W4:Y:S04]  /*b7960*/  LDL.LU R52, [R1+0x16b8] ;  /* 0x0016b80001347983 */ /* 0x000f280000300800 */
[----:B------:R-:W4:Y:S04]  /*b7970*/  LDL.LU R51, [R1+0x16bc] ;  /* 0x0016bc0001337983 */ /* 0x000f280000300800 */
[----:B------:R-:W4:Y:S04]  /*b7980*/  LDL.LU R3, [R1+0x16a0] ;  /* 0x0016a00001037983 */ /* 0x000f280000300800 */
[----:B------:R-:W4:Y:S04]  /*b7990*/  LDL.LU R61, [R1+0x16a4] ;  /* 0x0016a400013d7983 */ /* 0x000f280000300800 */
[----:B------:R-:W4:Y:S04]  /*b79a0*/  LDL.LU R42, [R1+0x16a8] ;  /* 0x0016a800012a7983 */ /* 0x000f280000300800 */
[----:B------:R-:W4:Y:S01]  /*b79b0*/  LDL.LU R43, [R1+0x16ac] ;  /* 0x0016ac00012b7983 */ /* 0x000f220000300800 */
[----:B0-----:R-:W-:-:S05]  /*b79c0*/  IADD3 R6, P6, PT, R38, R20, RZ ;  /* 0x0000001426067210 */ /* 0x001fca0007fde0ff */
[----:B------:R-:W-:Y:S01]  /*b79d0*/  IMAD.X R7, R36, 0x1, R19, P6 ;  /* 0x0000000124077824 */ /* 0x000fe200030e0613 */
[----:B-1----:R-:W-:-:S04]  /*b79e0*/  F2FP.SATFINITE.E4M3.F32.PACK_AB_MERGE_C R2, R55, R57, RZ ;  /* 0x000000393702723e */ /* 0x002fc800048070ff */
[----:B------:R0:W-:Y:S01]  /*b79f0*/  STL.64 [R1+0x2848], R6 ;  /* 0x0028480601007387 */ /* 0x0001e20000100a00 */
[----:B---3--:R-:W-:-:S03]  /*b7a00*/  F2FP.SATFINITE.E4M3.F32.PACK_AB_MERGE_C R0, R48, R50, RZ ;  /* 0x000000323000723e */ /* 0x008fc600048070ff */
[----:B------:R1:W-:Y:S01]  /*b7a10*/  STL [R1+0x374], R2 ;  /* 0x0003740201007387 */ /* 0x0003e20000100800 */
[----:B0-----:R-:W-:-:S03]  /*b7a20*/  IADD3 R6, P6, PT, R38, R18, RZ ;  /* 0x0000001226067210 */ /* 0x001fc60007fde0ff */
[----:B------:R0:W-:Y:S02]  /*b7a30*/  STL [R1+0x958], R0 ;  /* 0x0009580001007387 */ /* 0x0001e40000100800 */
[----:B------:R-:W-:Y:S01]  /*b7a40*/  IMAD.X R7, R36, 0x1, R17, P6 ;  /* 0x0000000124077824 */ /* 0x000fe200030e0611 */
[----:B-1----:R-:W-:-:S04]  /*b7a50*/  F2FP.SATFINITE.E4M3.F32.PACK_AB_MERGE_C R2, R47, R46, RZ ;  /* 0x0000002e2f02723e */ /* 0x002fc800048070ff */
[----:B------:R1:W-:Y:S01]  /*b7a60*/  STL.64 [R1+0x2840], R6 ;  /* 0x0028400601007387 */ /* 0x0003e20000100a00 */
[----:B0-----:R-:W-:-:S03]  /*b7a70*/  F2FP.SATFINITE.E4M3.F32.PACK_AB_MERGE_C R0, R45, R44, RZ ;  /* 0x0000002c2d00723e */ /* 0x001fc600048070ff */
[----:B------:R-:W-:Y:S01]  /*b7a80*/  STL [R1+0x260], R2 ;  /* 0x0002600201007387 */ /* 0x000fe20000100800 */
[----:B-1----:R-:W-:-:S03]  /*b7a90*/  IADD3 R6, P6, PT, R38, R16, RZ ;  /* 0x0000001026067210 */ /* 0x002fc60007fde0ff */
[----:B------:R0:W-:Y:S02]  /*b7aa0*/  STL [R1+0x2ae8], R0 ;  /* 0x002ae80001007387 */ /* 0x0001e40000100800 */
[----:B------:R-:W-:Y:S02]  /*b7ab0*/  IMAD.X R7, R36, 0x1, R14, P6 ;  /* 0x0000000124077824 */ /* 0x000fe400030e060e */
[----:B------:R-:W3:Y:S04]  /*b7ac0*/  LDL.LU R37, [R1+0x1310] ;  /* 0x0013100001257983 */ /* 0x000ee80000300800 */
[----:B------:R-:W3:Y:S04]  /*b7ad0*/  LDL.LU R40, [R1+0x1314] ;  /* 0x0013140001287983 */ /* 0x000ee80000300800 */
[----:B------:R-:W3:Y:S04]  /*b7ae0*/  LDL.LU R49, [R1+0x1318] ;  /* 0x0013180001317983 */ /* 0x000ee80000300800 */
[----:B------:R1:W-:Y:S04]  /*b7af0*/  STL.64 [R1+0x2838], R6 ;  /* 0x0028380601007387 */ /* 0x0003e80000100a00 */
[----:B0-----:R-:W3:Y:S04]  /*b7b00*/  LDL.LU R0, [R1+0x131c] ;  /* 0x00131c0001007983 */ /* 0x001ee80000300800 */
[----:B------:R-:W3:Y:S04]  /*b7b10*/  LDL.LU R2, [R1+0x1690] ;  /* 0x0016900001027983 */ /* 0x000ee80000300800 */
[----:B------:R-:W3:Y:S01]  /*b7b20*/  LDL.LU R58, [R1+0x1694] ;  /* 0x00169400013a7983 */ /* 0x000ee20000300800 */
[----:B-1----:R-:W-:-:S03]  /*b7b30*/  IADD3 R6, P6, PT, R38, R15, RZ ;  /* 0x0000000f26067210 */ /* 0x002fc60007fde0ff */
[----:B------:R-:W3:Y:S04]  /*b7b40*/  LDL.LU R59, [R1+0x1698] ;  /* 0x00169800013b7983 */ /* 0x000ee80000300800 */
[----:B------:R-:W3:Y:S04]  /*b7b50*/  LDL.LU R56, [R1+0x169c] ;  /* 0x00169c0001387983 */ /* 0x000ee80000300800 */
[----:B------:R-:W3:Y:S04]  /*b7b60*/  LDL.LU R57, [R1+0x1680] ;  /* 0x0016800001397983 */ /* 0x000ee80000300800 */
[----:B------:R-:W3:Y:S01]  /*b7b70*/  LDL.LU R55, [R1+0x1684] ;  /* 0x0016840001377983 */ /* 0x000ee20000300800 */
[----:B------:R-:W-:-:S03]  /*b7b80*/  IMAD.X R7, R36, 0x1, R13, P6 ;  /* 0x0000000124077824 */ /* 0x000fc600030e060d */
        /* <DEDUP_REMOVED lines=8> */
[----:B----4-:R-:W-:-:S05]  /*b7c10*/  F2FP.SATFINITE.E4M3.F32.PACK_AB_MERGE_C R51, R51, R52, RZ ;  /* 0x000000343333723e */ /* 0x010fca00048070ff */
[----:B------:R-:W-:Y:S04]  /*b7c20*/  STL [R1+0x2aec], R51 ;  /* 0x002aec3301007387 */ /* 0x000fe80000100800 */
[----:B------:R0:W-:Y:S04]  /*b7c30*/  STL.64 [R1+0x2830], R6 ;  /* 0x0028300601007387 */ /* 0x0001e80000100a00 */
[----:B------:R-:W2:Y:S01]  /*b7c40*/  LDL.LU R54, [R1+0x1660] ;  /* 0x0016600001367983 */ /* 0x000ea20000300800 */
[----:B0-----:R-:W-:Y:S02]  /*b7c50*/  F2FP.SATFINITE.E4M3.F32.PACK_AB_MERGE_C R6, R61, R3, RZ ;  /* 0x000000033d06723e */ /* 0x001fe400048070ff */
[----:B------:R-:W-:-:S03]  /*b7c60*/  F2FP.SATFINITE.E4M3.F32.PACK_AB_MERGE_C R3, R43, R42, RZ ;  /* 0x0000002a2b03723e */ /* 0x000fc600048070ff */
[----:B------:R0:W-:Y:S04]  /*b7c70*/  STL [R1+0x200], R6 ;  /* 0x0002000601007387 */ /* 0x0001e80000100800 */
[----:B------:R-:W2:Y:S04]  /*b7c80*/  LDL.LU R53, [R1+0x1664] ;  /* 0x0016640001357983 */ /* 0x000ea80000300800 */
[----:B------:R1:W-:Y:S01]  /*b7c90*/  STL [R1+0x2af0], R3 ;  /* 0x002af00301007387 */ /* 0x0003e20000100800 */
[----:B0-----:R-:W-:-:S03]  /*b7ca0*/  IADD3 R6, P6, PT, R38, R12, RZ ;  /* 0x0000000c26067210 */ /* 0x001fc60007fde0ff */
[----:B------:R-:W4:Y:S02]  /*b7cb0*/  LDL.LU R52, [R1+0x1668] ;  /* 0x0016680001347983 */ /* 0x000f240000300800 */
[----:B------:R-:W-:Y:S02]  /*b7cc0*/  IMAD.X R7, R36, 0x1, R11, P6 ;  /* 0x0000000124077824 */ /* 0x000fe400030e060b */
[----:B------:R-:W4:Y:S04]  /*b7cd0*/  LDL.LU R51, [R1+0x166c] ;  /* 0x00166c0001337983 */ /* 0x000f280000300800 */
[----:B-1----:R-:W2:Y:S04]  /*b7ce0*/  LDL.LU R3, [R1+0x1650] ;  /* 0x0016500001037983 */ /* 0x002ea80000300800 */
[----:B------:R-:W2:Y:S04]  /*b7cf0*/  LDL.LU R61, [R1+0x1654] ;  /* 0x00165400013d7983 */ /* 0x000ea80000300800 */
[----:B------:R-:W2:Y:S04]  /*b7d00*/  LDL.LU R42, [R1+0x1658] ;  /* 0x00165800012a7983 */ /* 0x000ea80000300800 */
[----:B------:R-:W2:Y:S04]  /*b7d10*/  LDL.LU R43, [R1+0x165c] ;  /* 0x00165c00012b7983 */ /* 0x000ea80000300800 */
[----:B------:R-:W-:Y:S04]  /*b7d20*/  STL.64 [R1+0x5610], R12 ;  /* 0x0056100c01007387 */ /* 0x000fe80000100a00 */
[----:B------:R0:W-:Y:S04]  /*b7d30*/  STL.64 [R1+0x2828], R6 ;  /* 0x0028280601007387 */ /* 0x0001e80000100a00 */
[----:B0-----:R-:W2:Y:S01]  /*b7d40*/  LDL.LU.64 R6, [R1+0x5618] ;  /* 0x0056180001067983 */ /* 0x001ea20000300a00 */
[----:B------:R-:W-:-:S02]  /*b7d50*/  IADD3 R12, P6, PT, R38, R10, RZ ;  /* 0x0000000a260c7210 */ /* 0x000fc40007fde0ff */
[----:B---3--:R-:W-:Y:S02]  /*b7d60*/  F2FP.SATFINITE.E4M3.F32.PACK_AB_MERGE_C R37, R40, R37, RZ ;  /* 0x000000252825723e */ /* 0x008fe400048070ff */
[----:B------:R-:W-:Y:S01]  /*b7d70*/  F2FP.SATFINITE.E4M3.F32.PACK_AB_MERGE_C R0, R0, R49, RZ ;  /* 0x000000310000723e */ /* 0x000fe200048070ff */
[----:B------:R-:W-:Y:S02]  /*b7d80*/  IMAD.X R13, R36, 0x1, R8, P6 ;  /* 0x00000001240d7824 */ /* 0x000fe400030e0608 */
[----:B------:R-:W-:Y:S04]  /*b7d90*/  STL [R1+0x1e8], R37 ;  /* 0x0001e82501007387 */ /* 0x000fe80000100800 */
[----:B------:R0:W-:Y:S04]  /*b7da0*/  STL [R1+0x2af8], R0 ;  /* 0x002af80001007387 */ /* 0x0001e80000100800 */
[----:B------:R1:W-:Y:S01]  /*b7db0*/  STL.64 [R1+0x2820], R12 ;  /* 0x0028200c01007387 */ /* 0x0003e20000100a00 */
[----:B------:R-:W-:-:S02]  /*b7dc0*/  F2FP.SATFINITE.E4M3.F32.PACK_AB_MERGE_C R2, R58, R2, RZ ;  /* 0x000000023a02723e */ /* 0x000fc400048070ff */
[----:B0-----:R-:W-:Y:S02]  /*b7dd0*/  F2FP.SATFINITE.E4M3.F32.PACK_AB_MERGE_C R0, R56, R59, RZ ;  /* 0x0000003b3800723e */ /* 0x001fe400048070ff */
[----:B-1----:R-:W-:Y:S01]  /*b7de0*/  IADD3 R12, P6, PT, R38, R9, RZ ;  /* 0x00000009260c7210 */ /* 0x002fe20007fde0ff */
[----:B------:R0:W-:Y:S04]  /*b7df0*/  STL [R1+0x1318], R2 ;  /* 0x0013180201007387 */ /* 0x0001e80000100800 */
[----:B------:R1:W-:Y:S01]  /*b7e00*/  STL [R1+0x131c], R0 ;  /* 0x00131c0001007387 */ /* 0x0003e20000100800 */
[----:B0-----:R-:W-:Y:S02]  /*b7e10*/  F2FP.SATFINITE.E4M3.F32.PACK_AB_MERGE_C R2, R55, R57, RZ ;  /* 0x000000393702723e */ /* 0x001fe400048070ff */
[----:B-1----:R-:W-:Y:S01]  /*b7e20*/  F2FP.SATFINITE.E4M3.F32.PACK_AB_MERGE_C R0, R48, R50, RZ ;  /* 0x000000323000723e */ /* 0x002fe200048070ff */
[----:B--2---:R-:W-:-:S05]  /*b7e30*/  IMAD.X R13, R36, 0x1, R6, P6 ;  /* 0x00000001240d7824 */ /* 0x004fca00030e0606 */
[----:B------:R0:W-:Y:S04]  /*b7e40*/  STL.64 [R1+0x2810], R12 ;  /* 0x0028100c01007387 */ /* 0x0001e80000100a00 */
[----:B------:R1:W-:Y:S01]  /*b7e50*/  STL [R1+0x1310], R2 ;  /* 0x0013100201007387 */ /* 0x0003e20000100800 */
[----:B0-----:R-:W-:-:S03]  /*b7e60*/  IADD3 R12, P6, PT, R38, R7, RZ ;  /* 0x00000007260c7210 */ /* 0x001fc60007fde0ff */
[----:B------:R0:W-:Y:S01]  /*b7e70*/  STL [R1+0x1314], R0 ;  /* 0x0013140001007387 */ /* 0x0001e20000100800 */
[----:B-1----:R-:W-:Y:S01]  /*b7e80*/  F2FP.SATFINITE.E4M3.F32.PACK_AB_MERGE_C R2, R47, R46, RZ ;  /* 0x0000002e2f02723e */ /* 0x002fe200048070ff */
[----:B------:R-:W-:Y:S02]  /*b7e90*/  IMAD.X R13, R36, 0x1, R5, P6 ;  /* 0x00000001240d7824 */ /* 0x000fe400030e0605 */
[----:B------:R-:W2:Y:S01]  /*b7ea0*/  LDL.LU R50, [R1+0x1640] ;  /* 0x0016400001327983 */ /* 0x000ea20000300800 */
[----:B0-----:R-:W-:-:S03]  /*b7eb0*/  F2FP.SATFINITE.E4M3.F32.PACK_AB_MERGE_C R0, R45, R44, RZ ;  /* 0x0000002c2d00723e */ /* 0x001fc600048070ff */
[----:B------:R0:W-:Y:S04]  /*b7ec0*/  STL.64 [R1+0x2818], R12 ;  /* 0x0028180c01007387 */ /* 0x0001e80000100a00 */
[----:B------:R1:W-:Y:S04]  /*b7ed0*/  STL [R1+0x2aa4], R2 ;  /* 0x002aa40201007387 */ /* 0x0003e80000100800 */
[----:B------:R-:W2:Y:S04]  /*b7ee0*/  LDL.LU R48, [R1+0x1644] ;  /* 0x0016440001307983 */ /* 0x000ea80000300800 */
[----:B------:R4:W-:Y:S04]  /*b7ef0*/  STL [R1+0x2aac], R0 ;  /* 0x002aac0001007387 */ /* 0x0009e80000100800 */
[----:B------:R-:W3:Y:S04]  /*b7f00*/  LDL.LU R46, [R1+0x1648] ;  /* 0x00164800012e7983 */ /* 0x000ee80000300800 */
[----:B------:R-:W3:Y:S04]  /*b7f10*/  LDL.LU R47, [R1+0x164c] ;  /* 0x00164c00012f7983 */ /* 0x000ee80000300800 */
[----:B------:R-:W3:Y:S04]  /*b7f20*/  LDL.LU R44, [R1+0x1630] ;  /* 0x00163000012c7983 */ /* 0x000ee80000300800 */
[----:B------:R-:W3:Y:S01]  /*b7f30*/  LDL.LU R45, [R1+0x1634] ;  /* 0x00163400012d7983 */ /* 0x000ee20000300800 */
[----:B0-----:R-:W-:-:S05]  /*b7f40*/  IADD3 R12, P6, PT, R38, R4, RZ ;  /* 0x00000004260c7210 */ /* 0x001fca0007fde0ff */
[----:B------:R-:W-:Y:S01]  /*b7f50*/  IMAD.X R13, R36, 0x1, R30, P6 ;  /* 0x00000001240d7824 */ /* 0x000fe200030e061e */
[----:B-1----:R-:W-:-:S04]  /*b7f60*/  F2FP.SATFINITE.E4M3.F32.PACK_AB_MERGE_C R2, R53, R54, RZ ;  /* 0x000000363502723e */ /* 0x002fc800048070ff */
[----:B------:R0:W-:Y:S01]  /*b7f70*/  STL.64 [R1+0x2808], R12 ;  /* 0x0028080c01007387 */ /* 0x0001e20000100a00 */
[----:B----4-:R-:W-:-:S03]  /*b7f80*/  F2FP.SATFINITE.E4M3.F32.PACK_AB_MERGE_C R0, R51, R52, RZ ;  /* 0x000000343300723e */ /* 0x010fc600048070ff */
[----:B------:R1:W-:Y:S01]  /*b7f90*/  STL [R1+0x340], R2 ;  /* 0x0003400201007387 */ /* 0x0003e20000100800 */
[----:B0-----:R-:W-:-:S03]  /*b7fa0*/  IADD3 R12, P6, PT, R38, R29, RZ ;  /* 0x0000001d260c7210 */ /* 0x001fc60007fde0ff */
[----:B------:R0:W-:Y:S02]  /*b7fb0*/  STL [R1+0x348], R0 ;  /* 0x0003480001007387 */ /* 0x0001e40000100800 */
[----:B------:R-:W-:Y:S01]  /*b7fc0*/  IMAD.X R13, R36, 0x1, R32, P6 ;  /* 0x00000001240d7824 */ /* 0x000fe200030e0620 */
[----:B-1----:R-:W-:-:S04]  /*b7fd0*/  IADD3 R2, P6, PT, R38, R31, RZ ;  /* 0x0000001f26027210 */ /* 0x002fc80007fde0ff */
[----:B------:R1:W-:Y:S01]  /*b7fe0*/  STL.64 [R1+0x2800], R12 ;  /* 0x0028000c01007387 */ /* 0x0003e20000100a00 */
[----:B0-----:R-:W-:Y:S02]  /*b7ff0*/  F2FP.SATFINITE.E4M3.F32.PACK_AB_MERGE_C R0, R43, R42, RZ ;  /* 0x0000002a2b00723e */ /* 0x001fe400048070ff */
[----:B-1----:R-:W-:Y:S01]  /*b8000*/  F2FP.SATFINITE.E4M3.F32.PACK_AB_MERGE_C R12, R61, R3, RZ ;  /* 0x000000033d0c723e */ /* 0x002fe200048070ff */
[----:B------:R-:W-:-:S04]  /*b8010*/  IMAD.X R3, R36, 0x1, R33, P6 ;  /* 0x0000000124037824 */ /* 0x000fc800030e0621 */
[----:B------:R-:W-:Y:S04]  /*b8020*/  STL [R1+0x248], R12 ;  /* 0x0002480c01007387 */ /* 0x000fe80000100800 */
[----:B------:R0:W-:Y:S04]  /*b8030*/  STL [R1+0x250], R0 ;  /* 0x0002500001007387 */ /* 0x0001e80000100800 */
[----:B------:R-:W4:Y:S04]  /*b8040*/  LDL.LU R37, [R1+0x1638] ;  /* 0x0016380001257983 */ /* 0x000f280000300800 */
[----:B------:R-:W4:Y:S04]  /*b8050*/  LDL.LU R40, [R1+0x163c] ;  /* 0x00163c0001287983 */ /* 0x000f280000300800 */
[----:B------:R-:W4:Y:S04]  /*b8060*/  LDL.LU R49, [R1+0x1300] ;  /* 0x0013000001317983 */ /* 0x000f280000300800 */
[----:B------:R1:W-:Y:S04]  /*b8070*/  STL.64 [R1+0x27f0], R2 ;  /* 0x0027f00201007387 */ /* 0x0003e80000100a00 */
[----:B0-----:R-:W4:Y:S04]  /*b8080*/  LDL.LU R0, [R1+0x1304] ;  /* 0x0013040001007983 */ /* 0x001f280000300800 */
[----:B-1----:R-:W4:Y:S04]  /*b8090*/  LDL.LU R2, [R1+0x1308] ;  /* 0x0013080001027983 */ /* 0x002f280000300800 */
[----:B------:R-:W4:Y:S04]  /*b80a0*/  LDL.LU R58, [R1+0x130c] ;  /* 0x00130c00013a7983 */ /* 0x000f280000300800 */
[----:B------:R-:W4:Y:S04]  /*b80b0*/  LDL.LU R59, [R1+0x1620] ;  /* 0x00162000013b7983 */ /* 0x000f280000300800 */
[----:B------:R-:W4:Y:S04]  /*b80c0*/  LDL.LU R56, [R1+0x1624] ;  /* 0x0016240001387983 */ /* 0x000f280000300800 */
[----:B------:R-:W4:Y:S01]  /*b80d0*/  LDL.LU R57, [R1+0x1628] ;  /* 0x0016280001397983 */ /* 0x000f220000300800 */
[----:B------:R-:W-:-:S03]  /*b80e0*/  IADD3 R12, P6, PT, R38, R34, RZ ;  /* 0x00000022260c7210 */ /* 0x000fc60007fde0ff */
        /* <DEDUP_REMOVED lines=8> */
[----:B------:R2:W-:Y:S04]  /*b8170*/  STL.64 [R1+0x5608], R34 ;  /* 0x0056082201007387 */ /* 0x0005e80000100a00 */
[----:B------:R3:W-:Y:S01]  /*b8180*/  STL.64 [R1+0x27f8], R12 ;  /* 0x0027f80c01007387 */ /* 0x0007e20000100a00 */
[----:B--2---:R-:W-:-:S05]  /*b8190*/  F2FP.SATFINITE.E4M3.F32.PACK_AB_MERGE_C R34, R48, R50, RZ ;  /* 0x000000323022723e */ /* 0x004fca00048070ff */
[----:B------:R-:W-:Y:S04]  /*b81a0*/  STL [R1+0x204], R34 ;  /* 0x0002042201007387 */ /* 0x000fe80000100800 */
[----:B------:R-:W2:Y:S01]  /*b81b0*/  LDL.LU R54, [R1+0x1608] ;  /* 0x0016080001367983 */ /* 0x000ea20000300800 */
[----:B---3--:R-:W-:-:S05]  /*b81c0*/  F2FP.SATFINITE.E4M3.F32.PACK_AB_MERGE_C R13, R47, R46, RZ ;  /* 0x0000002e2f0d723e */ /* 0x008fca00048070ff */
[----:B------:R-:W-:Y:S01]  /*b81d0*/  STL [R1+0x208], R13 ;  /* 0x0002080d01007387 */ /* 0x000fe20000100800 */
[----:B------:R-:W-:-:S03]  /*b81e0*/  F2FP.SATFINITE.E4M3.F32.PACK_AB_MERGE_C R12, R45, R44, RZ ;  /* 0x0000002c2d0c723e */ /* 0x000fc600048070ff */
[----:B------:R-:W2:Y:S04]  /*b81f0*/  LDL.LU R53, [R1+0x160c] ;  /* 0x00160c0001357983 */ /* 0x000ea80000300800 */
[----:B------:R0:W-:Y:S04]  /*b8200*/  STL [R1+0x1f0], R12 ;  /* 0x0001f00c01007387 */ /* 0x0001e80000100800 */
[----:B------:R-:W3:Y:S04]  /*b8210*/  LDL.LU R50, [R1+0x15f0] ;  /* 0x0015f00001327983 */ /* 0x000ee80000300800 */
[----:B------:R-:W3:Y:S04]  /*b8220*/  LDL.LU R48, [R1+0x15f4] ;  /* 0x0015f40001307983 */ /* 0x000ee80000300800 */
[----:B------:R-:W3:Y:S04]  /*b8230*/  LDL.LU R46, [R1+0x15f8] ;  /* 0x0015f800012e7983 */ /* 0x000ee80000300800 */
[----:B------:R-:W3:Y:S04]  /*b8240*/  LDL.LU R47, [R1+0x15fc] ;  /* 0x0015fc00012f7983 */ /* 0x000ee80000300800 */
[----:B------:R-:W3:Y:S04]  /*b8250*/  LDL.LU R44, [R1+0x15e0] ;  /* 0x0015e000012c7983 */ /* 0x000ee80000300800 */
[----:B------:R-:W3:Y:S01]  /*b8260*/  LDL.LU R45, [R1+0x15e4] ;  /* 0x0015e400012d7983 */ /* 0x000ee20000300800 */
[----:B------:R-:W-:-:S02]  /*b8270*/  SHF.R.S32.HI R36, RZ, 0x1f, R39 ;  /* 0x0000001fff247819 */ /* 0x000fc40000011427 */
[----:B0-----:R-:W-:-:S05]  /*b8280*/  IADD3 R12, P6, PT, R39, R28, RZ ;  /* 0x0000001c270c7210 */ /* 0x001fca0007fde0ff */
[----:B------:R-:W-:-:S05]  /*b8290*/  IMAD.X R13, R36, 0x1, R26, P6 ;  /* 0x00000001240d7824 */ /* 0x000fca00030e061a */
[----:B------:R0:W-:Y:S02]  /*b82a0*/  STL.64 [R1+0x27e8], R12 ;  /* 0x0027e80c01007387 */ /* 0x0001e40000100a00 */
[----:B0-----:R-:W-:-:S05]  /*b82b0*/  IADD3 R12, P6, PT, R39, R27, RZ ;  /* 0x0000001b270c7210 */ /* 0x001fca0007fde0ff */
[----:B------:R-:W-:Y:S01]  /*b82c0*/  IMAD.X R13, R36, 0x1, R25, P6 ;  /* 0x00000001240d7824 */ /* 0x000fe200030e0619 */
[----:B----4-:R-:W-:-:S05]  /*b82d0*/  F2FP.SATFINITE.E4M3.F32.PACK_AB_MERGE_C R34, R40, R37, RZ ;  /* 0x000000252822723e */ /* 0x010fca00048070ff */
[----:B------:R-:W-:Y:S01]  /*b82e0*/  STL [R1+0x1ec], R34 ;  /* 0x0001ec2201007387 */ /* 0x000fe20000100800 */
[----:B------:R-:W-:-:S05]  /*b82f0*/  F2FP.SATFINITE.E4M3.F32.PACK_AB_MERGE_C R0, R0, R49, RZ ;  /* 0x000000310000723e */ /* 0x000fca00048070ff */
[----:B------:R-:W-:Y:S04]  /*b8300*/  STL [R1+0x1d8], R0 ;  /* 0x0001d80001007387 */ /* 0x000fe80000100800 */
[----:B------:R0:W-:Y:S01]  /*b8310*/  STL.64 [R1+0x27e0], R12 ;  /* 0x0027e00c01007387 */ /* 0x0001e20000100a00 */
[----:B------:R-:W-:Y:S02]  /*b8320*/  F2FP.SATFINITE.E4M3.F32.PACK_AB_MERGE_C R2, R58, R2, RZ ;  /* 0x000000023a02723e */ /* 0x000fe400048070ff */
[----:B0-----:R-:W-:Y:S02]  /*b8330*/  IADD3 R12, P6, PT, R39, R24, RZ ;  /* 0x00000018270c7210 */ /* 0x001fe40007fde0ff */
[----:B------:R-:W-:-:S03]  /*b8340*/  F2FP.SATFINITE.E4M3.F32.PACK_AB_MERGE_C R0, R56, R59, RZ ;  /* 0x0000003b3800723e */ /* 0x000fc600048070ff */
[----:B------:R-:W-:Y:S01]  /*b8350*/  IMAD.X R13, R36, 0x1, R22, P6 ;  /* 0x00000001240d7824 */ /* 0x000fe200030e0616 */
[----:B------:R0:W-:Y:S04]  /*b8360*/  STL [R1+0x1d4], R2 ;  /* 0x0001d40201007387 */ /* 0x0001e80000100800 */
[----:B------:R1:W-:Y:S04]  /*b8370*/  STL [R1+0x132c], R0 ;  /* 0x00132c0001007387 */ /* 0x0003e80000100800 */
[----:B------:R4:W-:Y:S01]  /*b8380*/  STL.64 [R1+0x27d8], R12 ;  /* 0x0027d80c01007387 */ /* 0x0009e20000100a00 */
[----:B0-----:R-:W-:-:S02]  /*b8390*/  F2FP.SATFINITE.E4M3.F32.PACK_AB_MERGE_C R2, R55, R57, RZ ;  /* 0x000000393702723e */ /* 0x001fc400048070ff */
[----:B-1----:R-:W-:Y:S02]  /*b83a0*/  F2FP.SATFINITE.E4M3.F32.PACK_AB_MERGE_C R0, R51, R52, RZ ;  /* 0x000000343300723e */ /* 0x002fe400048070ff */
[----:B----4-:R-:W-:Y:S01]  /*b83b0*/  IADD3 R12, P6, PT, R39, R23, RZ ;  /* 0x00000017270c7210 */ /* 0x010fe20007fde0ff */
[----:B------:R0:W-:Y:S04]  /*b83c0*/  STL [R1+0x1374], R2 ;  /* 0x0013740201007387 */ /* 0x0001e80000100800 */
[----:B------:R-:W-:Y:S01]  /*b83d0*/  IMAD.X R13, R36, 0x1, R21, P6 ;  /* 0x00000001240d7824 */ /* 0x000fe200030e0615 */
[----:B------:R1:W-:Y:S04]  /*b83e0*/  STL [R1+0x1300], R0 ;  /* 0x0013000001007387 */ /* 0x0003e80000100800 */
[----:B------:R-:W4:Y:S01]  /*b83f0*/  LDL.LU R52, [R1+0x15e8] ;  /* 0x0015e80001347983 */ /* 0x000f220000300800 */
[----:B0-----:R-:W-:-:S03]  /*b8400*/  F2FP.SATFINITE.E4M3.F32.PACK_AB_MERGE_C R2, R61, R3, RZ ;  /* 0x000000033d02723e */ /* 0x001fc600048070ff */
[----:B------:R0:W-:Y:S01]  /*b8410*/  STL.64 [R1+0x27d0], R12 ;  /* 0x0027d00c01007387 */ /* 0x0001e20000100a00 */
[----:B-1----:R-:W-:-:S03]  /*b8420*/  F2FP.SATFINITE.E4M3.F32.PACK_AB_MERGE_C R0, R43, R42, RZ ;  /* 0x0000002a2b00723e */ /* 0x002fc600048070ff */
[----:B------:R-:W-:Y:S04]  /*b8430*/  STL [R1+0x1304], R2 ;  /* 0x0013040201007387 */ /* 0x000fe80000100800 */
[----:B------:R-:W4:Y:S01]  /*b8440*/  LDL.LU R51, [R1+0x15ec] ;  /* 0x0015ec0001337983 */ /* 0x000f220000300800 */
[----:B0-----:R-:W-:-:S03]  /*b8450*/  IADD3 R12, P6, PT, R39, R20, RZ ;  /* 0x00000014270c7210 */ /* 0x001fc60007fde0ff */
[----:B------:R-:W-:Y:S02]  /*b8460*/  STL [R1+0x2aa8], R0 ;  /* 0x002aa80001007387 */ /* 0x000fe40000100800 */
[----:B------:R-:W-:Y:S02]  /*b8470*/  IMAD.X R13, R36, 0x1, R19, P6 ;  /* 0x00000001240d7824 */ /* 0x000fe400030e0613 */
[----:B------:R-:W4:Y:S04]  /*b8480*/  LDL.LU R3, [R1+0x15d0] ;  /* 0x0015d00001037983 */ /* 0x000f280000300800 */
[----:B------:R-:W4:Y:S04]  /*b8490*/  LDL.LU R61, [R1+0x15d4] ;  /* 0x0015d400013d7983 */ /* 0x000f280000300800 */
[----:B------:R-:W4:Y:S04]  /*b84a0*/  LDL.LU R42, [R1+0x15d8] ;  /* 0x0015d800012a7983 */ /* 0x000f280000300800 */
[----:B------:R-:W4:Y:S04]  /*b84b0*/  LDL.LU R43, [R1+0x15dc] ;  /* 0x0015dc00012b7983 */ /* 0x000f280000300800 */
[----:B------:R0:W-:Y:S02]  /*b84c0*/  STL.64 [R1+0x27a8], R12 ;  /* 0x0027a80c01007387 */ /* 0x0001e40000100a00 */
[----:B0-----:R-:W-:-:S05]  /*b84d0*/  IADD3 R12, P6, PT, R39, R18, RZ ;  /* 0x00000012270c7210 */ /* 0x001fca0007fde0ff */
[----:B------:R-:W-:Y:S01]  /*b84e0*/  IMAD.X R13, R36, 0x1, R17, P6 ;  /* 0x00000001240d7824 */ /* 0x000fe200030e0611 */
[----:B--2---:R-:W-:-:S05]  /*b84f0*/  F2FP.SATFINITE.E4M3.F32.PACK_AB_MERGE_C R2, R53, R54, RZ ;  /* 0x000000363502723e */ /* 0x004fca00048070ff */
[----:B------:R0:W-:Y:S01]  /*b8500*/  STL [R1+0x2abc], R2 ;  /* 0x002abc0201007387 */ /* 0x0001e20000100800 */
[----:B---3--:R-:W-:-:S05]  /*b8510*/  F2FP.SATFINITE.E4M3.F32.PACK_AB_MERGE_C R0, R48, R50, RZ ;  /* 0x000000323000723e */ /* 0x008fca00048070ff */
[----:B------:R1:W-:Y:S01]  /*b8520*/  STL [R1+0x338], R0 ;  /* 0x0003380001007387 */ /* 0x0003e20000100800 */
[----:B0-----:R-:W-:-:S03]  /*b8530*/  F2FP.SATFINITE.E4M3.F32.PACK_AB_MERGE_C R2, R47, R46, RZ ;  /* 0x0000002e2f02723e */ /* 0x001fc600048070ff */
[----:B------:R-:W2:Y:S04]  /*b8540*/  LDL.LU R35, [R1+0x15c0] ;  /* 0x0015c00001237983 */ /* 0x000ea80000300800 */
[----:B------:R0:W-:Y:S01]  /*b8550*/  STL.64 [R1+0x27a0], R12 ;  /* 0x0027a00c01007387 */ /* 0x0001e20000100a00 */
[----:B-1----:R-:W-:-:S03]  /*b8560*/  F2FP.SATFINITE.E4M3.F32.PACK_AB_MERGE_C R0, R45, R44, RZ ;  /* 0x0000002c2d00723e */ /* 0x002fc600048070ff */
[----:B------:R-:W-:Y:S04]  /*b8570*/  STL [R1+0x358], R2 ;  /* 0x0003580201007387 */ /* 0x000fe80000100800 */
[----:B------:R-:W2:Y:S04]  /*b8580*/  LDL.LU R38, [R1+0x15c4] ;  /* 0x0015c40001267983 */ /* 0x000ea80000300800 */
[----:B------:R1:W-:Y:S04]  /*b8590*/  STL [R1+0x244], R0 ;  /* 0x0002440001007387 */ /* 0x0003e80000100800 */
[----:B------:R-:W3:Y:S04]  /*b85a0*/  LDL.LU R37, [R1+0x15c8] ;  /* 0x0015c80001257983 */ /* 0x000ee80000300800 */
[----:B------:R-:W3:Y:S04]  /*b85b0*/  LDL.LU R40, [R1+0x15cc] ;  /* 0x0015cc0001287983 */ /* 0x000ee80000300800 */
[----:B------:R-:W2:Y:S01]  /*b85c0*/  LDL.LU R49, [R1+0x12f0] ;  /* 0x0012f00001317983 */ /* 0x000ea20000300800 */
[----:B0-----:R-:W-:-:S03]  /*b85d0*/  IADD3 R12, P6, PT, R39, R16, RZ ;  /* 0x00000010270c7210 */ /* 0x001fc60007fde0ff */
[----:B-1----:R-:W2:Y:S04]  /*b85e0*/  LDL.LU R0, [R1+0x12f4] ;  /* 0x0012f40001007983 */ /* 0x002ea80000300800 */
[----:B------:R-:W2:Y:S04]  /*b85f0*/  LDL.LU R2, [R1+0x12f8] ;  /* 0x0012f80001027983 */ /* 0x000ea80000300800 */
[----:B------:R-:W2:Y:S04]  /*b8600*/  LDL.LU R58, [R1+0x12fc] ;  /* 0x0012fc00013a7983 */ /* 0x000ea80000300800 */
[----:B------:R-:W2:Y:S04]  /*b8610*/  LDL.LU R59, [R1+0x15b0] ;  /* 0x0015b000013b7983 */ /* 0x000ea80000300800 */
[----:B------:R-:W2:Y:S01]  /*b8620*/  LDL.LU R56, [R1+0x15b4] ;  /* 0x0015b40001387983 */ /* 0x000ea20000300800 */
[----:B------:R-:W-:-:S03]  /*b8630*/  IMAD.X R13, R36, 0x1, R14, P6 ;  /* 0x00000001240d7824 */ /* 0x000fc600030e060e */
        /* <DEDUP_REMOVED lines=8> */
[----:B------:R0:W-:Y:S04]  /*b86c0*/  STL.64 [R1+0x2790], R12 ;  /* 0x0027900c01007387 */ /* 0x0001e80000100a00 */
[----:B0-----:R-:W2:Y:S01]  /*b86d0*/  LDL.LU.64 R12, [R1+0x5610] ;  /* 0x00561000010c7983 */ /* 0x001ea20000300a00 */
[----:B----4-:R-:W-:-:S02]  /*b86e0*/  F2FP.SATFINITE.E4M3.F32.PACK_AB_MERGE_C R34, R51, R52, RZ ;  /* 0x000000343322723e */ /* 0x010fc400048070ff */
[----:B------:R-:W-:-:S03]  /*b86f0*/  IADD3 R52, P6, PT, R39, R15, RZ ;  /* 0x0000000f27347210 */ /* 0x000fc60007fde0ff */
[----:B------:R-:W-:Y:S01]  /*b8700*/  STL [R1+0x2ad0], R34 ;  /* 0x002ad02201007387 */ /* 0x000fe20000100800 */
[----:B------:R-:W-:-:S05]  /*b8710*/  F2FP.SATFINITE.E4M3.F32.PACK_AB_MERGE_C R3, R61, R3, RZ ;  /* 0x000000033d03723e */ /* 0x000fca00048070ff */
[----:B------:R0:W-:Y:S04]  /*b8720*/  STL [R1+0x1f8], R3 ;  /* 0x0001f80301007387 */ /* 0x0001e80000100800 */
[----:B------:R-:W4:Y:S01]  /*b8730*/  LDL.LU R54, [R1+0x1598] ;  /* 0x0015980001367983 */ /* 0x000f220000300800 */
[----:B0-----:R-:W-:Y:S01]  /*b8740*/  F2FP.SATFINITE.E4M3.F32.PACK_AB_MERGE_C R3, R43, R42, RZ ;  /* 0x0000002a2b03723e */ /* 0x001fe200048070ff */
[----:B--2---:R-:W-:-:S05]  /*b8750*/  IMAD.X R53, R36, 0x1, R13, P6 ;  /* 0x0000000124357824 */ /* 0x004fca00030e060d */
[----:B------:R0:W-:Y:S04]  /*b8760*/  STL.64 [R1+0x2770], R52 ;  /* 0x0027703401007387 */ /* 0x0001e80000100a00 */
[----:B0-----:R-:W4:Y:S04]  /*b8770*/  LDL.LU R53, [R1+0x159c] ;  /* 0x00159c0001357983 */ /* 0x001f280000300800 */
[----:B------:R0:W-:Y:S04]  /*b8780*/  STL [R1+0x2ad8], R3 ;  /* 0x002ad80301007387 */ /* 0x0001e80000100800 */
[----:B------:R-:W2:Y:S04]  /*b8790*/  LDL.LU R52, [R1+0x1580] ;  /* 0x0015800001347983 */ /* 0x000ea80000300800 */
[----:B------:R-:W2:Y:S04]  /*b87a0*/  LDL.LU R51, [R1+0x1584] ;  /* 0x0015840001337983 */ /* 0x000ea80000300800 */
[----:B0-----:R-:W2:Y:S04]  /*b87b0*/  LDL.LU R3, [R1+0x1588] ;  /* 0x0015880001037983 */ /* 0x001ea80000300800 */
[----:B------:R-:W2:Y:S04]  /*b87c0*/  LDL.LU R61, [R1+0x158c] ;  /* 0x00158c00013d7983 */ /* 0x000ea80000300800 */
[----:B------:R-:W2:Y:S04]  /*b87d0*/  LDL.LU R42, [R1+0x1570] ;  /* 0x00157000012a7983 */ /* 0x000ea80000300800 */
[----:B------:R-:W2:Y:S01]  /*b87e0*/  LDL.LU R43, [R1+0x1574] ;  /* 0x00157400012b7983 */ /* 0x000ea20000300800 */
[----:B------:R-:W-:-:S02]  /*b87f0*/  IADD3 R34, P6, PT, R39, R12, RZ ;  /* 0x0000000c27227210 */ /* 0x000fc40007fde0ff */
[----:B------:R-:W-:-:S03]  /*b8800*/  F2FP.SATFINITE.E4M3.F32.PACK_AB_MERGE_C R38, R38, R35, RZ ;  /* 0x000000232626723e */ /* 0x000fc600048070ff */
[----:B------:R-:W-:Y:S02]  /*b8810*/  IMAD.X R35, R36, 0x1, R11, P6 ;  /* 0x0000000124237824 */ /* 0x000fe400030e060b */
[----:B------:R-:W-:Y:S04]  /*b8820*/  STL [R1+0x1e4], R38 ;  /* 0x0001e42601007387 */ /* 0x000fe80000100800 */
[----:B------:R0:W-:Y:S01]  /*b8830*/  STL.64 [R1+0x2768], R34 ;  /* 0x0027682201007387 */ /* 0x0001e20000100a00 */
[----:B---3--:R-:W-:Y:S02]  /*b8840*/  F2FP.SATFINITE.E4M3.F32.PACK_AB_MERGE_C R37, R40, R37, RZ ;  /* 0x000000252825723e */ /* 0x008fe400048070ff */
[----:B------:R-:W-:Y:S02]  /*b8850*/  F2FP.SATFINITE.E4M3.F32.PACK_AB_MERGE_C R0, R0, R49, RZ ;  /* 0x000000310000723e */ /* 0x000fe400048070ff */
[----:B0-----:R-:W-:Y:S01]  /*b8860*/  IADD3 R34, P6, PT, R39, R10, RZ ;  /* 0x0000000a27227210 */ /* 0x001fe20007fde0ff */
[----:B------:R-:W-:Y:S04]  /*b8870*/  STL [R1+0x2adc], R37 ;  /* 0x002adc2501007387 */ /* 0x000fe80000100800 */
[----:B------:R-:W-:Y:S01]  /*b8880*/  IMAD.X R35, R36, 0x1, R8, P6 ;  /* 0x0000000124237824 */ /* 0x000fe200030e0608 */
[----:B------:R0:W-:Y:S04]  /*b8890*/  STL [R1+0x1c4], R0 ;  /* 0x0001c40001007387 */ /* 0x0001e80000100800 */
[----:B------:R1:W-:Y:S01]  /*b88a0*/  STL.64 [R1+0x2760], R34 ;  /* 0x0027602201007387 */ /* 0x0003e20000100a00 */
[----:B------:R-:W-:-:S02]  /*b88b0*/  F2FP.SATFINITE.E4M3.F32.PACK_AB_MERGE_C R2, R58, R2, RZ ;  /* 0x000000023a02723e */ /* 0x000fc400048070ff */
[----:B0-----:R-:W-:Y:S02]  /*b88c0*/  F2FP.SATFINITE.E4M3.F32.PACK_AB_MERGE_C R0, R56, R59, RZ ;  /* 0x0000003b3800723e */ /* 0x001fe400048070ff */
[----:B-1----:R-:W-:Y:S01]  /*b88d0*/  IADD3 R34, P6, PT, R39, R9, RZ ;  /* 0x0000000927227210 */ /* 0x002fe20007fde0ff */
[----:B------:R0:W-:Y:S04]  /*b88e0*/  STL [R1+0x2ae4], R2 ;  /* 0x002ae40201007387 */ /* 0x0001e80000100800 */
[----:B------:R-:W-:Y:S01]  /*b88f0*/  IMAD.X R35, R36, 0x1, R6, P6 ;  /* 0x0000000124237824 */ /* 0x000fe200030e0606 */
[----:B------:R1:W-:Y:S04]  /*b8900*/  STL [R1+0x2a54], R0 ;  /* 0x002a540001007387 */ /* 0x0003e80000100800 */
[----:B------:R3:W-:Y:S01]  /*b8910*/  STL.64 [R1+0x2758], R34 ;  /* 0x0027582201007387 */ /* 0x0007e20000100a00 */
[----:B0-----:R-:W-:-:S02]  /*b8920*/  F2FP.SATFINITE.E4M3.F32.PACK_AB_MERGE_C R2, R55, R57, RZ ;  /* 0x000000393702723e */ /* 0x001fc400048070ff */
[----:B-1----:R-:W-:Y:S02]  /*b8930*/  F2FP.SATFINITE.E4M3.F32.PACK_AB_MERGE_C R0, R48, R50, RZ ;  /* 0x000000323000723e */ /* 0x002fe400048070ff */
[----:B---3--:R-:W-:Y:S01]  /*b8940*/  IADD3 R34, P6, PT, R39, R7, RZ ;  /* 0x0000000727227210 */ /* 0x008fe20007fde0ff */
[----:B------:R0:W-:Y:S04]  /*b8950*/  STL [R1+0x2a58], R2 ;  /* 0x002a580201007387 */ /* 0x0001e80000100800 */
[----:B------:R-:W-:Y:S01]  /*b8960*/  IMAD.X R35, R36, 0x1, R5, P6 ;  /* 0x0000000124237824 */ /* 0x000fe200030e0605 */
[----:B------:R1:W-:Y:S04]  /*b8970*/  STL [R1+0x2a30], R0 ;  /* 0x002a300001007387 */ /* 0x0003e80000100800 */
[----:B------:R-:W3:Y:S01]  /*b8980*/  LDL.LU R50, [R1+0x1578] ;  /* 0x0015780001327983 */ /* 0x000ee20000300800 */
[----:B0-----:R-:W-:-:S03]  /*b8990*/  F2FP.SATFINITE.E4M3.F32.PACK_AB_MERGE_C R2, R47, R46, RZ ;  /* 0x0000002e2f02723e */ /* 0x001fc600048070ff */
[----:B------:R0:W-:Y:S01]  /*b89a0*/  STL.64 [R1+0x2750], R34 ;  /* 0x0027502201007387 */ /* 0x0001e20000100a00 */
[----:B-1----:R-:W-:-:S03]  /*b89b0*/  F2FP.SATFINITE.E4M3.F32.PACK_AB_MERGE_C R0, R45, R44, RZ ;  /* 0x0000002c2d00723e */ /* 0x002fc600048070ff */
[----:B------:R-:W-:Y:S04]  /*b89c0*/  STL [R1+0x2a28], R2 ;  /* 0x002a280201007387 */ /* 0x000fe80000100800 */
[----:B------:R-:W3:Y:S01]  /*b89d0*/  LDL.LU R48, [R1+0x157c] ;  /* 0x00157c0001307983 */ /* 0x000ee20000300800 */
[----:B0-----:R-:W-:-:S03]  /*b89e0*/  IADD3 R34, P6, PT, R39, R4, RZ ;  /* 0x0000000427227210 */ /* 0x001fc60007fde0ff */
[----:B------:R-:W-:Y:S02]  /*b89f0*/  STL [R1+0x2b24], R0 ;  /* 0x002b240001007387 */ /* 0x000fe40000100800 */
[----:B------:R-:W-:Y:S02]  /*b8a00*/  IMAD.X R35, R36, 0x1, R30, P6 ;  /* 0x0000000124237824 */ /* 0x000fe400030e061e */
[----:B------:R-:W3:Y:S04]  /*b8a10*/  LDL.LU R46, [R1+0x1560] ;  /* 0x00156000012e7983 */ /* 0x000ee80000300800 */
[----:B------:R-:W3:Y:S04]  /*b8a20*/  LDL.LU R47, [R1+0x1564] ;  /* 0x00156400012f7983 */ /* 0x000ee80000300800 */
[----:B------:R-:W3:Y:S04]  /*b8a30*/  LDL.LU R44, [R1+0x1568] ;  /* 0x00156800012c7983 */ /* 0x000ee80000300800 */
[----:B------:R-:W3:Y:S04]  /*b8a40*/  LDL.LU R45, [R1+0x156c] ;  /* 0x00156c00012d7983 */ /* 0x000ee80000300800 */
[----:B------:R0:W-:Y:S02]  /*b8a50*/  STL.64 [R1+0x2748], R34 ;  /* 0x0027482201007387 */ /* 0x0001e40000100a00 */
[----:B0-----:R-:W-:-:S05]  /*b8a60*/  IADD3 R34, P6, PT, R39, R29, RZ ;  /* 0x0000001d27227210 */ /* 0x001fca0007fde0ff */
[----:B------:R-:W-:Y:S01]  /*b8a70*/  IMAD.X R35, R36, 0x1, R32, P6 ;  /* 0x0000000124237824 */ /* 0x000fe200030e0620 */
[----:B----4-:R-:W-:-:S05]  /*b8a80*/  F2FP.SATFINITE.E4M3.F32.PACK_AB_MERGE_C R2, R53, R54, RZ ;  /* 0x000000363502723e */ /* 0x010fca00048070ff */
[----:B------:R0:W-:Y:S01]  /*b8a90*/  STL [R1+0x2b20], R2 ;  /* 0x002b200201007387 */ /* 0x0001e20000100800 */
[----:B--2---:R-:W-:-:S05]  /*b8aa0*/  F2FP.SATFINITE.E4M3.F32.PACK_AB_MERGE_C R0, R51, R52, RZ ;  /* 0x000000343300723e */ /* 0x004fca00048070ff */
        /* <DEDUP_REMOVED lines=8> */
[----:B------:R-:W4:Y:S01]  /*b8b30*/  LDL.LU R49, [R1+0x1558] ;  /* 0x0015580001317983 */ /* 0x000f220000300800 */
[----:B0-----:R-:W-:-:S03]  /*b8b40*/  IADD3 R34, P6, PT, R39, R31, RZ ;  /* 0x0000001f27227210 */ /* 0x001fc60007fde0ff */
[----:B-1----:R-:W4:Y:S04]  /*b8b50*/  LDL.LU R0, [R1+0x155c] ;  /* 0x00155c0001007983 */ /* 0x002f280000300800 */
        /* <DEDUP_REMOVED lines=13> */
[----:B------:R0:W-:Y:S04]  /*b8c30*/  STL.64 [R1+0x2738], R34 ;  /* 0x0027382201007387 */ /* 0x0001e80000100a00 */
[----:B0-----:R-:W3:Y:S01]  /*b8c40*/  LDL.LU.64 R34, [R1+0x5608] ;  /* 0x0056080001227983 */ /* 0x001ee20000300a00 */
[----:B--2---:R-:W-:-:S02]  /*b8c50*/  F2FP.SATFINITE.E4M3.F32.PACK_AB_MERGE_C R37, R40, R37, RZ ;  /* 0x000000252825723e */ /* 0x004fc400048070ff */
[----:B----4-:R-:W-:Y:S02]  /*b8c60*/  F2FP.SATFINITE.E4M3.F32.PACK_AB_MERGE_C R0, R0, R49, RZ ;  /* 0x000000310000723e */ /* 0x010fe400048070ff */
[----:B---3--:R-:W-:Y:S02]  /*b8c70*/  F2FP.SATFINITE.E4M3.F32.PACK_AB_MERGE_C R2, R58, R2, RZ ;  /* 0x000000023a02723e */ /* 0x008fe400048070ff */
[----:B------:R-:W-:-:S05]  /*b8c80*/  IADD3 R38, P6, PT, R39, R34, RZ ;  /* 0x0000002227267210 */ /* 0x000fca0007fde0ff */
[----:B------:R-:W-:-:S05]  /*b8c90*/  IMAD.X R39, R36, 0x1, R35, P6 ;  /* 0x0000000124277824 */ /* 0x000fca00030e0623 */
[----:B------:R0:W-:Y:S01]  /*b8ca0*/  STL.64 [R1+0x2728], R38 ;  /* 0x0027282601007387 */ /* 0x0001e20000100a00 */
[----:B------:R-:W-:Y:S02]  /*b8cb0*/  F2FP.SATFINITE.E4M3.F32.PACK_AB_MERGE_C R36, R45, R44, RZ ;  /* 0x0000002c2d24723e */ /* 0x000fe400048070ff */
[----:B0-----:R-:W-:Y:S02]  /*b8cc0*/  F2FP.SATFINITE.E4M3.F32.PACK_AB_MERGE_C R39, R48, R50, RZ ;  /* 0x000000323027723e */ /* 0x001fe400048070ff */
[----:B------:R-:W-:-:S03]  /*b8cd0*/  F2FP.SATFINITE.E4M3.F32.PACK_AB_MERGE_C R38, R47, R46, RZ ;  /* 0x0000002e2f26723e */ /* 0x000fc600048070ff */
[----:B------:R-:W-:Y:S04]  /*b8ce0*/  STL [R1+0x2b64], R39 ;  /* 0x002b642701007387 */ /* 0x000fe80000100800 */
[----:B------:R-:W2:Y:S04]  /*b8cf0*/  LDL.LU R57, [R1+0x1520] ;  /* 0x0015200001397983 */ /* 0x000ea80000300800 */
[----:B------:R0:W-:Y:S04]  /*b8d00*/  STL [R1+0x2b80], R38 ;  /* 0x002b802601007387 */ /* 0x0001e80000100800 */
[----:B------:R-:W2:Y:S04]  /*b8d10*/  LDL.LU R51, [R1+0x1524] ;  /* 0x0015240001337983 */ /* 0x000ea80000300800 */
[----:B------:R1:W-:Y:S01]  /*b8d20*/  STL [R1+0x2b7c], R36 ;  /* 0x002b7c2401007387 */ /* 0x0003e20000100800 */
[----:B0-----:R-:W-:-:S03]  /*b8d30*/  IADD3 R38, P6, PT, R41, R28, RZ ;  /* 0x0000001c29267210 */ /* 0x001fc60007fde0ff */
[----:B------:R-:W3:Y:S04]  /*b8d40*/  LDL.LU R50, [R1+0x1528] ;  /* 0x0015280001327983 */ /* 0x000ee80000300800 */
[----:B------:R-:W3:Y:S01]  /*b8d50*/  LDL.LU R48, [R1+0x152c] ;  /* 0x00152c0001307983 */ /* 0x000ee20000300800 */
[----:B-1----:R-:W-:-:S03]  /*b8d60*/  SHF.R.S32.HI R36, RZ, 0x1f, R41 ;  /* 0x0000001fff247819 */ /* 0x002fc60000011429 */
[----:B------:R-:W4:Y:S02]  /*b8d70*/  LDL.LU R46, [R1+0x1510] ;  /* 0x00151000012e7983 */ /* 0x000f240000300800 */
[----:B------:R-:W-:Y:S02]  /*b8d80*/  IMAD.X R39, R36, 0x1, R26, P6 ;  /* 0x0000000124277824 */ /* 0x000fe400030e061a */
[----:B------:R-:W4:Y:S04]  /*b8d90*/  LDL.LU R47, [R1+0x1514] ;  /* 0x00151400012f7983 */ /* 0x000f280000300800 */
[----:B------:R-:W4:Y:S04]  /*b8da0*/  LDL.LU R44, [R1+0x1518] ;  /* 0x00151800012c7983 */ /* 0x000f280000300800 */
[----:B------:R0:W-:Y:S04]  /*b8db0*/  STL.64 [R1+0x2720], R38 ;  /* 0x0027202601007387 */ /* 0x0001e80000100a00 */
[----:B------:R-:W4:Y:S01]  /*b8dc0*/  LDL.LU R45, [R1+0x151c] ;  /* 0x00151c00012d7983 */ /* 0x000f220000300800 */
[----:B0-----:R-:W-:-:S03]  /*b8dd0*/  IADD3 R38, P6, PT, R41, R27, RZ ;  /* 0x0000001b29267210 */ /* 0x001fc60007fde0ff */
[----:B------:R-:W-:Y:S02]  /*b8de0*/  STL [R1+0x2ba0], R37 ;  /* 0x002ba02501007387 */ /* 0x000fe40000100800 */
[----:B------:R-:W-:Y:S02]  /*b8df0*/  IMAD.X R39, R36, 0x1, R25, P6 ;  /* 0x0000000124277824 */ /* 0x000fe400030e0619 */
[----:B------:R0:W-:Y:S04]  /*b8e00*/  STL [R1+0x2b9c], R0 ;  /* 0x002b9c0001007387 */ /* 0x0001e80000100800 */
[----:B------:R1:W-:Y:S01]  /*b8e10*/  STL.64 [R1+0x2718], R38 ;  /* 0x0027182601007387 */ /* 0x0003e20000100a00 */
[----:B0-----:R-:W-:Y:S02]  /*b8e20*/  F2FP.SATFINITE.E4M3.F32.PACK_AB_MERGE_C R0, R56, R59, RZ ;  /* 0x0000003b3800723e */ /* 0x001fe400048070ff */
        /* <DEDUP_REMOVED lines=9> */
[----:B------:R1:W-:Y:S01]  /*b8ec0*/  STL [R1+0x2a50], R0 ;  /* 0x002a500001007387 */ /* 0x0003e20000100800 */
[----:B------:R-:W-:Y:S01]  /*b8ed0*/  F2FP.SATFINITE.E4M3.F32.PACK_AB_MERGE_C R37, R61, R3, RZ ;  /* 0x000000033d25723e */ /* 0x000fe200048070ff */
[C---:B------:R-:W-:Y:S01]  /*b8ee0*/  IMAD.X R39, R36.reuse, 0x1, R21, P6 ;  /* 0x0000000124277824 */ /* 0x040fe200030e0615 */
[----:B0-----:R-:W-:Y:S02]  /*b8ef0*/  IADD3 R2, P6, PT, R41, R20, RZ ;  /* 0x0000001429027210 */ /* 0x001fe40007fde0ff */
[----:B-1----:R-:W-:Y:S02]  /*b8f00*/  F2FP.SATFINITE.E4M3.F32.PACK_AB_MERGE_C R0, R43, R42, RZ ;  /* 0x0000002a2b00723e */ /* 0x002fe400048070ff */
[----:B------:R-:W-:Y:S01]  /*b8f10*/  STL.64 [R1+0x2700], R38 ;  /* 0x0027002601007387 */ /* 0x000fe20000100a00 */
[----:B------:R-:W-:-:S03]  /*b8f20*/  IMAD.X R3, R36, 0x1, R19, P6 ;  /* 0x0000000124037824 */ /* 0x000fc600030e0613 */
[----:B------:R-:W-:Y:S04]  /*b8f30*/  STL [R1+0x1530], R37 ;  /* 0x0015302501007387 */ /* 0x000fe80000100800 */
[----:B------:R-:W-:Y:S04]  /*b8f40*/  STL [R1+0x2a68], R0 ;  /* 0x002a680001007387 */ /* 0x000fe80000100800 */
[----:B------:R-:W4:Y:S04]  /*b8f50*/  LDL.LU R55, [R1+0x1500] ;  /* 0x0015000001377983 */ /* 0x000f280000300800 */
[----:B------:R-:W4:Y:S04]  /*b8f60*/  LDL.LU R54, [R1+0x1504] ;  /* 0x0015040001367983 */ /* 0x000f280000300800 */
[----:B------:R-:W4:Y:S04]  /*b8f70*/  LDL.LU R53, [R1+0x1508] ;  /* 0x0015080001357983 */ /* 0x000f280000300800 */
[----:B------:R0:W-:Y:S04]  /*b8f80*/  STL.64 [R1+0x2708], R2 ;  /* 0x0027080201007387 */ /* 0x0001e80000100a00 */
[----:B------:R-:W4:Y:S04]  /*b8f90*/  LDL.LU R52, [R1+0x150c] ;  /* 0x00150c0001347983 */ /* 0x000f280000300800 */
[----:B0-----:R-:W4:Y:S04]  /*b8fa0*/  LDL.LU R3, [R1+0x14f0] ;  /* 0x0014f00001037983 */ /* 0x001f280000300800 */
[----:B------:R-:W4:Y:S04]  /*b8fb0*/  LDL.LU R61, [R1+0x14f4] ;  /* 0x0014f400013d7983 */ /* 0x000f280000300800 */
[----:B------:R-:W4:Y:S04]  /*b8fc0*/  LDL.LU R42, [R1+0x14f8] ;  /* 0x0014f800012a7983 */ /* 0x000f280000300800 */
[----:B------:R-:W4:Y:S01]  /*b8fd0*/  LDL.LU R43, [R1+0x14fc] ;  /* 0x0014fc00012b7983 */ /* 0x000f220000300800 */
[----:B------:R-:W-:-:S05]  /*b8fe0*/  IADD3 R38, P6, PT, R41, R18, RZ ;  /* 0x0000001229267210 */ /* 0x000fca0007fde0ff */
[----:B------:R-:W-:Y:S01]  /*b8ff0*/  IMAD.X R39, R36, 0x1, R17, P6 ;  /* 0x0000000124277824 */ /* 0x000fe200030e0611 */
[----:B--2---:R-:W-:Y:S02]  /*b9000*/  F2FP.SATFINITE.E4M3.F32.PACK_AB_MERGE_C R0, R51, R57, RZ ;  /* 0x000000393300723e */ /* 0x004fe400048070ff */
[----:B---3--:R-:W-:-:S05]  /*b9010*/  F2FP.SATFINITE.E4M3.F32.PACK_AB_MERGE_C R50, R48, R50, RZ ;  /* 0x000000323032723e */ /* 0x008fca00048070ff */
[----:B------:R0:W-:Y:S01]  /*b9020*/  STL [R1+0x5288], R50 ;  /* 0x0052883201007387 */ /* 0x0001e20000100800 */
[----:B----4-:R-:W-:-:S03]  /*b9030*/  F2FP.SATFINITE.E4M3.F32.PACK_AB_MERGE_C R2, R47, R46, RZ ;  /* 0x0000002e2f02723e */ /* 0x010fc600048070ff */
[----:B------:R1:W-:Y:S04]  /*b9040*/  STL [R1+0x2b14], R0 ;  /* 0x002b140001007387 */ /* 0x0003e80000100800 */
[----:B0-----:R-:W2:Y:S01]  /*b9050*/  LDL.LU R50, [R1+0x14e0] ;  /* 0x0014e00001327983 */ /* 0x001ea20000300800 */
[----:B-1----:R-:W-:-:S03]  /*b9060*/  F2FP.SATFINITE.E4M3.F32.PACK_AB_MERGE_C R0, R45, R44, RZ ;  /* 0x0000002c2d00723e */ /* 0x002fc600048070ff */
[----:B------:R0:W-:Y:S04]  /*b9070*/  STL.64 [R1+0x26f8], R38 ;  /* 0x0026f82601007387 */ /* 0x0001e80000100a00 */
[----:B------:R-:W-:Y:S04]  /*b9080*/  STL [R1+0x2b40], R2 ;  /* 0x002b400201007387 */ /* 0x000fe80000100800 */
[----:B0-----:R-:W2:Y:S04]  /*b9090*/  LDL.LU R39, [R1+0x14e4] ;  /* 0x0014e40001277983 */ /* 0x001ea80000300800 */
[----:B------:R0:W-:Y:S04]  /*b90a0*/  STL [R1+0x2b3c], R0 ;  /* 0x002b3c0001007387 */ /* 0x0001e80000100800 */
[----:B------:R-:W3:Y:S04]  /*b90b0*/  LDL.LU R38, [R1+0x14e8] ;  /* 0x0014e80001267983 */ /* 0x000ee80000300800 */
[----:B------:R-:W3:Y:S01]  /*b90c0*/  LDL.LU R37, [R1+0x14ec] ;  /* 0x0014ec0001257983 */ /* 0x000ee20000300800 */
[----:B------:R-:W-:-:S03]  /*b90d0*/  IADD3 R44, P6, PT, R41, R16, RZ ;  /* 0x00000010292c7210 */ /* 0x000fc60007fde0ff */
[----:B------:R-:W4:Y:S04]  /*b90e0*/  LDL.LU R40, [R1+0x12d0] ;  /* 0x0012d00001287983 */ /* 0x000f280000300800 */
[----:B------:R-:W4:Y:S01]  /*b90f0*/  LDL.LU R49, [R1+0x12d4] ;  /* 0x0012d40001317983 */ /* 0x000f220000300800 */
[----:B------:R-:W-:-:S03]  /*b9100*/  IMAD.X R45, R36, 0x1, R14, P6 ;  /* 0x00000001242d7824 */ /* 0x000fc600030e060e */
[----:B0-----:R-:W4:Y:S04]  /*b9110*/  LDL.LU R0, [R1+0x12d8] ;  /* 0x0012d80001007983 */ /* 0x001f280000300800 */
[----:B------:R-:W4:Y:S04]  /*b9120*/  LDL.LU R2, [R1+0x12dc] ;  /* 0x0012dc0001027983 */ /* 0x000f280000300800 */
[----:B------:R-:W4:Y:S04]  /*b9130*/  LDL.LU R58, [R1+0x14d0] ;  /* 0x0014d000013a7983 */ /* 0x000f280000300800 */
[----:B------:R-:W4:Y:S04]  /*b9140*/  LDL.LU R59, [R1+0x14d4] ;  /* 0x0014d400013b7983 */ /* 0x000f280000300800 */
[----:B------:R-:W4:Y:S04]  /*b9150*/  LDL.LU R51, [R1+0x14d8] ;  /* 0x0014d80001337983 */ /* 0x000f280000300800 */
[----:B------:R0:W-:Y:S04]  /*b9160*/  STL.64 [R1+0x26f0], R44 ;  /* 0x0026f02c01007387 */ /* 0x0001e80000100a00 */
[----:B------:R-:W4:Y:S04]  /*b9170*/  LDL.LU R48, [R1+0x14dc] ;  /* 0x0014dc0001307983 */ /* 0x000f280000300800 */
[----:B------:R-:W4:Y:S04]  /*b9180*/  LDL.LU R46, [R1+0x14c0] ;  /* 0x0014c000012e7983 */ /* 0x000f280000300800 */
[----:B------:R-:W4:Y:S04]  /*b9190*/  LDL.LU R47, [R1+0x14c4] ;  /* 0x0014c400012f7983 */ /* 0x000f280000300800 */
[----:B0-----:R-:W4:Y:S04]  /*b91a0*/  LDL.LU R44, [R1+0x14c8] ;  /* 0x0014c800012c7983 */ /* 0x001f280000300800 */
[----:B------:R-:W4:Y:S01]  /*b91b0*/  LDL.LU R45, [R1+0x14cc] ;  /* 0x0014cc00012d7983 */ /* 0x000f220000300800 */
[----:B------:R-:W-:-:S02]  /*b91c0*/  F2FP.SATFINITE.E4M3.F32.PACK_AB_MERGE_C R55, R54, R55, RZ ;  /* 0x000000373637723e */ /* 0x000fc400048070ff */
[----:B------:R-:W-:Y:S02]  /*b91d0*/  F2FP.SATFINITE.E4M3.F32.PACK_AB_MERGE_C R54, R52, R53, RZ ;  /* 0x000000353436723e */ /* 0x000fe400048070ff */
[----:B------:R-:W-:Y:S01]  /*b91e0*/  IADD3 R52, P6, PT, R41, R15, RZ ;  /* 0x0000000f29347210 */ /* 0x000fe20007fde0ff */
[----:B------:R-:W-:Y:S04]  /*b91f0*/  STL [R1+0x2b60], R55 ;  /* 0x002b603701007387 */ /* 0x000fe80000100800 */
[----:B------:R-:W-:Y:S01]  /*b9200*/  IMAD.X R53, R36, 0x1, R13, P6 ;  /* 0x0000000124357824 */ /* 0x000fe200030e060d */
[----:B------:R-:W-:Y:S04]  /*b9210*/  STL [R1+0x2b5c], R54 ;  /* 0x002b5c3601007387 */ /* 0x000fe80000100800 */
[----:B------:R0:W-:Y:S04]  /*b9220*/  STL.64 [R1+0x26e0], R52 ;  /* 0x0026e03401007387 */ /* 0x0001e80000100a00 */
[----:B------:R-:W4:Y:S01]  /*b9230*/  LDL.LU R56, [R1+0x14b0] ;  /* 0x0014b00001387983 */ /* 0x000f220000300800 */
[----:B0-----:R-:W-:-:S02]  /*b9240*/  F2FP.SATFINITE.E4M3.F32.PACK_AB_MERGE_C R52, R61, R3, RZ ;  /* 0x000000033d34723e */ /* 0x001fc400048070ff */
[----:B------:R-:W-:-:S03]  /*b9250*/  F2FP.SATFINITE.E4M3.F32.PACK_AB_MERGE_C R3, R43, R42, RZ ;  /* 0x0000002a2b03723e */ /* 0x000fc600048070ff */
[----:B------:R0:W-:Y:S04]  /*b9260*/  STL [R1+0x2b70], R52 ;  /* 0x002b703401007387 */ /* 0x0001e80000100800 */
[----:B------:R-:W4:Y:S04]  /*b9270*/  LDL.LU R57, [R1+0x14b4] ;  /* 0x0014b40001397983 */ /* 0x000f280000300800 */
[----:B------:R1:W-:Y:S04]  /*b9280*/  STL [R1+0x2b6c], R3 ;  /* 0x002b6c0301007387 */ /* 0x0003e80000100800 */
[----:B------:R-:W4:Y:S04]  /*b9290*/  LDL.LU R55, [R1+0x14b8] ;  /* 0x0014b80001377983 */ /* 0x000f280000300800 */
[----:B------:R-:W4:Y:S04]  /*b92a0*/  LDL.LU R54, [R1+0x14bc] ;  /* 0x0014bc0001367983 */ /* 0x000f280000300800 */
[----:B------:R-:W4:Y:S04]  /*b92b0*/  LDL.LU R53, [R1+0x14a0] ;  /* 0x0014a00001357983 */ /* 0x000f280000300800 */
[----:B0-----:R-:W4:Y:S04]  /*b92c0*/  LDL.LU R52, [R1+0x14a4] ;  /* 0x0014a40001347983 */ /* 0x001f280000300800 */
[----:B-1----:R-:W4:Y:S04]  /*b92d0*/  LDL.LU R3, [R1+0x14a8] ;  /* 0x0014a80001037983 */ /* 0x002f280000300800 */
[----:B------:R-:W4:Y:S01]  /*b92e0*/  LDL.LU R61, [R1+0x14ac] ;  /* 0x0014ac00013d7983 */ /* 0x000f220000300800 */
[----:B------:R-:W-:-:S05]  /*b92f0*/  IADD3 R42, P6, PT, R41, R12, RZ ;  /* 0x0000000c292a7210 */ /* 0x000fca0007fde0ff */
[----:B------:R-:W-:-:S05]  /*b9300*/  IMAD.X R43, R36, 0x1, R11, P6 ;  /* 0x00000001242b7824 */ /* 0x000fca00030e060b */
[----:B------:R0:W-:Y:S04]  /*b9310*/  STL.64 [R1+0x26d8], R42 ;  /* 0x0026d82a01007387 */ /* 0x0001e80000100a00 */
[----:B0-----:R-:W4:Y:S01]  /*b9320*/  LDL.LU.64 R42, [R1+0x5600] ;  /* 0x00560000012a7983 */ /* 0x001f220000300a00 */
[----:B--2---:R-:W-:Y:S02]  /*b9330*/  F2FP.SATFINITE.E4M3.F32.PACK_AB_MERGE_C R50, R39, R50, RZ ;  /* 0x000000322732723e */ /* 0x004fe400048070ff */
[----:B---3--:R-:W-:Y:S02]  /*b9340*/  F2FP.SATFINITE.E4M3.F32.PACK_AB_MERGE_C R37, R37, R38, RZ ;  /* 0x000000262525723e */ /* 0x008fe400048070ff */
[----:B------:R-:W-:Y:S01]  /*b9350*/  IADD3 R38, P6, PT, R41, R10, RZ ;  /* 0x0000000a29267210 */ /* 0x000fe20007fde0ff */
[----:B------:R-:W-:Y:S04]  /*b9360*/  STL [R1+0x2b90], R50 ;  /* 0x002b903201007387 */ /* 0x000fe80000100800 */
[----:B------:R-:W-:Y:S01]  /*b9370*/  IMAD.X R39, R36, 0x1, R8, P6 ;  /* 0x0000000124277824 */ /* 0x000fe200030e0608 */
[----:B------:R4:W-:Y:S04]  /*b9380*/  STL [R1+0x2b8c], R37 ;  /* 0x002b8c2501007387 */ /* 0x0009e80000100800 */
[----:B------:R0:W-:Y:S01]  /*b9390*/  STL.64 [R1+0x26e8], R38 ;  /* 0x0026e82601007387 */ /* 0x0001e20000100a00 */
[----:B----4-:R-:W-:-:S02]  /*b93a0*/  F2FP.SATFINITE.E4M3.F32.PACK_AB_MERGE_C R37, R49, R40, RZ ;  /* 0x000000283125723e */ /* 0x010fc400048070ff */
[----:B------:R-:W-:Y:S02]  /*b93b0*/  F2FP.SATFINITE.E4M3.F32.PACK_AB_MERGE_C R0, R2, R0, RZ ;  /* 0x000000000200723e */ /* 0x000fe400048070ff */
[----:B0-----:R-:W-:Y:S01]  /*b93c0*/  IADD3 R38, P6, PT, R41, R9, RZ ;  /* 0x0000000929267210 */ /* 0x001fe20007fde0ff */
[----:B------:R-:W-:Y:S01]  /*b93d0*/  STL [R1+0x2bb0], R37 ;  /* 0x002bb02501007387 */ /* 0x000fe20000100800 */
[----:B------:R-:W-:-:S03]  /*b93e0*/  F2FP.SATFINITE.E4M3.F32.PACK_AB_MERGE_C R2, R59, R58, RZ ;  /* 0x0000003a3b02723e */ /* 0x000fc600048070ff */
[----:B------:R0:W-:Y:S01]  /*b93f0*/  STL.64 [R1+0x55f8], R8 ;  /* 0x0055f80801007387 */ /* 0x0001e20000100a00 */
[----:B------:R-:W-:-:S03]  /*b9400*/  IMAD.X R39, R36, 0x1, R6, P6 ;  /* 0x0000000124277824 */ /* 0x000fc600030e0606 */
[----:B------:R1:W-:Y:S04]  /*b9410*/  STL [R1+0x2bac], R0 ;  /* 0x002bac0001007387 */ /* 0x0003e80000100800 */
[----:B------:R-:W-:Y:S01]  /*b9420*/  STL.64 [R1+0x26d0], R38 ;  /* 0x0026d02601007387 */ /* 0x000fe20000100a00 */
[----:B0-----:R-:W-:Y:S02]  /*b9430*/  IADD3 R8, P6, PT, R41, R7, RZ ;  /* 0x0000000729087210 */ /* 0x001fe40007fde0ff */
[----:B-1----:R-:W-:Y:S01]  /*b9440*/  F2FP.SATFINITE.E4M3.F32.PACK_AB_MERGE_C R0, R48, R51, RZ ;  /* 0x000000333000723e */ /* 0x002fe200048070ff */
[----:B------:R0:W-:Y:S02]  /*b9450*/  STL [R1+0x12d8], R2 ;  /* 0x0012d80201007387 */ /* 0x0001e40000100800 */
[----:B------:R-:W-:-:S02]  /*b9460*/  IMAD.X R9, R36, 0x1, R5, P6 ;  /* 0x0000000124097824 */ /* 0x000fc400030e0605 */
[----:B------:R1:W-:Y:S04]  /*b9470*/  STL [R1+0x12dc], R0 ;  /* 0x0012dc0001007387 */ /* 0x0003e80000100800 */
[----:B------:R-:W2:Y:S01]  /*b9480*/  LDL.LU R51, [R1+0x1490] ;  /* 0x0014900001337983 */ /* 0x000ea20000300800 */
[----:B0-----:R-:W-:-:S03]  /*b9490*/  F2FP.SATFINITE.E4M3.F32.PACK_AB_MERGE_C R2, R47, R46, RZ ;  /* 0x0000002e2f02723e */ /* 0x001fc600048070ff */
[----:B------:R0:W-:Y:S01]  /*b94a0*/  STL.64 [R1+0x26c0], R8 ;  /* 0x0026c00801007387 */ /* 0x0001e20000100a00 */
[----:B-1----:R-:W-:-:S03]  /*b94b0*/  F2FP.SATFINITE.E4M3.F32.PACK_AB_MERGE_C R0, R45, R44, RZ ;  /* 0x0000002c2d00723e */ /* 0x002fc600048070ff */
[----:B------:R1:W-:Y:S04]  /*b94c0*/  STL [R1+0x33c], R2 ;  /* 0x00033c0201007387 */ /* 0x0003e80000100800 */
[----:B------:R-:W2:Y:S01]  /*b94d0*/  LDL.LU R48, [R1+0x1494] ;  /* 0x0014940001307983 */ /* 0x000ea20000300800 */
[----:B0-----:R-:W-:-:S03]  /*b94e0*/  IADD3 R8, P6, PT, R41, R4, RZ ;  /* 0x0000000429087210 */ /* 0x001fc60007fde0ff */
[----:B------:R-:W-:Y:S04]  /*b94f0*/  STL [R1+0x334], R0 ;  /* 0x0003340001007387 */ /* 0x000fe80000100800 */
[----:B------:R-:W3:Y:S01]  /*b9500*/  LDL.LU R46, [R1+0x1498] ;  /* 0x00149800012e7983 */ /* 0x000ee20000300800 */
[----:B------:R-:W-:-:S03]  /*b9510*/  IMAD.X R9, R36, 0x1, R30, P6 ;  /* 0x0000000124097824 */ /* 0x000fc600030e061e */
[----:B------:R-:W3:Y:S04]  /*b9520*/  LDL.LU R47, [R1+0x149c] ;  /* 0x00149c00012f7983 */ /* 0x000ee80000300800 */
[----:B------:R-:W4:Y:S04]  /*b9530*/  LDL.LU R44, [R1+0x1480] ;  /* 0x00148000012c7983 */ /* 0x000f280000300800 */
[----:B------:R-:W4:Y:S04]  /*b9540*/  LDL.LU R45, [R1+0x1484] ;  /* 0x00148400012d7983 */ /* 0x000f280000300800 */
[----:B------:R0:W-:Y:S01]  /*b9550*/  STL.64 [R1+0x26c8], R8 ;  /* 0x0026c80801007387 */ /* 0x0001e20000100a00 */
[----:B-1----:R-:W-:-:S02]  /*b9560*/  F2FP.SATFINITE.E4M3.F32.PACK_AB_MERGE_C R2, R57, R56, RZ ;  /* 0x000000383902723e */ /* 0x002fc400048070ff */
[----:B0-----:R-:W-:-:S03]  /*b9570*/  IADD3 R8, P6, PT, R41, R29, RZ ;  /* 0x0000001d29087210 */ /* 0x001fc60007fde0ff */
[----:B------:R0:W-:Y:S02]  /*b9580*/  STL [R1+0x2a80], R2 ;  /* 0x002a800201007387 */ /* 0x0001e40000100800 */
[----:B------:R-:W-:Y:S01]  /*b9590*/  IMAD.X R9, R36, 0x1, R32, P6 ;  /* 0x0000000124097824 */ /* 0x000fe200030e0620 */
[----:B------:R-:W-:-:S05]  /*b95a0*/  F2FP.SATFINITE.E4M3.F32.PACK_AB_MERGE_C R0, R54, R55, RZ ;  /* 0x000000373600723e */ /* 0x000fca00048070ff */
[----:B------:R1:W-:Y:S01]  /*b95b0*/  STL [R1+0x2a84], R0 ;  /* 0x002a840001007387 */ /* 0x0003e20000100800 */
[----:B0-----:R-:W-:-:S03]  /*b95c0*/  F2FP.SATFINITE.E4M3.F32.PACK_AB_MERGE_C R2, R52, R53, RZ ;  /* 0x000000353402723e */ /* 0x001fc600048070ff */
[----:B------:R-:W4:Y:S04]  /*b95d0*/  LDL.LU R50, [R1+0x1488] ;  /* 0x0014880001327983 */ /* 0x000f280000300800 */
[----:B------:R-:W-:Y:S01]  /*b95e0*/  STL.64 [R1+0x26b8], R8 ;  /* 0x0026b80801007387 */ /* 0x000fe20000100a00 */
[----:B-1----:R-:W-:-:S03]  /*b95f0*/  F2FP.SATFINITE.E4M3.F32.PACK_AB_MERGE_C R0, R61, R3, RZ ;  /* 0x000000033d00723e */ /* 0x002fc600048070ff */
        /* <DEDUP_REMOVED lines=21> */
[----:B------:R-:W-:-:S05]  /*b9750*/  IMAD.X R9, R36, 0x1, R35, P6 ;  /* 0x0000000124097824 */ /* 0x000fca00030e0623 */
[----:B------:R3:W-:Y:S01]  /*b9760*/  STL.64 [R1+0x26a8], R8 ;  /* 0x0026a80801007387 */ /* 0x0007e20000100a00 */
[----:B--2---:R-:W-:-:S05]  /*b9770*/  F2FP.SATFINITE.E4M3.F32.PACK_AB_MERGE_C R36, R48, R51, RZ ;  /* 0x000000333024723e */ /* 0x004fca00048070ff */
[----:B------:R0:W-:Y:S04]  /*b9780*/  STL [R1+0x1dc], R36 ;  /* 0x0001dc2401007387 */ /* 0x0001e80000100800 */
[----:B------:R-:W2:Y:S01]  /*b9790*/  LDL.LU R58, [R1+0x1458] ;  /* 0x00145800013a7983 */ /* 0x000ea20000300800 */
[----:B---3--:R-:W-:Y:S02]  /*b97a0*/  F2FP.SATFINITE.E4M3.F32.PACK_AB_MERGE_C R9, R47, R46, RZ ;  /* 0x0000002e2f09723e */ /* 0x008fe400048070ff */
[----:B0-----:R-:W-:-:S03]  /*b97b0*/  SHF.R.S32.HI R36, RZ, 0x1f, R42 ;  /* 0x0000001fff247819 */ /* 0x001fc6000001142a */
[----:B------:R-:W-:Y:S01]  /*b97c0*/  STL [R1+0x1e0], R9 ;  /* 0x0001e00901007387 */ /* 0x000fe20000100800 */
[----:B----4-:R-:W-:-:S03]  /*b97d0*/  F2FP.SATFINITE.E4M3.F32.PACK_AB_MERGE_C R8, R45, R44, RZ ;  /* 0x0000002c2d08723e */ /* 0x010fc600048070ff */
[----:B------:R-:W2:Y:S04]  /*b97e0*/  LDL.LU R59, [R1+0x145c] ;  /* 0x00145c00013b7983 */ /* 0x000ea80000300800 */
[----:B------:R0:W-:Y:S04]  /*b97f0*/  STL [R1+0x1b8], R8 ;  /* 0x0001b80801007387 */ /* 0x0001e80000100800 */
[----:B------:R-:W3:Y:S04]  /*b9800*/  LDL.LU R51, [R1+0x1440] ;  /* 0x0014400001337983 */ /* 0x000ee80000300800 */
[----:B------:R-:W3:Y:S01]  /*b9810*/  LDL.LU R48, [R1+0x1444] ;  /* 0x0014440001307983 */ /* 0x000ee20000300800 */
[----:B0-----:R-:W-:-:S03]  /*b9820*/  IADD3 R8, P6, PT, R42, R28, RZ ;  /* 0x0000001c2a087210 */ /* 0x001fc60007fde0ff */
[----:B------:R-:W4:Y:S02]  /*b9830*/  LDL.LU R46, [R1+0x1448] ;  /* 0x00144800012e7983 */ /* 0x000f240000300800 */
[----:B------:R-:W-:Y:S02]  /*b9840*/  IMAD.X R9, R36, 0x1, R26, P6 ;  /* 0x0000000124097824 */ /* 0x000fe400030e061a */
[----:B------:R-:W4:Y:S04]  /*b9850*/  LDL.LU R47, [R1+0x144c] ;  /* 0x00144c00012f7983 */ /* 0x000f280000300800 */
[----:B------:R-:W4:Y:S04]  /*b9860*/  LDL.LU R44, [R1+0x1430] ;  /* 0x00143000012c7983 */ /* 0x000f280000300800 */
[----:B------:R-:W4:Y:S04]  /*b9870*/  LDL.LU R45, [R1+0x1434] ;  /* 0x00143400012d7983 */ /* 0x000f280000300800 */
[----:B------:R0:W-:Y:S02]  /*b9880*/  STL.64 [R1+0x26a0], R8 ;  /* 0x0026a00801007387 */ /* 0x0001e40000100a00 */
[----:B0-----:R-:W-:-:S02]  /*b9890*/  IADD3 R8, P6, PT, R42, R27, RZ ;  /* 0x0000001b2a087210 */ /* 0x001fc40007fde0ff */
[----:B------:R-:W-:-:S03]  /*b98a0*/  F2FP.SATFINITE.E4M3.F32.PACK_AB_MERGE_C R39, R39, R50, RZ ;  /* 0x000000322727723e */ /* 0x000fc600048070ff */
[----:B------:R-:W-:Y:S02]  /*b98b0*/  IMAD.X R9, R36, 0x1, R25, P6 ;  /* 0x0000000124097824 */ /* 0x000fe400030e0619 */
[----:B------:R-:W-:Y:S01]  /*b98c0*/  STL [R1+0x1bc], R39 ;  /* 0x0001bc2701007387 */ /* 0x000fe20000100800 */
[----:B------:R-:W-:-:S05]  /*b98d0*/  F2FP.SATFINITE.E4M3.F32.PACK_AB_MERGE_C R37, R37, R38, RZ ;  /* 0x000000262525723e */ /* 0x000fca00048070ff */
[----:B------:R0:W-:Y:S04]  /*b98e0*/  STL [R1+0x18c], R37 ;  /* 0x00018c2501007387 */ /* 0x0001e80000100800 */
[----:B------:R1:W-:Y:S01]  /*b98f0*/  STL.64 [R1+0x2698], R8 ;  /* 0x0026980801007387 */ /* 0x0003e20000100a00 */
[----:B0-----:R-:W-:Y:S02]  /*b9900*/  F2FP.SATFINITE.E4M3.F32.PACK_AB_MERGE_C R37, R49, R40, RZ ;  /* 0x000000283125723e */ /* 0x001fe400048070ff */
[----:B------:R-:W-:Y:S02]  /*b9910*/  F2FP.SATFINITE.E4M3.F32.PACK_AB_MERGE_C R0, R2, R0, RZ ;  /* 0x000000000200723e */ /* 0x000fe400048070ff */
[----:B-1----:R-:W-:Y:S01]  /*b9920*/  IADD3 R8, P6, PT, R42, R24, RZ ;  /* 0x000000182a087210 */ /* 0x002fe20007fde0ff */
[----:B------:R-:W-:Y:S04]  /*b9930*/  STL [R1+0x190], R37 ;  /* 0x0001902501007387 */ /* 0x000fe80000100800 */
[----:B------:R-:W-:Y:S01]  /*b9940*/  IMAD.X R9, R36, 0x1, R22, P6 ;  /* 0x0000000124097824 */ /* 0x000fe200030e0616 */
[----:B------:R0:W-:Y:S01]  /*b9950*/  STL [R1+0x168], R0 ;  /* 0x0001680001007387 */ /* 0x0001e20000100800 */
[----:B------:R-:W-:-:S03]  /*b9960*/  F2FP.SATFINITE.E4M3.F32.PACK_AB_MERGE_C R2, R57, R56, RZ ;  /* 0x000000383902723e */ /* 0x000fc600048070ff */
[----:B------:R1:W-:Y:S01]  /*b9970*/  STL.64 [R1+0x2690], R8 ;  /* 0x0026900801007387 */ /* 0x0003e20000100a00 */
[----:B0-----:R-:W-:-:S03]  /*b9980*/  F2FP.SATFINITE.E4M3.F32.PACK_AB_MERGE_C R0, R54, R55, RZ ;  /* 0x000000373600723e */ /* 0x001fc600048070ff */
[----:B------:R0:W-:Y:S01]  /*b9990*/  STL [R1+0x160], R2 ;  /* 0x0001600201007387 */ /* 0x0001e20000100800 */
[----:B-1----:R-:W-:-:S03]  /*b99a0*/  IADD3 R8, P6, PT, R42, R23, RZ ;  /* 0x000000172a087210 */ /* 0x002fc60007fde0ff */
[----:B------:R1:W-:Y:S02]  /*b99b0*/  STL [R1+0x12c0], R0 ;  /* 0x0012c00001007387 */ /* 0x0003e40000100800 */
[----:B------:R-:W-:Y:S01]  /*b99c0*/  IMAD.X R9, R36, 0x1, R21, P6 ;  /* 0x0000000124097824 */ /* 0x000fe200030e0615 */
[----:B0-----:R-:W-:Y:S01]  /*b99d0*/  F2FP.SATFINITE.E4M3.F32.PACK_AB_MERGE_C R2, R52, R53, RZ ;  /* 0x000000353402723e */ /* 0x001fe200048070ff */
[----:B------:R-:W4:Y:S01]  /*b99e0*/  LDL.LU R56, [R1+0x1438] ;  /* 0x0014380001387983 */ /* 0x000f220000300800 */
[----:B-1----:R-:W-:-:S03]  /*b99f0*/  F2FP.SATFINITE.E4M3.F32.PACK_AB_MERGE_C R0, R61, R3, RZ ;  /* 0x000000033d00723e */ /* 0x002fc600048070ff */
[----:B------:R0:W-:Y:S04]  /*b9a00*/  STL.64 [R1+0x2680], R8 ;  /* 0x0026800801007387 */ /* 0x0001e80000100a00 */
[----:B------:R-:W-:Y:S04]  /*b9a10*/  STL [R1+0x12f8], R2 ;  /* 0x0012f80201007387 */ /* 0x000fe80000100800 */
[----:B------:R-:W4:Y:S04]  /*b9a20*/  LDL.LU R57, [R1+0x143c] ;  /* 0x00143c0001397983 */ /* 0x000f280000300800 */
[----:B------:R-:W-:Y:S04]  /*b9a30*/  STL [R1+0x330], R0 ;  /* 0x0003300001007387 */ /* 0x000fe80000100800 */
[----:B------:R-:W4:Y:S04]  /*b9a40*/  LDL.LU R55, [R1+0x1420] ;  /* 0x0014200001377983 */ /* 0x000f280000300800 */
[----:B------:R-:W4:Y:S04]  /*b9a50*/  LDL.LU R54, [R1+0x1424] ;  /* 0x0014240001367983 */ /* 0x000f280000300800 */
[----:B------:R-:W4:Y:S04]  /*b9a60*/  LDL.LU R53, [R1+0x1428] ;  /* 0x0014280001357983 */ /* 0x000f280000300800 */
[----:B------:R-:W4:Y:S04]  /*b9a70*/  LDL.LU R52, [R1+0x142c] ;  /* 0x00142c0001347983 */ /* 0x000f280000300800 */
[----:B------:R-:W4:Y:S04]  /*b9a80*/  LDL.LU R3, [R1+0x1410] ;  /* 0x0014100001037983 */ /* 0x000f280000300800 */
[----:B------:R-:W4:Y:S01]  /*b9a90*/  LDL.LU R61, [R1+0x1414] ;  /* 0x00141400013d7983 */ /* 0x000f220000300800 */
[----:B0-----:R-:W-:-:S05]  /*b9aa0*/  IADD3 R8, P6, PT, R42, R20, RZ ;  /* 0x000000142a087210 */ /* 0x001fca0007fde0ff */
[----:B------:R-:W-:-:S05]  /*b9ab0*/  IMAD.X R9, R36, 0x1, R19, P6 ;  /* 0x0000000124097824 */ /* 0x000fca00030e0613 */
[----:B------:R0:W-:Y:S02]  /*b9ac0*/  STL.64 [R1+0x2688], R8 ;  /* 0x0026880801007387 */ /* 0x0001e40000100a00 */
[----:B0-----:R-:W-:-:S05]  /*b9ad0*/  IADD3 R8, P6, PT, R42, R18, RZ ;  /* 0x000000122a087210 */ /* 0x001fca0007fde0ff */
[----:B------:R-:W-:Y:S01]  /*b9ae0*/  IMAD.X R9, R36, 0x1, R17, P6 ;  /* 0x0000000124097824 */ /* 0x000fe200030e0611 */
[----:B--2---:R-:W-:-:S05]  /*b9af0*/  F2FP.SATFINITE.E4M3.F32.PACK_AB_MERGE_C R2, R59, R58, RZ ;  /* 0x0000003a3b02723e */ /* 0x004fca00048070ff */
[----:B------:R4:W-:Y:S01]  /*b9b00*/  STL [R1+0x364], R2 ;  /* 0x0003640201007387 */ /* 0x0009e20000100800 */
[----:B---3--:R-:W-:-:S05]  /*b9b10*/  F2FP.SATFINITE.E4M3.F32.PACK_AB_MERGE_C R0, R48, R51, RZ ;  /* 0x000000333000723e */ /* 0x008fca00048070ff */
[----:B------:R0:W-:Y:S01]  /*b9b20*/  STL [R1+0x2a7c], R0 ;  /* 0x002a7c0001007387 */ /* 0x0001e20000100800 */
[----:B----4-:R-:W-:-:S03]  /*b9b30*/  F2FP.SATFINITE.E4M3.F32.PACK_AB_MERGE_C R2, R47, R46, RZ ;  /* 0x0000002e2f02723e */ /* 0x010fc600048070ff */
[----:B------:R-:W2:Y:S04]  /*b9b40*/  LDL.LU R50, [R1+0x1418] ;  /* 0x0014180001327983 */ /* 0x000ea80000300800 */
[----:B------:R1:W-:Y:S01]  /*b9b50*/  STL.64 [R1+0x2678], R8 ;  /* 0x0026780801007387 */ /* 0x0003e20000100a00 */
[----:B0-----:R-:W-:-:S03]  /*b9b60*/  F2FP.SATFINITE.E4M3.F32.PACK_AB_MERGE_C R0, R45, R44, RZ ;  /* 0x0000002c2d00723e */ /* 0x001fc600048070ff */
[----:B------:R-:W-:Y:S04]  /*b9b70*/  STL [R1+0x2a88], R2 ;  /* 0x002a880201007387 */ /* 0x000fe80000100800 */
[----:B------:R-:W2:Y:S04]  /*b9b80*/  LDL.LU R39, [R1+0x141c] ;  /* 0x00141c0001277983 */ /* 0x000ea80000300800 */
[----:B------:R0:W-:Y:S01]  /*b9b90*/  STL [R1+0x238], R0 ;  /* 0x0002380001007387 */ /* 0x0001e20000100800 */
[----:B-1----:R-:W-:-:S03]  /*b9ba0*/  IADD3 R8, P6, PT, R42, R16, RZ ;  /* 0x000000102a087210 */ /* 0x002fc60007fde0ff */
[----:B------:R-:W3:Y:S04]  /*b9bb0*/  LDL.LU R38, [R1+0x1400] ;  /* 0x0014000001267983 */ /* 0x000ee80000300800 */
[----:B------:R-:W3:Y:S01]  /*b9bc0*/  LDL.LU R37, [R1+0x1404] ;  /* 0x0014040001257983 */ /* 0x000ee20000300800 */
[----:B------:R-:W-:-:S03]  /*b9bd0*/  IMAD.X R9, R36, 0x1, R14, P6 ;  /* 0x0000000124097824 */ /* 0x000fc600030e060e */
[----:B------:R-:W4:Y:S04]  /*b9be0*/  LDL.LU R40, [R1+0x1408] ;  /* 0x0014080001287983 */ /* 0x000f280000300800 */
[----:B------:R-:W4:Y:S04]  /*b9bf0*/  LDL.LU R49, [R1+0x140c] ;  /* 0x00140c0001317983 */ /* 0x000f280000300800 */
[----:B0-----:R-:W4:Y:S04]  /*b9c00*/  LDL.LU R0, [R1+0x12b0] ;  /* 0x0012b00001007983 */ /* 0x001f280000300800 */
        /* <DEDUP_REMOVED lines=12> */
[----:B------:R-:W-:-:S05]  /*b9cd0*/  F2FP.SATFINITE.E4M3.F32.PACK_AB_MERGE_C R56, R57, R56, RZ ;  /* 0x000000383938723e */ /* 0x000fca00048070ff */
[----:B------:R0:W-:Y:S01]  /*b9ce0*/  STL [R1+0x2aa0], R56 ;  /* 0x002aa03801007387 */ /* 0x0001e20000100800 */
[----:B------:R-:W-:-:S05]  /*b9cf0*/  F2FP.SATFINITE.E4M3.F32.PACK_AB_MERGE_C R41, R54, R55, RZ ;  /* 0x000000373629723e */ /* 0x000fca00048070ff */
[----:B------:R-:W-:Y:S04]  /*b9d00*/  STL [R1+0x1cc], R41 ;  /* 0x0001cc2901007387 */ /* 0x000fe80000100800 */
[----:B------:R1:W-:Y:S04]  /*b9d10*/  STL.64 [R1+0x2660], R8 ;  /* 0x0026600801007387 */ /* 0x0003e80000100a00 */
[----:B0-----:R-:W4:Y:S01]  /*b9d20*/  LDL.LU R56, [R1+0x13e8] ;  /* 0x0013e80001387983 */ /* 0x001f220000300800 */
[----:B------:R-:W-:Y:S02]  /*b9d30*/  F2FP.SATFINITE.E4M3.F32.PACK_AB_MERGE_C R3, R61, R3, RZ ;  /* 0x000000033d03723e */ /* 0x000fe400048070ff */
[----:B-1----:R-:W-:-:S05]  /*b9d40*/  F2FP.SATFINITE.E4M3.F32.PACK_AB_MERGE_C R8, R52, R53, RZ ;  /* 0x000000353408723e */ /* 0x002fca00048070ff */
[----:B------:R0:W-:Y:S04]  /*b9d50*/  STL [R1+0x1d0], R8 ;  /* 0x0001d00801007387 */ /* 0x0001e80000100800 */
[----:B------:R-:W4:Y:S01]  /*b9d60*/  LDL.LU R57, [R1+0x13ec] ;  /* 0x0013ec0001397983 */ /* 0x000f220000300800 */
[----:B0-----:R-:W-:-:S03]  /*b9d70*/  IADD3 R8, P6, PT, R42, R12, RZ ;  /* 0x0000000c2a087210 */ /* 0x001fc60007fde0ff */
[----:B------:R0:W-:Y:S04]  /*b9d80*/  STL [R1+0x1a0], R3 ;  /* 0x0001a00301007387 */ /* 0x0001e80000100800 */
[----:B------:R-:W4:Y:S01]  /*b9d90*/  LDL.LU R55, [R1+0x13d0] ;  /* 0x0013d00001377983 */ /* 0x000f220000300800 */
[----:B------:R-:W-:-:S03]  /*b9da0*/  IMAD.X R9, R36, 0x1, R11, P6 ;  /* 0x0000000124097824 */ /* 0x000fc600030e060b */
[----:B------:R-:W4:Y:S04]  /*b9db0*/  LDL.LU R54, [R1+0x13d4] ;  /* 0x0013d40001367983 */ /* 0x000f280000300800 */
[----:B------:R-:W4:Y:S04]  /*b9dc0*/  LDL.LU R53, [R1+0x13d8] ;  /* 0x0013d80001357983 */ /* 0x000f280000300800 */
[----:B------:R-:W4:Y:S04]  /*b9dd0*/  LDL.LU R52, [R1+0x13dc] ;  /* 0x0013dc0001347983 */ /* 0x000f280000300800 */
[----:B0-----:R-:W4:Y:S04]  /*b9de0*/  LDL.LU R3, [R1+0x13c0] ;  /* 0x0013c00001037983 */ /* 0x001f280000300800 */
[----:B------:R-:W4:Y:S04]  /*b9df0*/  LDL.LU R61, [R1+0x13c4] ;  /* 0x0013c400013d7983 */ /* 0x000f280000300800 */
[----:B------:R0:W-:Y:S04]  /*b9e00*/  STL.64 [R1+0x2668], R8 ;  /* 0x0026680801007387 */ /* 0x0001e80000100a00 */
[----:B0-----:R-:W4:Y:S01]  /*b9e10*/  LDL.LU.64 R8, [R1+0x55f8] ;  /* 0x0055f80001087983 */ /* 0x001f220000300a00 */
[----:B--2---:R-:W-:-:S02]  /*b9e20*/  F2FP.SATFINITE.E4M3.F32.PACK_AB_MERGE_C R41, R39, R50, RZ ;  /* 0x000000322729723e */ /* 0x004fc400048070ff */
[----:B---3--:R-:W-:Y:S02]  /*b9e30*/  F2FP.SATFINITE.E4M3.F32.PACK_AB_MERGE_C R37, R37, R38, RZ ;  /* 0x000000262525723e */ /* 0x008fe400048070ff */
[----:B------:R-:W-:Y:S01]  /*b9e40*/  IADD3 R38, P6, PT, R42, R10, RZ ;  /* 0x0000000a2a267210 */ /* 0x000fe20007fde0ff */
[----:B------:R-:W-:Y:S04]  /*b9e50*/  STL [R1+0x1a4], R41 ;  /* 0x0001a42901007387 */ /* 0x000fe80000100800 */
[----:B------:R4:W-:Y:S02]  /*b9e60*/  STL [R1+0x17c], R37 ;  /* 0x00017c2501007387 */ /* 0x0009e40000100800 */
[----:B----4-:R-:W-:Y:S02]  /*b9e70*/  F2FP.SATFINITE.E4M3.F32.PACK_AB_MERGE_C R37, R49, R40, RZ ;  /* 0x000000283125723e */ /* 0x010fe400048070ff */
[----:B------:R-:W-:-:S02]  /*b9e80*/  F2FP.SATFINITE.E4M3.F32.PACK_AB_MERGE_C R0, R2, R0, RZ ;  /* 0x000000000200723e */ /* 0x000fc400048070ff */
[----:B------:R-:W-:Y:S01]  /*b9e90*/  F2FP.SATFINITE.E4M3.F32.PACK_AB_MERGE_C R2, R59, R58, RZ ;  /* 0x0000003a3b02723e */ /* 0x000fe200048070ff */
[----:B------:R-:W-:-:S05]  /*b9ea0*/  IMAD.X R39, R36, 0x1, R8, P6 ;  /* 0x0000000124277824 */ /* 0x000fca00030e0608 */
[----:B------:R0:W-:Y:S04]  /*b9eb0*/  STL.64 [R1+0x2658], R38 ;  /* 0x0026582601007387 */ /* 0x0001e80000100a00 */
[----:B------:R-:W-:Y:S01]  /*b9ec0*/  STL [R1+0x184], R37 ;  /* 0x0001842501007387 */ /* 0x000fe20000100800 */
[----:B0-----:R-:W-:-:S03]  /*b9ed0*/  IADD3 R38, P6, PT, R42, R9, RZ ;  /* 0x000000092a267210 */ /* 0x001fc60007fde0ff */
[----:B------:R0:W-:Y:S02]  /*b9ee0*/  STL.64 [R1+0x55f0], R8 ;  /* 0x0055f00801007387 */ /* 0x0001e40000100a00 */
[----:B------:R-:W-:Y:S02]  /*b9ef0*/  IMAD.X R39, R36, 0x1, R6, P6 ;  /* 0x0000000124277824 */ /* 0x000fe400030e0606 */
[----:B------:R1:W-:Y:S01]  /*b9f00*/  STL [R1+0x148], R0 ;  /* 0x0001480001007387 */ /* 0x0003e20000100800 */
[----:B0-----:R-:W-:-:S03]  /*b9f10*/  IADD3 R8, P6, PT, R42, R7, RZ ;  /* 0x000000072a087210 */ /* 0x001fc60007fde0ff */
[----:B------:R-:W-:Y:S01]  /*b9f20*/  STL.64 [R1+0x2650], R38 ;  /* 0x0026502601007387 */ /* 0x000fe20000100a00 */
[----:B-1----:R-:W-:-:S03]  /*b9f30*/  F2FP.SATFINITE.E4M3.F32.PACK_AB_MERGE_C R0, R48, R51, RZ ;  /* 0x000000333000723e */ /* 0x002fc600048070ff */
[----:B------:R0:W-:Y:S01]  /*b9f40*/  STL [R1+0x14c], R2 ;  /* 0x00014c0201007387 */ /* 0x0001e20000100800 */
[----:B------:R-:W-:-:S03]  /*b9f50*/  IMAD.X R9, R36, 0x1, R5, P6 ;  /* 0x0000000124097824 */ /* 0x000fc600030e0605 */
[----:B------:R1:W-:Y:S01]  /*b9f60*/  STL [R1+0x12b4], R0 ;  /* 0x0012b40001007387 */ /* 0x0003e20000100800 */
[----:B0-----:R-:W-:-:S03]  /*b9f70*/  F2FP.SATFINITE.E4M3.F32.PACK_AB_MERGE_C R2, R47, R46, RZ ;  /* 0x0000002e2f02723e */ /* 0x001fc600048070ff */
        /* <DEDUP_REMOVED lines=17> */
[----:B------:R0:W-:Y:S01]  /*ba090*/  STL [R1+0x2a70], R0 ;  /* 0x002a700001007387 */ /* 0x0001e20000100800 */
[----:B-1----:R-:W-:Y:S01]  /*ba0a0*/  F2FP.SATFINITE.E4M3.F32.PACK_AB_MERGE_C R2, R52, R53, RZ ;  /* 0x000000353402723e */ /* 0x002fe200048070ff */
[----:B------:R-:W-:Y:S02]  /*ba0b0*/  IMAD.X R9, R36, 0x1, R32, P6 ;  /* 0x0000000124097824 */ /* 0x000fe400030e0620 */
[----:B------:R-:W3:Y:S01]  /*ba0c0*/  LDL.LU R50, [R1+0x1a40] ;  /* 0x001a400001327983 */ /* 0x000ee20000300800 */
[----:B0-----:R-:W-:-:S03]  /*ba0d0*/  F2FP.SATFINITE.E4M3.F32.PACK_AB_MERGE_C R0, R61, R3, RZ ;  /* 0x000000033d00723e */ /* 0x001fc600048070ff */
[----:B------:R0:W-:Y:S04]  /*ba0e0*/  STL.64 [R1+0x2648], R8 ;  /* 0x0026480801007387 */ /* 0x0001e80000100a00 */
[----:B------:R-:W-:Y:S04]  /*ba0f0*/  STL [R1+0x2a74], R2 ;  /* 0x002a740201007387 */ /* 0x000fe80000100800 */
[----:B------:R-:W3:Y:S04]  /*ba100*/  LDL.LU R39, [R1+0x1a44] ;  /* 0x001a440001277983 */ /* 0x000ee80000300800 */
[----:B------:R1:W-:Y:S04]  /*ba110*/  STL [R1+0x234], R0 ;  /* 0x0002340001007387 */ /* 0x0003e80000100800 */
[----:B------:R-:W3:Y:S04]  /*ba120*/  LDL.LU R38, [R1+0x1a48] ;  /* 0x001a480001267983 */ /* 0x000ee80000300800 */
[----:B------:R-:W3:Y:S01]  /*ba130*/  LDL.LU R37, [R1+0x1a4c] ;  /* 0x001a4c0001257983 */ /* 0x000ee20000300800 */
[----:B0-----:R-:W-:-:S03]  /*ba140*/  IADD3 R8, P6, PT, R42, R31, RZ ;  /* 0x0000001f2a087210 */ /* 0x001fc60007fde0ff */
[----:B------:R-:W3:Y:S04]  /*ba150*/  LDL.LU R40, [R1+0x1a30] ;  /* 0x001a300001287983 */ /* 0x000ee80000300800 */
[----:B------:R-:W3:Y:S01]  /*ba160*/  LDL.LU R49, [R1+0x1a34] ;  /* 0x001a340001317983 */ /* 0x000ee20000300800 */
[----:B------:R-:W-:-:S03]  /*ba170*/  IMAD.X R9, R36, 0x1, R33, P6 ;  /* 0x0000000124097824 */ /* 0x000fc600030e0621 */
        /* <DEDUP_REMOVED lines=8> */
[----:B------:R0:W-:Y:S02]  /*ba200*/  STL.64 [R1+0x2630], R8 ;  /* 0x0026300801007387 */ /* 0x0001e40000100a00 */
[----:B0-----:R-:W-:-:S05]  /*ba210*/  IADD3 R8, P6, PT, R42, R34, RZ ;  /* 0x000000222a087210 */ /* 0x001fca0007fde0ff */
[----:B------:R-:W-:-:S05]  /*ba220*/  IMAD.X R9, R36, 0x1, R35, P6 ;  /* 0x0000000124097824 */ /* 0x000fca00030e0623 */
[----:B------:R2:W-:Y:S02]  /*ba230*/  STL.64 [R1+0x2628], R8 ;  /* 0x0026280801007387 */ /* 0x0005e40000100a00 */
[----:B--2---:R-:W-:Y:S02]  /*ba240*/  F2FP.SATFINITE.E4M3.F32.PACK_AB_MERGE_C R8, R47, R46, RZ ;  /* 0x0000002e2f08723e */ /* 0x004fe400048070ff */
[----:B------:R-:W2:Y:S04]  /*ba250*/  LDL.LU R46, [R1+0x1a28] ;  /* 0x001a2800012e7983 */ /* 0x000ea80000300800 */
[----:B------:R-:W2:Y:S04]  /*ba260*/  LDL.LU R47, [R1+0x1a2c] ;  /* 0x001a2c00012f7983 */ /* 0x000ea80000300800 */
[----:B------:R0:W-:Y:S01]  /*ba270*/  STL [R1+0x230], R8 ;  /* 0x0002300801007387 */ /* 0x0001e20000100800 */
[----:B----4-:R-:W-:-:S03]  /*ba280*/  F2FP.SATFINITE.E4M3.F32.PACK_AB_MERGE_C R9, R48, R51, RZ ;  /* 0x000000333009723e */ /* 0x010fc600048070ff */
[----:B------:R-:W4:Y:S01]  /*ba290*/  LDL.LU R56, [R1+0x1a10] ;  /* 0x001a100001387983 */ /* 0x000f220000300800 */
[----:B0-----:R-:W-:-:S03]  /*ba2a0*/  F2FP.SATFINITE.E4M3.F32.PACK_AB_MERGE_C R8, R45, R44, RZ ;  /* 0x0000002c2d08723e */ /* 0x001fc600048070ff */
[----:B------:R-:W-:Y:S04]  /*ba2b0*/  STL [R1+0x1b0], R9 ;  /* 0x0001b00901007387 */ /* 0x000fe80000100800 */
[----:B------:R-:W4:Y:S04]  /*ba2c0*/  LDL.LU R57, [R1+0x1a14] ;  /* 0x001a140001397983 */ /* 0x000f280000300800 */
[----:B------:R0:W-:Y:S04]  /*ba2d0*/  STL [R1+0x1b4], R8 ;  /* 0x0001b40801007387 */ /* 0x0001e80000100800 */
[----:B------:R-:W4:Y:S04]  /*ba2e0*/  LDL.LU R55, [R1+0x1a18] ;  /* 0x001a180001377983 */ /* 0x000f280000300800 */
[----:B------:R-:W4:Y:S04]  /*ba2f0*/  LDL.LU R54, [R1+0x1a1c] ;  /* 0x001a1c0001367983 */ /* 0x000f280000300800 */
[----:B------:R-:W4:Y:S04]  /*ba300*/  LDL.LU R51, [R1+0x1a00] ;  /* 0x001a000001337983 */ /* 0x000f280000300800 */
[----:B------:R-:W4:Y:S04]  /*ba310*/  LDL.LU R48, [R1+0x1a04] ;  /* 0x001a040001307983 */ /* 0x000f280000300800 */
[----:B------:R-:W4:Y:S04]  /*ba320*/  LDL.LU R44, [R1+0x1a08] ;  /* 0x001a0800012c7983 */ /* 0x000f280000300800 */
[----:B------:R-:W4:Y:S01]  /*ba330*/  LDL.LU R45, [R1+0x1a0c] ;  /* 0x001a0c00012d7983 */ /* 0x000f220000300800 */
[----:B------:R-:W-:-:S02]  /*ba340*/  SHF.R.S32.HI R36, RZ, 0x1f, R43 ;  /* 0x0000001fff247819 */ /* 0x000fc4000001142b */
[----:B0-----:R-:W-:-:S05]  /*ba350*/  IADD3 R8, P6, PT, R43, R28, RZ ;  /* 0x0000001c2b087210 */ /* 0x001fca0007fde0ff */
[----:B------:R-:W-:-:S05]  /*ba360*/  IMAD.X R9, R36, 0x1, R26, P6 ;  /* 0x0000000124097824 */ /* 0x000fca00030e061a */
[----:B------:R0:W-:Y:S01]  /*ba370*/  STL.64 [R1+0x2620], R8 ;  /* 0x0026200801007387 */ /* 0x0001e20000100a00 */
[----:B---3--:R-:W-:Y:S02]  /*ba380*/  F2FP.SATFINITE.E4M3.F32.PACK_AB_MERGE_C R39, R39, R50, RZ ;  /* 0x000000322727723e */ /* 0x008fe400048070ff */
[----:B0-----:R-:W-:Y:S02]  /*ba390*/  IADD3 R8, P6, PT, R43, R27, RZ ;  /* 0x0000001b2b087210 */ /* 0x001fe40007fde0ff */
[----:B------:R-:W-:-:S03]  /*ba3a0*/  F2FP.SATFINITE.E4M3.F32.PACK_AB_MERGE_C R37, R37, R38, RZ ;  /* 0x000000262525723e */ /* 0x000fc600048070ff */
[----:B------:R-:W-:Y:S01]  /*ba3b0*/  IMAD.X R9, R36, 0x1, R25, P6 ;  /* 0x0000000124097824 */ /* 0x000fe200030e0619 */
[----:B------:R-:W-:Y:S04]  /*ba3c0*/  STL [R1+0x180], R39 ;  /* 0x0001802701007387 */ /* 0x000fe80000100800 */
[----:B------:R0:W-:Y:S04]  /*ba3d0*/  STL [R1+0x188], R37 ;  /* 0x0001882501007387 */ /* 0x0001e80000100800 */
[----:B------:R1:W-:Y:S01]  /*ba3e0*/  STL.64 [R1+0x1a40], R8 ;  /* 0x001a400801007387 */ /* 0x0003e20000100a00 */
[----:B------:R-:W-:-:S02]  /*ba3f0*/  F2FP.SATFINITE.E4M3.F32.PACK_AB_MERGE_C R0, R2, R0, RZ ;  /* 0x000000000200723e */ /* 0x000fc400048070ff */
[----:B0-----:R-:W-:Y:S02]  /*ba400*/  F2FP.SATFINITE.E4M3.F32.PACK_AB_MERGE_C R37, R49, R40, RZ ;  /* 0x000000283125723e */ /* 0x001fe400048070ff */
[----:B-1----:R-:W-:-:S03]  /*ba410*/  IADD3 R8, P6, PT, R43, R24, RZ ;  /* 0x000000182b087210 */ /* 0x002fc60007fde0ff */
[----:B------:R-:W-:Y:S02]  /*ba420*/  STL [R1+0x144], R37 ;  /* 0x0001442501007387 */ /* 0x000fe40000100800 */
[----:B------:R-:W-:Y:S02]  /*ba430*/  IMAD.X R9, R36, 0x1, R22, P6 ;  /* 0x0000000124097824 */ /* 0x000fe400030e0616 */
[----:B------:R0:W-:Y:S01]  /*ba440*/  STL [R1+0x154], R0 ;  /* 0x0001540001007387 */ /* 0x0001e20000100800 */
[----:B------:R-:W-:-:S03]  /*ba450*/  F2FP.SATFINITE.E4M3.F32.PACK_AB_MERGE_C R2, R59, R58, RZ ;  /* 0x0000003a3b02723e */ /* 0x000fc600048070ff */
[----:B------:R1:W-:Y:S01]  /*ba460*/  STL.64 [R1+0x1a38], R8 ;  /* 0x001a380801007387 */ /* 0x0003e20000100a00 */
[----:B0-----:R-:W-:Y:S02]  /*ba470*/  F2FP.SATFINITE.E4M3.F32.PACK_AB_MERGE_C R0, R52, R53, RZ ;  /* 0x000000353400723e */ /* 0x001fe400048070ff */
[----:B-1----:R-:W-:Y:S01]  /*ba480*/  IADD3 R8, P6, PT, R43, R23, RZ ;  /* 0x000000172b087210 */ /* 0x002fe20007fde0ff */
[----:B------:R-:W-:Y:S04]  /*ba490*/  STL [R1+0x120], R2 ;  /* 0x0001200201007387 */ /* 0x000fe80000100800 */
[----:B------:R-:W-:Y:S01]  /*ba4a0*/  IMAD.X R9, R36, 0x1, R21, P6 ;  /* 0x0000000124097824 */ /* 0x000fe200030e0615 */
[----:B------:R0:W-:Y:S04]  /*ba4b0*/  STL [R1+0x11c], R0 ;  /* 0x00011c0001007387 */ /* 0x0001e80000100800 */
[----:B------:R-:W3:Y:S04]  /*ba4c0*/  LDL.LU R53, [R1+0x19f0] ;  /* 0x0019f00001357983 */ /* 0x000ee80000300800 */
[----:B------:R-:W3:Y:S01]  /*ba4d0*/  LDL.LU R52, [R1+0x19f4] ;  /* 0x0019f40001347983 */ /* 0x000ee20000300800 */
[----:B0-----:R-:W-:-:S03]  /*ba4e0*/  F2FP.SATFINITE.E4M3.F32.PACK_AB_MERGE_C R0, R61, R3, RZ ;  /* 0x000000033d00723e */ /* 0x001fc600048070ff */
[----:B------:R0:W-:Y:S04]  /*ba4f0*/  STL.64 [R1+0x1a30], R8 ;  /* 0x001a300801007387 */ /* 0x0001e80000100a00 */
[----:B------:R2:W-:Y:S04]  /*ba500*/  STL [R1+0x12b0], R0 ;  /* 0x0012b00001007387 */ /* 0x0005e80000100800 */
[----:B------:R-:W3:Y:S01]  /*ba510*/  LDL.LU R3, [R1+0x19f8] ;  /* 0x0019f80001037983 */ /* 0x000ee20000300800 */
[----:B0-----:R-:W-:-:S03]  /*ba520*/  IADD3 R8, P6, PT, R43, R20, RZ ;  /* 0x000000142b087210 */ /* 0x001fc60007fde0ff */
[----:B------:R-:W3:Y:S02]  /*ba530*/  LDL.LU R61, [R1+0x19fc] ;  /* 0x0019fc00013d7983 */ /* 0x000ee40000300800 */
[----:B------:R-:W-:Y:S01]  /*ba540*/  IMAD.X R9, R36, 0x1, R19, P6 ;  /* 0x0000000124097824 */ /* 0x000fe200030e0613 */
[----:B--2---:R-:W-:Y:S02]  /*ba550*/  F2FP.SATFINITE.E4M3.F32.PACK_AB_MERGE_C R0, R47, R46, RZ ;  /* 0x0000002e2f00723e */ /* 0x004fe400048070ff */
[----:B------:R-:W2:Y:S04]  /*ba560*/  LDL.LU R46, [R1+0x19e0] ;  /* 0x0019e000012e7983 */ /* 0x000ea80000300800 */
[----:B------:R-:W2:Y:S04]  /*ba570*/  LDL.LU R47, [R1+0x19e4] ;  /* 0x0019e400012f7983 */ /* 0x000ea80000300800 */
[----:B------:R-:W-:Y:S04]  /*ba580*/  STL [R1+0x12bc], R0 ;  /* 0x0012bc0001007387 */ /* 0x000fe80000100800 */
[----:B------:R0:W-:Y:S01]  /*ba590*/  STL.64 [R1+0x1a20], R8 ;  /* 0x001a200801007387 */ /* 0x0001e20000100a00 */
[----:B----4-:R-:W-:-:S02]  /*ba5a0*/  F2FP.SATFINITE.E4M3.F32.PACK_AB_MERGE_C R2, R57, R56, RZ ;  /* 0x000000383902723e */ /* 0x010fc400048070ff */
[----:B0-----:R-:W-:-:S03]  /*ba5b0*/  IADD3 R8, P6, PT, R43, R18, RZ ;  /* 0x000000122b087210 */ /* 0x001fc60007fde0ff */
[----:B------:R-:W-:Y:S01]  /*ba5c0*/  STL [R1+0x308], R2 ;  /* 0x0003080201007387 */ /* 0x000fe20000100800 */
[----:B------:R-:W-:Y:S01]  /*ba5d0*/  F2FP.SATFINITE.E4M3.F32.PACK_AB_MERGE_C R0, R54, R55, RZ ;  /* 0x000000373600723e */ /* 0x000fe200048070ff */
[----:B------:R-:W-:Y:S01]  /*ba5e0*/  IMAD.X R9, R36, 0x1, R17, P6 ;  /* 0x0000000124097824 */ /* 0x000fe200030e0611 */
[----:B------:R-:W-:-:S03]  /*ba5f0*/  F2FP.SATFINITE.E4M3.F32.PACK_AB_MERGE_C R51, R48, R51, RZ ;  /* 0x000000333033723e */ /* 0x000fc600048070ff */
[----:B------:R-:W-:Y:S04]  /*ba600*/  STL [R1+0x328], R0 ;  /* 0x0003280001007387 */ /* 0x000fe80000100800 */
[----:B------:R-:W-:Y:S04]  /*ba610*/  STL [R1+0x536c], R51 ;  /* 0x00536c3301007387 */ /* 0x000fe80000100800 */
[----:B------:R0:W-:Y:S01]  /*ba620*/  STL.64 [R1+0x1a10], R8 ;  /* 0x001a100801007387 */ /* 0x0001e20000100a00 */
[----:B------:R-:W-:Y:S02]  /*ba630*/  F2FP.SATFINITE.E4M3.F32.PACK_AB_MERGE_C R48, R45, R44, RZ ;  /* 0x0000002c2d30723e */ /* 0x000fe400048070ff */
[----:B0-----:R-:W-:-:S03]  /*ba640*/  IADD3 R8, P6, PT, R43, R16, RZ ;  /* 0x000000102b087210 */ /* 0x001fc60007fde0ff */
[----:B------:R-:W-:Y:S02]  /*ba650*/  STL [R1+0x5368], R48 ;  /* 0x0053683001007387 */ /* 0x000fe40000100800 */
[----:B------:R-:W-:-:S05]  /*ba660*/  IMAD.X R9, R36, 0x1, R14, P6 ;  /* 0x0000000124097824 */ /* 0x000fca00030e060e */
[----:B------:R0:W-:Y:S04]  /*ba670*/  STL.64 [R1+0x1a00], R8 ;  /* 0x001a000801007387 */ /* 0x0001e80000100a00 */
[----:B0-----:R-:W4:Y:S04]  /*ba680*/  LDL.LU R8, [R1+0x19e8] ;  /* 0x0019e80001087983 */ /* 0x001f280000300800 */
[----:B------:R-:W4:Y:S04]  /*ba690*/  LDL.LU R9, [R1+0x19ec] ;  /* 0x0019ec0001097983 */ /* 0x000f280000300800 */
[----:B------:R-:W4:Y:S01]  /*ba6a0*/  LDL.LU R51, [R1+0x19d0] ;  /* 0x0019d00001337983 */ /* 0x000f220000300800 */
[----:B------:R-:W-:-:S03]  /*ba6b0*/  IADD3 R38, P6, PT, R43, R15, RZ ;  /* 0x0000000f2b267210 */ /* 0x000fc60007fde0ff */
        /* <DEDUP_REMOVED lines=10> */
[----:B------:R-:W4:Y:S01]  /*ba760*/  LDL.LU R59, [R1+0x1398] ;  /* 0x00139800013b7983 */ /* 0x000f220000300800 */
[----:B---3--:R-:W-:-:S03]  /*ba770*/  F2FP.SATFINITE.E4M3.F32.PACK_AB_MERGE_C R37, R52, R53, RZ ;  /* 0x000000353425723e */ /* 0x008fc600048070ff */
[----:B------:R-:W3:Y:S01]  /*ba780*/  LDL.LU R56, [R1+0x139c] ;  /* 0x00139c0001387983 */ /* 0x000ee20000300800 */
[----:B------:R-:W-:-:S05]  /*ba790*/  F2FP.SATFINITE.E4M3.F32.PACK_AB_MERGE_C R54, R61, R3, RZ ;  /* 0x000000033d36723e */ /* 0x000fca00048070ff */
[----:B------:R-:W-:Y:S04]  /*ba7a0*/  STL [R1+0x5364], R54 ;  /* 0x0053643601007387 */ /* 0x000fe80000100800 */
[----:B------:R-:W-:Y:S04]  /*ba7b0*/  STL [R1+0x1c8], R37 ;  /* 0x0001c82501007387 */ /* 0x000fe80000100800 */
[----:B------:R0:W-:Y:S04]  /*ba7c0*/  STL.64 [R1+0x19f0], R38 ;  /* 0x0019f02601007387 */ /* 0x0001e80000100a00 */
[----:B0-----:R-:W3:Y:S04]  /*ba7d0*/  LDL.LU R39, [R1+0x19b0] ;  /* 0x0019b00001277983 */ /* 0x001ee80000300800 */
[----:B------:R-:W3:Y:S01]  /*ba7e0*/  LDL.LU R38, [R1+0x19b4] ;  /* 0x0019b40001267983 */ /* 0x000ee20000300800 */
[----:B--2---:R-:W-:-:S05]  /*ba7f0*/  F2FP.SATFINITE.E4M3.F32.PACK_AB_MERGE_C R3, R47, R46, RZ ;  /* 0x0000002e2f03723e */ /* 0x004fca00048070ff */
[----:B------:R0:W-:Y:S04]  /*ba800*/  STL [R1+0x198], R3 ;  /* 0x0001980301007387 */ /* 0x0001e80000100800 */
        /* <DEDUP_REMOVED lines=10> */
[----:B----4-:R-:W-:-:S02]  /*ba8b0*/  F2FP.SATFINITE.E4M3.F32.PACK_AB_MERGE_C R48, R9, R8, RZ ;  /* 0x000000080930723e */ /* 0x010fc400048070ff */
[----:B------:R-:W-:-:S05]  /*ba8c0*/  IADD3 R8, P6, PT, R43, R12, RZ ;  /* 0x0000000c2b087210 */ /* 0x000fca0007fde0ff */
[----:B------:R-:W-:Y:S01]  /*ba8d0*/  IMAD.X R9, R36, 0x1, R11, P6 ;  /* 0x0000000124097824 */ /* 0x000fe200030e060b */
[----:B------:R-:W-:Y:S04]  /*ba8e0*/  STL [R1+0x19c], R48 ;  /* 0x00019c3001007387 */ /* 0x000fe80000100800 */
[----:B------:R0:W-:Y:S04]  /*ba8f0*/  STL.64 [R1+0x19e0], R8 ;  /* 0x0019e00801007387 */ /* 0x0001e80000100a00 */
[----:B0-----:R-:W4:Y:S01]  /*ba900*/  LDL.LU.64 R8, [R1+0x55f0] ;  /* 0x0055f00001087983 */ /* 0x001f220000300a00 */
[----:B------:R-:W-:-:S02]  /*ba910*/  F2FP.SATFINITE.E4M3.F32.PACK_AB_MERGE_C R48, R42, R51, RZ ;  /* 0x000000332a30723e */ /* 0x000fc400048070ff */
[----:B------:R-:W-:Y:S02]  /*ba920*/  F2FP.SATFINITE.E4M3.F32.PACK_AB_MERGE_C R42, R45, R44, RZ ;  /* 0x0000002c2d2a723e */ /* 0x000fe400048070ff */
[----:B------:R-:W-:Y:S01]  /*ba930*/  IADD3 R44, P6, PT, R43, R10, RZ ;  /* 0x0000000a2b2c7210 */ /* 0x000fe20007fde0ff */
[----:B------:R0:W-:Y:S01]  /*ba940*/  STL [R1+0x16c], R48 ;  /* 0x00016c3001007387 */ /* 0x0001e20000100800 */
[----:B------:R-:W-:Y:S02]  /*ba950*/  F2FP.SATFINITE.E4M3.F32.PACK_AB_MERGE_C R41, R50, R41, RZ ;  /* 0x000000293229723e */ /* 0x000fe400048070ff */
[----:B------:R-:W-:Y:S01]  /*ba960*/  F2FP.SATFINITE.E4M3.F32.PACK_AB_MERGE_C R0, R0, R49, RZ ;  /* 0x000000310000723e */ /* 0x000fe200048070ff */
[----:B------:R-:W-:Y:S01]  /*ba970*/  STL [R1+0x170], R42 ;  /* 0x0001702a01007387 */ /* 0x000fe20000100800 */
[----:B--2---:R-:W-:Y:S02]  /*ba980*/  F2FP.SATFINITE.E4M3.F32.PACK_AB_MERGE_C R37, R40, R37, RZ ;  /* 0x000000252825723e */ /* 0x004fe400048070ff */
[----:B---3--:R-:W-:Y:S01]  /*ba990*/  F2FP.SATFINITE.E4M3.F32.PACK_AB_MERGE_C R40, R55, R57, RZ ;  /* 0x000000393728723e */ /* 0x008fe200048070ff */
[----:B----4-:R-:W-:Y:S01]  /*ba9a0*/  IMAD.X R45, R36, 0x1, R8, P6 ;  /* 0x00000001242d7824 */ /* 0x010fe200030e0608 */
[----:B0-----:R-:W-:-:S04]  /*ba9b0*/  IADD3 R48, P6, PT, R43, R9, RZ ;  /* 0x000000092b307210 */ /* 0x001fc80007fde0ff */
[----:B------:R0:W-:Y:S01]  /*ba9c0*/  STL.64 [R1+0x19d0], R44 ;  /* 0x0019d02c01007387 */ /* 0x0001e20000100a00 */
[C---:B------:R-:W-:Y:S01]  /*ba9d0*/  IMAD.X R49, R36.reuse, 0x1, R6, P6 ;  /* 0x0000000124317824 */ /* 0x040fe200030e0606 */
[----:B------:R-:W-:Y:S02]  /*ba9e0*/  IADD3 R50, P6, PT, R43, R7, RZ ;  /* 0x000000072b327210 */ /* 0x000fe40007fde0ff */
[----:B0-----:R-:W2:Y:S04]  /*ba9f0*/  LDL.LU.64 R44, [R1+0x55e8] ;  /* 0x0055e800012c7983 */ /* 0x001ea80000300a00 */
[----:B------:R0:W-:Y:S04]  /*baa00*/  STL [R1+0x134], R41 ;  /* 0x0001342901007387 */ /* 0x0001e80000100800 */
[----:B------:R1:W-:Y:S01]  /*baa10*/  STL [R1+0x13c], R0 ;  /* 0x00013c0001007387 */ /* 0x0003e20000100800 */
[----:B------:R-:W-:-:S03]  /*baa20*/  IMAD.X R51, R36, 0x1, R5, P6 ;  /* 0x0000000124337824 */ /* 0x000fc600030e0605 */
[----:B------:R3:W-:Y:S01]  /*baa30*/  STL.64 [R1+0x19c8], R48 ;  /* 0x0019c83001007387 */ /* 0x0007e20000100a00 */
[----:B0-----:R-:W-:Y:S02]  /*baa40*/  F2FP.SATFINITE.E4M3.F32.PACK_AB_MERGE_C R41, R38, R39, RZ ;  /* 0x000000272629723e */ /* 0x001fe400048070ff */
[----:B-1----:R-:W-:Y:S02]  /*baa50*/  F2FP.SATFINITE.E4M3.F32.PACK_AB_MERGE_C R0, R58, R2, RZ ;  /* 0x000000023a00723e */ /* 0x002fe400048070ff */
[----:B------:R-:W-:Y:S02]  /*baa60*/  F2FP.SATFINITE.E4M3.F32.PACK_AB_MERGE_C R2, R56, R59, RZ ;  /* 0x0000003b3802723e */ /* 0x000fe400048070ff */
[----:B------:R-:W-:Y:S01]  /*baa70*/  IADD3 R38, P6, PT, R43, R4, RZ ;  /* 0x000000042b267210 */ /* 0x000fe20007fde0ff */
[----:B---3--:R-:W3:Y:S04]  /*baa80*/  LDL.LU R49, [R1+0x1980] ;  /* 0x0019800001317983 */ /* 0x008ee80000300800 */
[----:B------:R0:W-:Y:S01]  /*baa90*/  STL [R1+0x108], R0 ;  /* 0x0001080001007387 */ /* 0x0001e20000100800 */
[----:B------:R-:W-:-:S03]  /*baaa0*/  IMAD.X R39, R36, 0x1, R30, P6 ;  /* 0x0000000124277824 */ /* 0x000fc600030e061e */
[----:B0-----:R-:W3:Y:S04]  /*baab0*/  LDL.LU R0, [R1+0x1984] ;  /* 0x0019840001007983 */ /* 0x001ee80000300800 */
[----:B------:R0:W-:Y:S04]  /*baac0*/  STL [R1+0x10c], R2 ;  /* 0x00010c0201007387 */ /* 0x0001e80000100800 */
[----:B0-----:R-:W4:Y:S04]  /*baad0*/  LDL.LU R2, [R1+0x1988] ;  /* 0x0019880001027983 */ /* 0x001f280000300800 */
[----:B------:R-:W4:Y:S04]  /*baae0*/  LDL.LU R58, [R1+0x198c] ;  /* 0x00198c00013a7983 */ /* 0x000f280000300800 */
[----:B------:R-:W4:Y:S04]  /*baaf0*/  LDL.LU R59, [R1+0x1b50] ;  /* 0x001b5000013b7983 */ /* 0x000f280000300800 */
[----:B------:R-:W4:Y:S04]  /*bab00*/  LDL.LU R56, [R1+0x1b54] ;  /* 0x001b540001387983 */ /* 0x000f280000300800 */
[----:B------:R-:W-:Y:S04]  /*bab10*/  STL.64 [R1+0x19c0], R50 ;  /* 0x0019c03201007387 */ /* 0x000fe80000100a00 */
[----:B------:R-:W-:Y:S04]  /*bab20*/  STL [R1+0x11bc], R41 ;  /* 0x0011bc2901007387 */ /* 0x000fe80000100800 */
[----:B------:R0:W-:Y:S04]  /*bab30*/  STL [R1+0x1248], R37 ;  /* 0x0012482501007387 */ /* 0x0001e80000100800 */
[----:B------:R1:W-:Y:S01]  /*bab40*/  STL.64 [R1+0x1948], R38 ;  /* 0x0019482601007387 */ /* 0x0003e20000100a00 */
[----:B0-----:R-:W-:-:S03]  /*bab50*/  F2FP.SATFINITE.E4M3.F32.PACK_AB_MERGE_C R37, R52, R53, RZ ;  /* 0x000000353425723e */ /* 0x001fc600048070ff */
[----:B------:R-:W-:Y:S01]  /*bab60*/  STL [R1+0x22c], R40 ;  /* 0x00022c2801007387 */ /* 0x000fe20000100800 */
[----:B-1----:R-:W-:-:S03]  /*bab70*/  IADD3 R38, P6, PT, R43, R29, RZ ;  /* 0x0000001d2b267210 */ /* 0x002fc60007fde0ff */
[----:B------:R0:W-:Y:S02]  /*bab80*/  STL [R1+0x228], R37 ;  /* 0x0002282501007387 */ /* 0x0001e40000100800 */
[----:B------:R-:W-:Y:S02]  /*bab90*/  IMAD.X R39, R36, 0x1, R32, P6 ;  /* 0x0000000124277824 */ /* 0x000fe400030e0620 */
[----:B------:R-:W4:Y:S01]  /*baba0*/  LDL.LU R54, [R1+0x1b58] ;  /* 0x001b580001367983 */ /* 0x000f220000300800 */
[----:B0-----:R-:W-:Y:S02]  /*babb0*/  F2FP.SATFINITE.E4M3.F32.PACK_AB_MERGE_C R37, R61, R3, RZ ;  /* 0x000000033d25723e */ /* 0x001fe400048070ff */
[----:B------:R-:W-:Y:S01]  /*babc0*/  F2FP.SATFINITE.E4M3.F32.PACK_AB_MERGE_C R3, R47, R46, RZ ;  /* 0x0000002e2f03723e */ /* 0x000fe200048070ff */
[----:B------:R0:W-:Y:S04]  /*babd0*/  STL.64 [R1+0x1938], R38 ;  /* 0x0019382601007387 */ /* 0x0001e80000100a00 */
        /* <DEDUP_REMOVED lines=9> */
[----:B0-----:R-:W-:-:S03]  /*bac70*/  IADD3 R38, P6, PT, R43, R31, RZ ;  /* 0x0000001f2b267210 */ /* 0x001fc60007fde0ff */
[----:B-1----:R-:W4:Y:S02]  /*bac80*/  LDL.LU R3, [R1+0x1b38] ;  /* 0x001b380001037983 */ /* 0x002f240000300800 */
[----:B------:R-:W-:Y:S02]  /*bac90*/  IMAD.X R39, R36, 0x1, R33, P6 ;  /* 0x0000000124277824 */ /* 0x000fe400030e0621 */
[----:B------:R-:W4:Y:S04]  /*baca0*/  LDL.LU R61, [R1+0x1b3c] ;  /* 0x001b3c00013d7983 */ /* 0x000f280000300800 */
[----:B------:R-:W4:Y:S04]  /*bacb0*/  LDL.LU R46, [R1+0x1970] ;  /* 0x00197000012e7983 */ /* 0x000f280000300800 */
[----:B------:R0:W-:Y:S04]  /*bacc0*/  STL.64 [R1+0x1930], R38 ;  /* 0x0019302601007387 */ /* 0x0001e80000100a00 */
[----:B------:R-:W4:Y:S01]  /*bacd0*/  LDL.LU R47, [R1+0x1974] ;  /* 0x00197400012f7983 */ /* 0x000f220000300800 */
[----:B0-----:R-:W-:-:S05]  /*bace0*/  IADD3 R38, P6, PT, R43, R34, RZ ;  /* 0x000000222b267210 */ /* 0x001fca0007fde0ff */
[----:B------:R-:W-:-:S05]  /*bacf0*/  IMAD.X R39, R36, 0x1, R35, P6 ;  /* 0x0000000124277824 */ /* 0x000fca00030e0623 */
[----:B------:R2:W-:Y:S02]  /*bad00*/  STL.64 [R1+0x1928], R38 ;  /* 0x0019282601007387 */ /* 0x0005e40000100a00 */
[----:B--2---:R-:W-:Y:S02]  /*bad10*/  IADD3 R38, P6, PT, R44, R28, RZ ;  /* 0x0000001c2c267210 */ /* 0x004fe40007fde0ff */
[----:B---3--:R-:W-:-:S05]  /*bad20*/  F2FP.SATFINITE.E4M3.F32.PACK_AB_MERGE_C R36, R0, R49, RZ ;  /* 0x000000310024723e */ /* 0x008fca00048070ff */
[----:B------:R0:W-:Y:S02]  /*bad30*/  STL [R1+0x1ac], R36 ;  /* 0x0001ac2401007387 */ /* 0x0001e40000100800 */
[----:B0-----:R-:W-:Y:S02]  /*bad40*/  SHF.R.S32.HI R36, RZ, 0x1f, R44 ;  /* 0x0000001fff247819 */ /* 0x001fe4000001142c */
[----:B----4-:R-:W-:-:S03]  /*bad50*/  F2FP.SATFINITE.E4M3.F32.PACK_AB_MERGE_C R2, R58, R2, RZ ;  /* 0x000000023a02723e */ /* 0x010fc600048070ff */
[----:B------:R-:W-:Y:S01]  /*bad60*/  IMAD.X R39, R36, 0x1, R26, P6 ;  /* 0x0000000124277824 */ /* 0x000fe200030e061a */
[----:B------:R-:W-:Y:S01]  /*bad70*/  F2FP.SATFINITE.E4M3.F32.PACK_AB_MERGE_C R0, R56, R59, RZ ;  /* 0x0000003b3800723e */ /* 0x000fe200048070ff */
[----:B------:R-:W-:Y:S04]  /*bad80*/  STL [R1+0x1a8], R2 ;  /* 0x0001a80201007387 */ /* 0x000fe80000100800 */
[----:B------:R-:W-:Y:S04]  /*bad90*/  STL [R1+0x174], R0 ;  /* 0x0001740001007387 */ /* 0x000fe80000100800 */
[----:B------:R-:W2:Y:S04]  /*bada0*/  LDL.LU R41, [R1+0x1978] ;  /* 0x0019780001297983 */ /* 0x000ea80000300800 */
[----:B------:R-:W2:Y:S04]  /*badb0*/  LDL.LU R50, [R1+0x197c] ;  /* 0x00197c0001327983 */ /* 0x000ea80000300800 */
[----:B------:R0:W-:Y:S04]  /*badc0*/  STL.64 [R1+0x1920], R38 ;  /* 0x0019202601007387 */ /* 0x0001e80000100a00 */
[----:B0-----:R-:W3:Y:S04]  /*badd0*/  LDL.LU R39, [R1+0x1b20] ;  /* 0x001b200001277983 */ /* 0x001ee80000300800 */
[----:B------:R-:W3:Y:S04]  /*bade0*/  LDL.LU R38, [R1+0x1b24] ;  /* 0x001b240001267983 */ /* 0x000ee80000300800 */
[----:B------:R-:W4:Y:S04]  /*badf0*/  LDL.LU R37, [R1+0x1b28] ;  /* 0x001b280001257983 */ /* 0x000f280000300800 */
[----:B------:R-:W4:Y:S04]  /*bae00*/  LDL.LU R40, [R1+0x1b2c] ;  /* 0x001b2c0001287983 */ /* 0x000f280000300800 */
[----:B------:R-:W4:Y:S04]  /*bae10*/  LDL.LU R49, [R1+0x1b10] ;  /* 0x001b100001317983 */ /* 0x000f280000300800 */
[----:B------:R-:W4:Y:S01]  /*bae20*/  LDL.LU R0, [R1+0x1b14] ;  /* 0x001b140001007983 */ /* 0x000f220000300800 */
[----:B------:R-:W-:-:S03]  /*bae30*/  F2FP.SATFINITE.E4M3.F32.PACK_AB_MERGE_C R54, R48, R54, RZ ;  /* 0x000000363036723e */ /* 0x000fc600048070ff */
[----:B------:R-:W4:Y:S04]  /*bae40*/  LDL.LU R2, [R1+0x1b18] ;  /* 0x001b180001027983 */ /* 0x000f280000300800 */
[----:B------:R-:W4:Y:S04]  /*bae50*/  LDL.LU R58, [R1+0x1b1c] ;  /* 0x001b1c00013a7983 */ /* 0x000f280000300800 */
[----:B------:R-:W4:Y:S01]  /*bae60*/  LDL.LU R59, [R1+0x1b00] ;  /* 0x001b0000013b7983 */ /* 0x000f220000300800 */
[----:B------:R-:W-:Y:S02]  /*bae70*/  F2FP.SATFINITE.E4M3.F32.PACK_AB_MERGE_C R48, R42, R51, RZ ;  /* 0x000000332a30723e */ /* 0x000fe400048070ff */
[----:B------:R-:W-:Y:S01]  /*bae80*/  IADD3 R42, P6, PT, R44, R27, RZ ;  /* 0x0000001b2c2a7210 */ /* 0x000fe20007fde0ff */
[----:B------:R-:W4:Y:S04]  /*bae90*/  LDL.LU R56, [R1+0x1b04] ;  /* 0x001b040001387983 */ /* 0x000f280000300800 */
[----:B------:R-:W-:Y:S01]  /*baea0*/  IMAD.X R43, R36, 0x1, R25, P6 ;  /* 0x00000001242b7824 */ /* 0x000fe200030e0619 */
[----:B------:R-:W-:Y:S04]  /*baeb0*/  STL [R1+0x178], R54 ;  /* 0x0001783601007387 */ /* 0x000fe80000100800 */
[----:B------:R-:W-:Y:S04]  /*baec0*/  STL [R1+0x138], R48 ;  /* 0x0001383001007387 */ /* 0x000fe80000100800 */
[----:B------:R0:W-:Y:S02]  /*baed0*/  STL.64 [R1+0x1918], R42 ;  /* 0x0019182a01007387 */ /* 0x0001e40000100a00 */
[----:B0-----:R-:W-:-:S02]  /*baee0*/  F2FP.SATFINITE.E4M3.F32.PACK_AB_MERGE_C R43, R55, R57, RZ ;  /* 0x00000039372b723e */ /* 0x001fc400048070ff */
[----:B------:R-:W-:Y:S02]  /*baef0*/  F2FP.SATFINITE.E4M3.F32.PACK_AB_MERGE_C R42, R52, R53, RZ ;  /* 0x00000035342a723e */ /* 0x000fe400048070ff */
[----:B------:R-:W4:Y:S04]  /*baf00*/  LDL.LU R53, [R1+0x1b08] ;  /* 0x001b080001357983 */ /* 0x000f280000300800 */
[----:B------:R-:W-:Y:S04]  /*baf10*/  STL [R1+0x140], R43 ;  /* 0x0001402b01007387 */ /* 0x000fe80000100800 */
[----:B------:R-:W4:Y:S04]  /*baf20*/  LDL.LU R52, [R1+0x1b0c] ;  /* 0x001b0c0001347983 */ /* 0x000f280000300800 */
[----:B------:R0:W-:Y:S02]  /*baf30*/  STL [R1+0x104], R42 ;  /* 0x0001042a01007387 */ /* 0x0001e40000100800 */
[----:B0-----:R-:W-:-:S05]  /*baf40*/  IADD3 R42, P6, PT, R44, R24, RZ ;  /* 0x000000182c2a7210 */ /* 0x001fca0007fde0ff */
[----:B------:R-:W-:-:S05]  /*baf50*/  IMAD.X R43, R36, 0x1, R22, P6 ;  /* 0x00000001242b7824 */ /* 0x000fca00030e0616 */
[----:B------:R0:W-:Y:S04]  /*baf60*/  STL.64 [R1+0x1910], R42 ;  /* 0x0019102a01007387 */ /* 0x0001e80000100a00 */
[----:B------:R-:W4:Y:S01]  /*baf70*/  LDL.LU R57, [R1+0x1af0] ;  /* 0x001af00001397983 */ /* 0x000f220000300800 */
[----:B0-----:R-:W-:Y:S02]  /*baf80*/  F2FP.SATFINITE.E4M3.F32.PACK_AB_MERGE_C R42, R61, R3, RZ ;  /* 0x000000033d2a723e */ /* 0x001fe400048070ff */
[----:B------:R-:W-:-:S03]  /*baf90*/  F2FP.SATFINITE.E4M3.F32.PACK_AB_MERGE_C R3, R47, R46, RZ ;  /* 0x0000002e2f03723e */ /* 0x000fc600048070ff */
[----:B------:R-:W-:Y:S04]  /*bafa0*/  STL [R1+0x118], R42 ;  /* 0x0001182a01007387 */ /* 0x000fe80000100800 */
[----:B------:R-:W4:Y:S04]  /*bafb0*/  LDL.LU R55, [R1+0x1af4] ;  /* 0x001af40001377983 */ /* 0x000f280000300800 */
[----:B------:R0:W-:Y:S04]  /*bafc0*/  STL [R1+0xec], R3 ;  /* 0x0000ec0301007387 */ /* 0x0001e80000100800 */
[----:B0-----:R-:W4:Y:S04]  /*bafd0*/  LDL.LU R3, [R1+0x1af8] ;  /* 0x001af80001037983 */ /* 0x001f280000300800 */
[----:B------:R-:W4:Y:S04]  /*bafe0*/  LDL.LU R61, [R1+0x1afc] ;  /* 0x001afc00013d7983 */ /* 0x000f280000300800 */
[----:B------:R-:W4:Y:S04]  /*baff0*/  LDL.LU R46, [R1+0x1ae0] ;  /* 0x001ae000012e7983 */ /* 0x000f280000300800 */
[----:B------:R-:W4:Y:S01]  /*bb000*/  LDL.LU R47, [R1+0x1ae4] ;  /* 0x001ae400012f7983 */ /* 0x000f220000300800 */
[----:B------:R-:W-:-:S03]  /*bb010*/  IADD3 R42, P6, PT, R44, R23, RZ ;  /* 0x000000172c2a7210 */ /* 0x000fc60007fde0ff */
[----:B------:R0:W-:Y:S02]  /*bb020*/  STL.64 [R1+0x55e0], R22 ;  /* 0x0055e01601007387 */ /* 0x0001e40000100a00 */
[----:B------:R-:W-:Y:S01]  /*bb030*/  IMAD.X R43, R36, 0x1, R21, P6 ;  /* 0x00000001242b7824 */ /* 0x000fe200030e0615 */
[----:B0-----:R-:W-:-:S04]  /*bb040*/  IADD3 R22, P6, PT, R44, R20, RZ ;  /* 0x000000142c167210 */ /* 0x001fc80007fde0ff */
[----:B------:R-:W-:Y:S01]  /*bb050*/  STL.64 [R1+0x1908], R42 ;  /* 0x0019082a01007387 */ /* 0x000fe20000100a00 */
[----:B------:R-:W-:Y:S01]  /*bb060*/  IMAD.X R23, R36, 0x1, R19, P6 ;  /* 0x0000000124177824 */ /* 0x000fe200030e0613 */
[----:B--2---:R-:W-:-:S05]  /*bb070*/  F2FP.SATFINITE.E4M3.F32.PACK_AB_MERGE_C R41, R50, R41, RZ ;  /* 0x000000293229723e */ /* 0x004fca00048070ff */
[----:B------:R-:W-:Y:S01]  /*bb080*/  STL [R1+0xe8], R41 ;  /* 0x0000e82901007387 */ /* 0x000fe20000100800 */
[----:B---3--:R-:W-:-:S05]  /*bb090*/  F2FP.SATFINITE.E4M3.F32.PACK_AB_MERGE_C R38, R38, R39, RZ ;  /* 0x000000272626723e */ /* 0x008fca00048070ff */
[----:B------:R-:W-:Y:S04]  /*bb0a0*/  STL [R1+0x11b8], R38 ;  /* 0x0011b82601007387 */ /* 0x000fe80000100800 */
[----:B------:R0:W-:Y:S01]  /*bb0b0*/  STL.64 [R1+0x1900], R22 ;  /* 0x0019001601007387 */ /* 0x0001e20000100a00 */
[----:B----4-:R-:W-:Y:S02]  /*bb0c0*/  F2FP.SATFINITE.E4M3.F32.PACK_AB_MERGE_C R37, R40, R37, RZ ;  /* 0x000000252825723e */ /* 0x010fe400048070ff */
[----:B------:R-:W-:Y:S02]  /*bb0d0*/  F2FP.SATFINITE.E4M3.F32.PACK_AB_MERGE_C R0, R0, R49, RZ ;  /* 0x000000310000723e */ /* 0x000fe400048070ff */
[----:B0-----:R-:W-:Y:S01]  /*bb0e0*/  IADD3 R22, P6, PT, R44, R18, RZ ;  /* 0x000000122c167210 */ /* 0x001fe20007fde0ff */
[----:B------:R-:W-:Y:S04]  /*bb0f0*/  STL [R1+0x124c], R37 ;  /* 0x00124c2501007387 */ /* 0x000fe80000100800 */
[----:B------:R-:W-:Y:S01]  /*bb100*/  IMAD.X R23, R36, 0x1, R17, P6 ;  /* 0x0000000124177824 */ /* 0x000fe200030e0611 */
[----:B------:R0:W-:Y:S01]  /*bb110*/  STL [R1+0x1c0], R0 ;  /* 0x0001c00001007387 */ /* 0x0001e20000100800 */
[----:B------:R-:W-:-:S05]  /*bb120*/  F2FP.SATFINITE.E4M3.F32.PACK_AB_MERGE_C R48, R56, R59, RZ ;  /* 0x0000003b3830723e */ /* 0x000fca00048070ff */
[----:B------:R-:W-:Y:S04]  /*bb130*/  STL [R1+0x5370], R48 ;  /* 0x0053703001007387 */ /* 0x000fe80000100800 */
[----:B------:R1:W-:Y:S01]  /*bb140*/  STL.64 [R1+0x18f8], R22 ;  /* 0x0018f81601007387 */ /* 0x0003e20000100a00 */
[----:B0-----:R-:W-:Y:S02]  /*bb150*/  F2FP.SATFINITE.E4M3.F32.PACK_AB_MERGE_C R0, R58, R2, RZ ;  /* 0x000000023a00723e */ /* 0x001fe400048070ff */
[----:B-1----:R-:W-:-:S03]  /*bb160*/  IADD3 R22, P6, PT, R44, R16, RZ ;  /* 0x000000102c167210 */ /* 0x002fc60007fde0ff */
[----:B------:R-:W-:Y:S02]  /*bb170*/  STL [R1+0x2e0], R0 ;  /* 0x0002e00001007387 */ /* 0x000fe40000100800 */
[----:B------:R-:W-:-:S05]  /*bb180*/  IMAD.X R23, R36, 0x1, R14, P6 ;  /* 0x0000000124177824 */ /* 0x000fca00030e060e */
[----:B------:R0:W-:Y:S04]  /*bb190*/  STL.64 [R1+0x18f0], R22 ;  /* 0x0018f01601007387 */ /* 0x0001e80000100a00 */
[----:B0-----:R-:W2:Y:S04]  /*bb1a0*/  LDL.LU R23, [R1+0x1ae8] ;  /* 0x001ae80001177983 */ /* 0x001ea80000300800 */
[----:B------:R-:W2:Y:S04]  /*bb1b0*/  LDL.LU R0, [R1+0x1aec] ;  /* 0x001aec0001007983 */ /* 0x000ea80000300800 */
[----:B------:R-:W3:Y:S04]  /*bb1c0*/  LDL.LU R2, [R1+0x1ad0] ;  /* 0x001ad00001027983 */ /* 0x000ee80000300800 */
[----:B------:R-:W3:Y:S04]  /*bb1d0*/  LDL.LU R58, [R1+0x1ad4] ;  /* 0x001ad400013a7983 */ /* 0x000ee80000300800 */
[----:B------:R-:W4:Y:S04]  /*bb1e0*/  LDL.LU R59, [R1+0x1ad8] ;  /* 0x001ad800013b7983 */ /* 0x000f280000300800 */
[----:B------:R-:W4:Y:S01]  /*bb1f0*/  LDL.LU R56, [R1+0x1adc] ;  /* 0x001adc0001387983 */ /* 0x000f220000300800 */
[----:B------:R-:W-:-:S02]  /*bb200*/  F2FP.SATFINITE.E4M3.F32.PACK_AB_MERGE_C R54, R52, R53, RZ ;  /* 0x000000353436723e */ /* 0x000fc400048070ff */
[----:B------:R-:W-:Y:S01]  /*bb210*/  IADD3 R38, P6, PT, R44, R15, RZ ;  /* 0x0000000f2c267210 */ /* 0x000fe20007fde0ff */
[----:B------:R-:W4:Y:S04]  /*bb220*/  LDL.LU R53, [R1+0x1ac0] ;  /* 0x001ac00001357983 */ /* 0x000f280000300800 */
[----:B------:R-:W4:Y:S01]  /*bb230*/  LDL.LU R52, [R1+0x1ac4] ;  /* 0x001ac40001347983 */ /* 0x000f220000300800 */
[----:B------:R-:W-:-:S03]  /*bb240*/  IMAD.X R39, R36, 0x1, R13, P6 ;  /* 0x0000000124277824 */ /* 0x000fc600030e060d */
[----:B------:R-:W-:Y:S01]  /*bb250*/  STL [R1+0x5374], R54 ;  /* 0x0053743601007387 */ /* 0x000fe20000100800 */
[----:B------:R-:W-:-:S05]  /*bb260*/  F2FP.SATFINITE.E4M3.F32.PACK_AB_MERGE_C R22, R55, R57, RZ ;  /* 0x000000393716723e */ /* 0x000fca00048070ff */
[----:B------:R0:W-:Y:S04]  /*bb270*/  STL [R1+0x194], R22 ;  /* 0x0001941601007387 */ /* 0x0001e80000100800 */
[----:B------:R-:W4:Y:S04]  /*bb280*/  LDL.LU R43, [R1+0x1ac8] ;  /* 0x001ac800012b7983 */ /* 0x000f280000300800 */
[----:B------:R1:W-:Y:S01]  /*bb290*/  STL.64 [R1+0x18e8], R38 ;  /* 0x0018e82601007387 */ /* 0x0003e20000100a00 */
[----:B0-----:R-:W-:-:S05]  /*bb2a0*/  F2FP.SATFINITE.E4M3.F32.PACK_AB_MERGE_C R22, R61, R3, RZ ;  /* 0x000000033d16723e */ /* 0x001fca00048070ff */
[----:B------:R-:W-:Y:S01]  /*bb2b0*/  STL [R1+0x1af0], R22 ;  /* 0x001af01601007387 */ /* 0x000fe20000100800 */
[----:B------:R-:W-:-:S03]  /*bb2c0*/  F2FP.SATFINITE.E4M3.F32.PACK_AB_MERGE_C R3, R47, R46, RZ ;  /* 0x0000002e2f03723e */ /* 0x000fc600048070ff */
[----:B------:R-:W4:Y:S04]  /*bb2d0*/  LDL.LU R51, [R1+0x1acc] ;  /* 0x001acc0001337983 */ /* 0x000f280000300800 */
[----:B------:R0:W-:Y:S04]  /*bb2e0*/  STL [R1+0x15c], R3 ;  /* 0x00015c0301007387 */ /* 0x0001e80000100800 */
        /* <DEDUP_REMOVED lines=12> */
[----:B------:R-:W-:-:S05]  /*bb3b0*/  IADD3 R46, P6, PT, R44, R12, RZ ;  /* 0x0000000c2c2e7210 */ /* 0x000fca0007fde0ff */
[----:B------:R-:W-:Y:S01]  /*bb3c0*/  IMAD.X R47, R36, 0x1, R11, P6 ;  /* 0x00000001242f7824 */ /* 0x000fe200030e060b */
[----:B------:R-:W-:-:S04]  /*bb3d0*/  IADD3 R22, P6, PT, R44, R10, RZ ;  /* 0x0000000a2c167210 */ /* 0x000fc80007fde0ff */
[----:B------:R0:W-:Y:S04]  /*bb3e0*/  STL.64 [R1+0x18e0], R46 ;  /* 0x0018e02e01007387 */ /* 0x0001e80000100a00 */
[----:B0-----:R-:W4:Y:S04]  /*bb3f0*/  LDL.LU R46, [R1+0x1a90] ;  /* 0x001a9000012e7983 */ /* 0x001f280000300800 */
[----:B------:R-:W4:Y:S01]  /*bb400*/  LDL.LU R47, [R1+0x1a94] ;  /* 0x001a9400012f7983 */ /* 0x000f220000300800 */
[----:B--2---:R-:W-:Y:S01]  /*bb410*/  F2FP.SATFINITE.E4M3.F32.PACK_AB_MERGE_C R48, R0, R23, RZ ;  /* 0x000000170030723e */ /* 0x004fe200048070ff */
[----:B------:R-:W-:Y:S01]  /*bb420*/  IMAD.X R23, R36, 0x1, R8, P6 ;  /* 0x0000000124177824 */ /* 0x000fe200030e0608 */
[----:B---3--:R-:W-:-:S03]  /*bb430*/  F2FP.SATFINITE.E4M3.F32.PACK_AB_MERGE_C R0, R58, R2, RZ ;  /* 0x000000023a00723e */ /* 0x008fc600048070ff */
[----:B------:R-:W-:Y:S01]  /*bb440*/  STL [R1+0x164], R48 ;  /* 0x0001643001007387 */ /* 0x000fe20000100800 */
[----:B----4-:R-:W-:-:S03]  /*bb450*/  F2FP.SATFINITE.E4M3.F32.PACK_AB_MERGE_C R2, R56, R59, RZ ;  /* 0x0000003b3802723e */ /* 0x010fc600048070ff */
[----:B------:R0:W-:Y:S04]  /*bb460*/  STL [R1+0x124], R0 ;  /* 0x0001240001007387 */ /* 0x0001e80000100800 */
[----:B------:R1:W-:Y:S04]  /*bb470*/  STL [R1+0x5544], R2 ;  /* 0x0055440201007387 */ /* 0x0003e80000100800 */
[----:B------:R2:W-:Y:S04]  /*bb480*/  STL.64 [R1+0x18d8], R22 ;  /* 0x0018d81601007387 */ /* 0x0005e80000100a00 */
[----:B0-----:R-:W3:Y:S01]  /*bb490*/  LDL.LU R0, [R1+0x1a98] ;  /* 0x001a980001007983 */ /* 0x001ee20000300800 */
[----:B-1----:R-:W-:-:S03]  /*bb4a0*/  F2FP.SATFINITE.E4M3.F32.PACK_AB_MERGE_C R2, R52, R53, RZ ;  /* 0x000000353402723e */ /* 0x002fc600048070ff */
[----:B------:R-:W3:Y:S01]  /*bb4b0*/  LDL.LU R58, [R1+0x1a9c] ;  /* 0x001a9c00013a7983 */ /* 0x000ee20000300800 */
[----:B--2---:R-:W-:-:S03]  /*bb4c0*/  IADD3 R22, P6, PT, R44, R9, RZ ;  /* 0x000000092c167210 */ /* 0x004fc60007fde0ff */
[----:B------:R-:W-:Y:S02]  /*bb4d0*/  STL [R1+0xf0], R2 ;  /* 0x0000f00201007387 */ /* 0x000fe40000100800 */
[----:B------:R-:W-:Y:S02]  /*bb4e0*/  IMAD.X R23, R36, 0x1, R6, P6 ;  /* 0x0000000124177824 */ /* 0x000fe400030e0606 */
[----:B------:R-:W2:Y:S04]  /*bb4f0*/  LDL.LU R59, [R1+0x1a80] ;  /* 0x001a8000013b7983 */ /* 0x000ea80000300800 */
[----:B------:R-:W2:Y:S04]  /*bb500*/  LDL.LU R56, [R1+0x1a84] ;  /* 0x001a840001387983 */ /* 0x000ea80000300800 */
[----:B------:R-:W4:Y:S04]  /*bb510*/  LDL.LU R53, [R1+0x1a88] ;  /* 0x001a880001357983 */ /* 0x000f280000300800 */
[----:B------:R-:W4:Y:S04]  /*bb520*/  LDL.LU R52, [R1+0x1a8c] ;  /* 0x001a8c0001347983 */ /* 0x000f280000300800 */
[----:B------:R0:W-:Y:S01]  /*bb530*/  STL.64 [R1+0x18d0], R22 ;  /* 0x0018d01601007387 */ /* 0x0001e20000100a00 */
[----:B------:R-:W-:-:S02]  /*bb540*/  F2FP.SATFINITE.E4M3.F32.PACK_AB_MERGE_C R43, R51, R43, RZ ;  /* 0x0000002b332b723e */ /* 0x000fc400048070ff */
        /* <DEDUP_REMOVED lines=17> */
[----:B------:R1:W-:Y:S01]  /*bb660*/  STL [R1+0x1348], R2 ;  /* 0x0013480201007387 */ /* 0x0003e20000100800 */
[----:B------:R-:W-:Y:S01]  /*bb670*/  F2FP.SATFINITE.E4M3.F32.PACK_AB_MERGE_C R3, R61, R3, RZ ;  /* 0x000000033d03723e */ /* 0x000fe200048070ff */
[----:B------:R-:W-:Y:S02]  /*bb680*/  IMAD.X R23, R36, 0x1, R32, P6 ;  /* 0x0000000124177824 */ /* 0x000fe400030e0620 */
[----:B------:R-:W4:Y:S04]  /*bb690*/  LDL.LU R57, [R1+0x1c50] ;  /* 0x001c500001397983 */ /* 0x000f280000300800 */
[----:B------:R-:W4:Y:S04]  /*bb6a0*/  LDL.LU R55, [R1+0x1c54] ;  /* 0x001c540001377983 */ /* 0x000f280000300800 */
[----:B------:R0:W-:Y:S04]  /*bb6b0*/  STL.64 [R1+0x18b8], R22 ;  /* 0x0018b81601007387 */ /* 0x0001e80000100a00 */
[----:B------:R-:W4:Y:S04]  /*bb6c0*/  LDL.LU R38, [R1+0x1c58] ;  /* 0x001c580001267983 */ /* 0x000f280000300800 */
[----:B------:R1:W-:Y:S04]  /*bb6d0*/  STL [R1+0x134c], R3 ;  /* 0x00134c0301007387 */ /* 0x0003e80000100800 */
[----:B0-----:R-:W4:Y:S01]  /*bb6e0*/  LDL.LU R37, [R1+0x1c5c] ;  /* 0x001c5c0001257983 */ /* 0x001f220000300800 */
[----:B-1----:R-:W-:-:S02]  /*bb6f0*/  F2FP.SATFINITE.E4M3.F32.PACK_AB_MERGE_C R2, R47, R46, RZ ;  /* 0x0000002e2f02723e */ /* 0x002fc400048070ff */
[----:B------:R-:W-:-:S03]  /*bb700*/  IADD3 R22, P6, PT, R44, R31, RZ ;  /* 0x0000001f2c167210 */ /* 0x000fc60007fde0ff */
        /* <DEDUP_REMOVED lines=11> */
[----:B---3--:R-:W-:-:S05]  /*bb7c0*/  F2FP.SATFINITE.E4M3.F32.PACK_AB_MERGE_C R22, R58, R0, RZ ;  /* 0x000000003a16723e */ /* 0x008fca00048070ff */
[----:B------:R0:W-:Y:S04]  /*bb7d0*/  STL [R1+0x1b40], R22 ;  /* 0x001b401601007387 */ /* 0x0001e80000100800 */
[----:B------:R-:W3:Y:S01]  /*bb7e0*/  LDL.LU R43, [R1+0x1c30] ;  /* 0x001c3000012b7983 */ /* 0x000ee20000300800 */
[----:B--2---:R-:W-:-:S05]  /*bb7f0*/  F2FP.SATFINITE.E4M3.F32.PACK_AB_MERGE_C R2, R56, R59, RZ ;  /* 0x0000003b3802723e */ /* 0x004fca00048070ff */
[----:B------:R-:W-:Y:S01]  /*bb800*/  STL [R1+0x2ac8], R2 ;  /* 0x002ac80201007387 */ /* 0x000fe20000100800 */
[----:B----4-:R-:W-:-:S03]  /*bb810*/  F2FP.SATFINITE.E4M3.F32.PACK_AB_MERGE_C R0, R52, R53, RZ ;  /* 0x000000353400723e */ /* 0x010fc600048070ff */
[----:B------:R-:W3:Y:S01]  /*bb820*/  LDL.LU R51, [R1+0x1c34] ;  /* 0x001c340001337983 */ /* 0x000ee20000300800 */
[----:B0-----:R-:W-:-:S03]  /*bb830*/  IADD3 R22, P6, PT, R45, R28, RZ ;  /* 0x0000001c2d167210 */ /* 0x001fc60007fde0ff */
[----:B------:R0:W-:Y:S04]  /*bb840*/  STL [R1+0x2ac4], R0 ;  /* 0x002ac40001007387 */ /* 0x0001e80000100800 */
[----:B------:R-:W2:Y:S04]  /*bb850*/  LDL.LU R42, [R1+0x1c38] ;  /* 0x001c3800012a7983 */ /* 0x000ea80000300800 */
[----:B------:R-:W2:Y:S04]  /*bb860*/  LDL.LU R41, [R1+0x1c3c] ;  /* 0x001c3c0001297983 */ /* 0x000ea80000300800 */
[----:B------:R-:W4:Y:S04]  /*bb870*/  LDL.LU R50, [R1+0x1a70] ;  /* 0x001a700001327983 */ /* 0x000f280000300800 */
[----:B------:R-:W4:Y:S01]  /*bb880*/  LDL.LU R39, [R1+0x1a74] ;  /* 0x001a740001277983 */ /* 0x000f220000300800 */
[----:B------:R-:W-:-:S03]  /*bb890*/  IMAD.X R23, R36, 0x1, R26, P6 ;  /* 0x0000000124177824 */ /* 0x000fc600030e061a */
        /* <DEDUP_REMOVED lines=8> */
[----:B------:R0:W-:Y:S02]  /*bb920*/  STL.64 [R1+0x18a0], R22 ;  /* 0x0018a01601007387 */ /* 0x0001e40000100a00 */
[----:B0-----:R-:W-:-:S02]  /*bb930*/  IADD3 R22, P6, PT, R45, R27, RZ ;  /* 0x0000001b2d167210 */ /* 0x001fc40007fde0ff */
[----:B------:R-:W-:-:S03]  /*bb940*/  F2FP.SATFINITE.E4M3.F32.PACK_AB_MERGE_C R2, R55, R57, RZ ;  /* 0x000000393702723e */ /* 0x000fc600048070ff */
[----:B------:R-:W-:Y:S02]  /*bb950*/  IMAD.X R23, R36, 0x1, R25, P6 ;  /* 0x0000000124177824 */ /* 0x000fe400030e0619 */
[----:B------:R0:W-:Y:S04]  /*bb960*/  STL [R1+0x1c54], R2 ;  /* 0x001c540201007387 */ /* 0x0001e80000100800 */
[----:B------:R-:W4:Y:S04]  /*bb970*/  LDL.LU R57, [R1+0x1c18] ;  /* 0x001c180001397983 */ /* 0x000f280000300800 */
[----:B------:R-:W4:Y:S01]  /*bb980*/  LDL.LU R55, [R1+0x1c1c] ;  /* 0x001c1c0001377983 */ /* 0x000f220000300800 */
[----:B0-----:R-:W-:-:S05]  /*bb990*/  F2FP.SATFINITE.E4M3.F32.PACK_AB_MERGE_C R2, R37, R38, RZ ;  /* 0x000000262502723e */ /* 0x001fca00048070ff */
[----:B------:R-:W-:Y:S04]  /*bb9a0*/  STL [R1+0x1c50], R2 ;  /* 0x001c500201007387 */ /* 0x000fe80000100800 */
[----:B------:R0:W-:Y:S04]  /*bb9b0*/  STL.64 [R1+0x1898], R22 ;  /* 0x0018981601007387 */ /* 0x0001e80000100a00 */
[----:B0-----:R-:W4:Y:S01]  /*bb9c0*/  LDL.LU.64 R22, [R1+0x55e0] ;  /* 0x0055e00001167983 */ /* 0x001f220000300a00 */
[----:B------:R-:W-:Y:S02]  /*bb9d0*/  F2FP.SATFINITE.E4M3.F32.PACK_AB_MERGE_C R3, R61, R3, RZ ;  /* 0x000000033d03723e */ /* 0x000fe400048070ff */
[----:B------:R-:W-:Y:S01]  /*bb9e0*/  F2FP.SATFINITE.E4M3.F32.PACK_AB_MERGE_C R2, R47, R46, RZ ;  /* 0x0000002e2f02723e */ /* 0x000fe200048070ff */
[----:B------:R-:W4:Y:S01]  /*bb9f0*/  LDL.LU R38, [R1+0x1c00] ;  /* 0x001c000001267983 */ /* 0x000f220000300800 */
[----:B------:R-:W-:-:S03]  /*bba00*/  IADD3 R46, P6, PT, R45, R24, RZ ;  /* 0x000000182d2e7210 */ /* 0x000fc60007fde0ff */
[----:B------:R0:W-:Y:S04]  /*bba10*/  STL [R1+0x1c44], R3 ;  /* 0x001c440301007387 */ /* 0x0001e80000100800 */
[----:B------:R-:W4:Y:S04]  /*bba20*/  LDL.LU R37, [R1+0x1c04] ;  /* 0x001c040001257983 */ /* 0x000f280000300800 */
[----:B------:R2:W-:Y:S04]  /*bba30*/  STL [R1+0x1c40], R2 ;  /* 0x001c400201007387 */ /* 0x0005e80000100800 */
[----:B0-----:R-:W4:Y:S04]  /*bba40*/  LDL.LU R3, [R1+0x1c08] ;  /* 0x001c080001037983 */ /* 0x001f280000300800 */
[----:B------:R-:W4:Y:S01]  /*bba50*/  LDL.LU R61, [R1+0x1c0c] ;  /* 0x001c0c00013d7983 */ /* 0x000f220000300800 */
[----:B---3--:R-:W-:-:S02]  /*bba60*/  F2FP.SATFINITE.E4M3.F32.PACK_AB_MERGE_C R44, R51, R43, RZ ;  /* 0x0000002b332c723e */ /* 0x008fc400048070ff */
[----:B--2---:R-:W-:Y:S02]  /*bba70*/  F2FP.SATFINITE.E4M3.F32.PACK_AB_MERGE_C R2, R41, R42, RZ ;  /* 0x0000002a2902723e */ /* 0x004fe400048070ff */
[----:B----4-:R-:W-:Y:S01]  /*bba80*/  F2FP.SATFINITE.E4M3.F32.PACK_AB_MERGE_C R39, R39, R50, RZ ;  /* 0x000000322727723e */ /* 0x010fe200048070ff */
[----:B------:R-:W-:-:S05]  /*bba90*/  IMAD.X R47, R36, 0x1, R22, P6 ;  /* 0x00000001242f7824 */ /* 0x000fca00030e0616 */
[----:B------:R0:W-:Y:S04]  /*bbaa0*/  STL.64 [R1+0x1890], R46 ;  /* 0x0018902e01007387 */ /* 0x0001e80000100a00 */
[----:B0-----:R-:W2:Y:S04]  /*bbab0*/  LDL.LU R46, [R1+0x1bf0] ;  /* 0x001bf000012e7983 */ /* 0x001ea80000300800 */
[----:B------:R-:W2:Y:S01]  /*bbac0*/  LDL.LU R47, [R1+0x1bf4] ;  /* 0x001bf400012f7983 */ /* 0x000ea20000300800 */
[----:B------:R-:W-:-:S03]  /*bbad0*/  IADD3 R42, P6, PT, R45, R23, RZ ;  /* 0x000000172d2a7210 */ /* 0x000fc60007fde0ff */
[----:B------:R-:W-:Y:S02]  /*bbae0*/  STL [R1+0x1c34], R44 ;  /* 0x001c342c01007387 */ /* 0x000fe40000100800 */
[----:B------:R-:W-:Y:S02]  /*bbaf0*/  IMAD.X R43, R36, 0x1, R21, P6 ;  /* 0x00000001242b7824 */ /* 0x000fe400030e0615 */
[----:B------:R0:W-:Y:S02]  /*bbb00*/  STL [R1+0x1c30], R2 ;  /* 0x001c300201007387 */ /* 0x0001e40000100800 */
[----:B0-----:R-:W-:Y:S02]  /*bbb10*/  F2FP.SATFINITE.E4M3.F32.PACK_AB_MERGE_C R2, R52, R53, RZ ;  /* 0x000000353402723e */ /* 0x001fe400048070ff */
[----:B------:R-:W3:Y:S04]  /*bbb20*/  LDL.LU R53, [R1+0x1bf8] ;  /* 0x001bf80001357983 */ /* 0x000ee80000300800 */
[----:B------:R0:W-:Y:S04]  /*bbb30*/  STL.64 [R1+0x1888], R42 ;  /* 0x0018882a01007387 */ /* 0x0001e80000100a00 */
[----:B------:R1:W-:Y:S04]  /*bbb40*/  STL [R1+0x1c3c], R39 ;  /* 0x001c3c2701007387 */ /* 0x0003e80000100800 */
[----:B------:R-:W3:Y:S01]  /*bbb50*/  LDL.LU R52, [R1+0x1bfc] ;  /* 0x001bfc0001347983 */ /* 0x000ee20000300800 */
[----:B0-----:R-:W-:-:S03]  /*bbb60*/  IADD3 R42, P6, PT, R45, R20, RZ ;  /* 0x000000142d2a7210 */ /* 0x001fc60007fde0ff */
[----:B------:R0:W-:Y:S01]  /*bbb70*/  STL [R1+0x1c38], R2 ;  /* 0x001c380201007387 */ /* 0x0001e20000100800 */
[----:B-1----:R-:W-:Y:S01]  /*bbb80*/  F2FP.SATFINITE.E4M3.F32.PACK_AB_MERGE_C R39, R49, R40, RZ ;  /* 0x000000283127723e */ /* 0x002fe200048070ff */
[----:B------:R-:W-:Y:S01]  /*bbb90*/  IMAD.X R43, R36, 0x1, R19, P6 ;  /* 0x00000001242b7824 */ /* 0x000fe200030e0613 */
[----:B0-----:R-:W-:Y:S02]  /*bbba0*/  F2FP.SATFINITE.E4M3.F32.PACK_AB_MERGE_C R2, R58, R0, RZ ;  /* 0x000000003a02723e */ /* 0x001fe400048070ff */
[----:B------:R-:W4:Y:S04]  /*bbbb0*/  LDL.LU R0, [R1+0x1be0] ;  /* 0x001be00001007983 */ /* 0x000f280000300800 */
[----:B------:R-:W-:Y:S04]  /*bbbc0*/  STL.64 [R1+0x1880], R42 ;  /* 0x0018802a01007387 */ /* 0x000fe80000100a00 */
[----:B------:R0:W-:Y:S04]  /*bbbd0*/  STL [R1+0x13f8], R39 ;  /* 0x0013f82701007387 */ /* 0x0001e80000100800 */
[----:B------:R-:W4:Y:S01]  /*bbbe0*/  LDL.LU R58, [R1+0x1be4] ;  /* 0x001be400013a7983 */ /* 0x000f220000300800 */
[----:B------:R-:W-:-:S05]  /*bbbf0*/  IADD3 R40, P6, PT, R45, R18, RZ ;  /* 0x000000122d287210 */ /* 0x000fca0007fde0ff */
[----:B------:R-:W-:Y:S01]  /*bbc00*/  IMAD.X R41, R36, 0x1, R17, P6 ;  /* 0x0000000124297824 */ /* 0x000fe200030e0611 */
[----:B0-----:R-:W-:Y:S01]  /*bbc10*/  F2FP.SATFINITE.E4M3.F32.PACK_AB_MERGE_C R39, R56, R59, RZ ;  /* 0x0000003b3827723e */ /* 0x001fe200048070ff */
[----:B------:R0:W-:Y:S04]  /*bbc20*/  STL [R1+0x13fc], R2 ;  /* 0x0013fc0201007387 */ /* 0x0001e80000100800 */
[----:B------:R1:W-:Y:S01]  /*bbc30*/  STL.64 [R1+0x1878], R40 ;  /* 0x0018782801007387 */ /* 0x0003e20000100a00 */
[----:B0-----:R-:W-:-:S03]  /*bbc40*/  F2FP.SATFINITE.E4M3.F32.PACK_AB_MERGE_C R2, R55, R57, RZ ;  /* 0x000000393702723e */ /* 0x001fc600048070ff */
[----:B-1----:R-:W4:Y:S04]  /*bbc50*/  LDL.LU R40, [R1+0x1be8] ;  /* 0x001be80001287983 */ /* 0x002f280000300800 */
[----:B------:R-:W-:Y:S04]  /*bbc60*/  STL [R1+0x12c4], R39 ;  /* 0x0012c42701007387 */ /* 0x000fe80000100800 */
[----:B------:R-:W4:Y:S04]  /*bbc70*/  LDL.LU R49, [R1+0x1bec] ;  /* 0x001bec0001317983 */ /* 0x000f280000300800 */
[----:B------:R0:W-:Y:S04]  /*bbc80*/  STL [R1+0x19e8], R2 ;  /* 0x0019e80201007387 */ /* 0x0001e80000100800 */
[----:B------:R-:W4:Y:S04]  /*bbc90*/  LDL.LU R59, [R1+0x1bd0] ;  /* 0x001bd000013b7983 */ /* 0x000f280000300800 */
[----:B------:R-:W4:Y:S04]  /*bbca0*/  LDL.LU R56, [R1+0x1bd4] ;  /* 0x001bd40001387983 */ /* 0x000f280000300800 */
[----:B------:R-:W4:Y:S04]  /*bbcb0*/  LDL.LU R57, [R1+0x1bd8] ;  /* 0x001bd80001397983 */ /* 0x000f280000300800 */
[----:B------:R-:W4:Y:S01]  /*bbcc0*/  LDL.LU R55, [R1+0x1bdc] ;  /* 0x001bdc0001377983 */ /* 0x000f220000300800 */
[----:B------:R-:W-:-:S05]  /*bbcd0*/  IADD3 R42, P6, PT, R45, R16, RZ ;  /* 0x000000102d2a7210 */ /* 0x000fca0007fde0ff */
[C---:B------:R-:W-:Y:S01]  /*bbce0*/  IMAD.X R43, R36.reuse, 0x1, R14, P6 ;  /* 0x00000001242b7824 */ /* 0x040fe200030e060e */
[----:B0-----:R-:W-:Y:S02]  /*bbcf0*/  IADD3 R2, P6, PT, R45, R15, RZ ;  /* 0x0000000f2d027210 */ /* 0x001fe40007fde0ff */
[----:B------:R-:W-:Y:S02]  /*bbd00*/  F2FP.SATFINITE.E4M3.F32.PACK_AB_MERGE_C R38, R37, R38, RZ ;  /* 0x000000262526723e */ /* 0x000fe400048070ff */
[----:B------:R-:W-:Y:S01]  /*bbd10*/  F2FP.SATFINITE.E4M3.F32.PACK_AB_MERGE_C R37, R61, R3, RZ ;  /* 0x000000033d25723e */ /* 0x000fe200048070ff */
[----:B------:R-:W-:Y:S01]  /*bbd20*/  IMAD.X R3, R36, 0x1, R13, P6 ;  /* 0x0000000124037824 */ /* 0x000fe200030e060d */
[----:B------:R0:W-:Y:S04]  /*bbd30*/  STL.64 [R1+0x1870], R42 ;  /* 0x0018702a01007387 */ /* 0x0001e80000100a00 */
[----:B------:R1:W-:Y:S04]  /*bbd40*/  STL [R1+0x1b30], R38 ;  /* 0x001b302601007387 */ /* 0x0003e80000100800 */
[----:B------:R-:W-:Y:S04]  /*bbd50*/  STL [R1+0x1b2c], R37 ;  /* 0x001b2c2501007387 */ /* 0x000fe80000100800 */
[----:B------:R2:W-:Y:S04]  /*bbd60*/  STL.64 [R1+0x1868], R2 ;  /* 0x0018680201007387 */ /* 0x0005e80000100a00 */
[----:B0-----:R-:W4:Y:S04]  /*bbd70*/  LDL.LU R43, [R1+0x1bc0] ;  /* 0x001bc000012b7983 */ /* 0x001f280000300800 */
[----:B------:R-:W4:Y:S01]  /*bbd80*/  LDL.LU R51, [R1+0x1bc4] ;  /* 0x001bc40001337983 */ /* 0x000f220000300800 */
[----:B-1----:R-:W-:-:S05]  /*bbd90*/  IADD3 R38, P6, PT, R45, R12, RZ ;  /* 0x0000000c2d267210 */ /* 0x002fca0007fde0ff */
[----:B------:R-:W-:Y:S01]  /*bbda0*/  IMAD.X R39, R36, 0x1, R11, P6 ;  /* 0x0000000124277824 */ /* 0x000fe200030e060b */
[----:B------:R-:W-:Y:S02]  /*bbdb0*/  IADD3 R48, P6, PT, R45, R10, RZ ;  /* 0x0000000a2d307210 */ /* 0x000fe40007fde0ff */
[----:B--2---:R-:W-:-:S05]  /*bbdc0*/  F2FP.SATFINITE.E4M3.F32.PACK_AB_MERGE_C R2, R47, R46, RZ ;  /* 0x0000002e2f02723e */ /* 0x004fca00048070ff */
[----:B------:R3:W-:Y:S04]  /*bbdd0*/  STL [R1+0x1bf4], R2 ;  /* 0x001bf40201007387 */ /* 0x0007e80000100800 */
[----:B------:R-:W2:Y:S04]  /*bbde0*/  LDL.LU R46, [R1+0x1bc8] ;  /* 0x001bc800012e7983 */ /* 0x000ea80000300800 */
[----:B------:R-:W2:Y:S04]  /*bbdf0*/  LDL.LU R47, [R1+0x1bcc] ;  /* 0x001bcc00012f7983 */ /* 0x000ea80000300800 */
[----:B------:R-:W2:Y:S04]  /*bbe00*/  LDL.LU R42, [R1+0x1a60] ;  /* 0x001a6000012a7983 */ /* 0x000ea80000300800 */
[----:B------:R-:W2:Y:S04]  /*bbe10*/  LDL.LU R41, [R1+0x1a64] ;  /* 0x001a640001297983 */ /* 0x000ea80000300800 */
[----:B------:R-:W2:Y:S04]  /*bbe20*/  LDL.LU R3, [R1+0x1a68] ;  /* 0x001a680001037983 */ /* 0x000ea80000300800 */
[----:B------:R-:W2:Y:S01]  /*bbe30*/  LDL.LU R61, [R1+0x1a6c] ;  /* 0x001a6c00013d7983 */ /* 0x000ea20000300800 */
[----:B---3--:R-:W-:-:S05]  /*bbe40*/  F2FP.SATFINITE.E4M3.F32.PACK_AB_MERGE_C R2, R52, R53, RZ ;  /* 0x000000353402723e */ /* 0x008fca00048070ff */
[----:B------:R-:W-:Y:S04]  /*bbe50*/  STL [R1+0x1bf0], R2 ;  /* 0x001bf00201007387 */ /* 0x000fe80000100800 */
[----:B------:R-:W3:Y:S04]  /*bbe60*/  LDL.LU R53, [R1+0x1bb0] ;  /* 0x001bb00001357983 */ /* 0x000ee80000300800 */
[----:B------:R-:W3:Y:S04]  /*bbe70*/  LDL.LU R52, [R1+0x1bb4] ;  /* 0x001bb40001347983 */ /* 0x000ee80000300800 */
[----:B------:R0:W-:Y:S04]  /*bbe80*/  STL.64 [R1+0x1860], R38 ;  /* 0x0018602601007387 */ /* 0x0001e80000100a00 */
[----:B------:R-:W3:Y:S01]  /*bbe90*/  LDL.LU R50, [R1+0x1bb8] ;  /* 0x001bb80001327983 */ /* 0x000ee20000300800 */
[----:B----4-:R-:W-:-:S03]  /*bbea0*/  F2FP.SATFINITE.E4M3.F32.PACK_AB_MERGE_C R0, R58, R0, RZ ;  /* 0x000000003a00723e */ /* 0x010fc600048070ff */
[----:B0-----:R-:W4:Y:S04]  /*bbeb0*/  LDL.LU R39, [R1+0x1bbc] ;  /* 0x001bbc0001277983 */ /* 0x001f280000300800 */
[----:B------:R0:W-:Y:S04]  /*bbec0*/  STL [R1+0x1be4], R0 ;  /* 0x001be40001007387 */ /* 0x0001e80000100800 */
[----:B------:R-:W4:Y:S04]  /*bbed0*/  LDL.LU R38, [R1+0x1ba0] ;  /* 0x001ba00001267983 */ /* 0x000f280000300800 */
[----:B------:R-:W4:Y:S04]  /*bbee0*/  LDL.LU R37, [R1+0x1ba4] ;  /* 0x001ba40001257983 */ /* 0x000f280000300800 */
[----:B0-----:R-:W4:Y:S04]  /*bbef0*/  LDL.LU R0, [R1+0x1ba8] ;  /* 0x001ba80001007983 */ /* 0x001f280000300800 */
[----:B------:R-:W4:Y:S01]  /*bbf00*/  LDL.LU R58, [R1+0x1bac] ;  /* 0x001bac00013a7983 */ /* 0x000f220000300800 */
[----:B------:R-:W-:Y:S01]  /*bbf10*/  F2FP.SATFINITE.E4M3.F32.PACK_AB_MERGE_C R2, R49, R40, RZ ;  /* 0x000000283102723e */ /* 0x000fe200048070ff */
[----:B------:R-:W-:-:S04]  /*bbf20*/  IMAD.X R49, R36, 0x1, R8, P6 ;  /* 0x0000000124317824 */ /* 0x000fc800030e0608 */
[----:B------:R0:W-:Y:S04]  /*bbf30*/  STL [R1+0x1be0], R2 ;  /* 0x001be00201007387 */ /* 0x0001e80000100800 */
[----:B------:R-:W4:Y:S01]  /*bbf40*/  LDL.LU R40, [R1+0x1b90] ;  /* 0x001b900001287983 */ /* 0x000f220000300800 */
[----:B------:R-:W-:-:S03]  /*bbf50*/  F2FP.SATFINITE.E4M3.F32.PACK_AB_MERGE_C R44, R56, R59, RZ ;  /* 0x0000003b382c723e */ /* 0x000fc600048070ff */
[----:B------:R1:W-:Y:S04]  /*bbf60*/  STL.64 [R1+0x1858], R48 ;  /* 0x0018583001007387 */ /* 0x0003e80000100a00 */
[----:B------:R-:W-:Y:S01]  /*bbf70*/  STL [R1+0x1bd4], R44 ;  /* 0x001bd42c01007387 */ /* 0x000fe20000100800 */
[----:B0-----:R-:W-:-:S03]  /*bbf80*/  F2FP.SATFINITE.E4M3.F32.PACK_AB_MERGE_C R2, R55, R57, RZ ;  /* 0x000000393702723e */ /* 0x001fc600048070ff */
[----:B-1----:R-:W4:Y:S04]  /*bbf90*/  LDL.LU R49, [R1+0x1b94] ;  /* 0x001b940001317983 */ /* 0x002f280000300800 */
[----:B------:R-:W-:Y:S04]  /*bbfa0*/  STL [R1+0x1bd0], R2 ;  /* 0x001bd00201007387 */ /* 0x000fe80000100800 */
[----:B------:R-:W4:Y:S04]  /*bbfb0*/  LDL.LU R59, [R1+0x1b98] ;  /* 0x001b9800013b7983 */ /* 0x000f280000300800 */
[----:B------:R-:W4:Y:S01]  /*bbfc0*/  LDL.LU R55, [R1+0x1b9c] ;  /* 0x001b9c0001377983 */ /* 0x000f220000300800 */
[----:B------:R-:W-:-:S05]  /*bbfd0*/  IADD3 R56, P6, PT, R45, R9, RZ ;  /* 0x000000092d387210 */ /* 0x000fca0007fde0ff */
[----:B------:R-:W-:-:S05]  /*bbfe0*/  IMAD.X R57, R36, 0x1, R6, P6 ;  /* 0x0000000124397824 */ /* 0x000fca00030e0606 */
[----:B------:R0:W-:Y:S01]  /*bbff0*/  STL.64 [R1+0x1850], R56 ;  /* 0x0018503801007387 */ /* 0x0001e20000100a00 */
[----:B------:R-:W-:-:S03]  /*bc000*/  F2FP.SATFINITE.E4M3.F32.PACK_AB_MERGE_C R43, R51, R43, RZ ;  /* 0x0000002b332b723e */ /* 0x000fc600048070ff */
[----:B0-----:R-:W4:Y:S04]  /*bc010*/  LDL.LU R56, [R1+0x1d60] ;  /* 0x001d600001387983 */ /* 0x001f280000300800 */
[----:B------:R-:W4:Y:S04]  /*bc020*/  LDL.LU R57, [R1+0x1d64] ;  /* 0x001d640001397983 */ /* 0x000f280000300800 */
[----:B------:R-:W-:Y:S01]  /*bc030*/  STL [R1+0x1bd8], R43 ;  /* 0x001bd82b01007387 */ /* 0x000fe20000100800 */
[----:B--2---:R-:W-:Y:S02]  /*bc040*/  F2FP.SATFINITE.E4M3.F32.PACK_AB_MERGE_C R2, R47, R46, RZ ;  /* 0x0000002e2f02723e */ /* 0x004fe400048070ff */
[----:B------:R-:W-:-:S03]  /*bc050*/  IADD3 R46, P6, PT, R45, R7, RZ ;  /* 0x000000072d2e7210 */ /* 0x000fc60007fde0ff */
[----:B------:R0:W-:Y:S02]  /*bc060*/  STL [R1+0x1bc8], R2 ;  /* 0x001bc80201007387 */ /* 0x0001e40000100800 */
[C---:B------:R-:W-:Y:S01]  /*bc070*/  IMAD.X R47, R36.reuse, 0x1, R5, P6 ;  /* 0x00000001242f7824 */ /* 0x040fe200030e0605 */
[----:B------:R-:W-:Y:S02]  /*bc080*/  F2FP.SATFINITE.E4M3.F32.PACK_AB_MERGE_C R42, R41, R42, RZ ;  /* 0x0000002a292a723e */ /* 0x000fe400048070ff */
[----:B0-----:R-:W-:Y:S02]  /*bc090*/  IADD3 R2, P6, PT, R45, R4, RZ ;  /* 0x000000042d027210 */ /* 0x001fe40007fde0ff */
[----:B------:R0:W-:Y:S01]  /*bc0a0*/  STL.64 [R1+0x1848], R46 ;  /* 0x0018482e01007387 */ /* 0x0001e20000100a00 */
[----:B------:R-:W-:Y:S02]  /*bc0b0*/  F2FP.SATFINITE.E4M3.F32.PACK_AB_MERGE_C R41, R61, R3, RZ ;  /* 0x000000033d29723e */ /* 0x000fe400048070ff */
[----:B------:R-:W-:Y:S01]  /*bc0c0*/  IMAD.X R3, R36, 0x1, R30, P6 ;  /* 0x0000000124037824 */ /* 0x000fe200030e061e */
[----:B0-----:R-:W2:Y:S04]  /*bc0d0*/  LDL.LU.64 R46, [R1+0x55d8] ;  /* 0x0055d800012e7983 */ /* 0x001ea80000300a00 */
[----:B------:R-:W-:Y:S04]  /*bc0e0*/  STL [R1+0x1c00], R42 ;  /* 0x001c002a01007387 */ /* 0x000fe80000100800 */
[----:B------:R-:W-:Y:S04]  /*bc0f0*/  STL [R1+0x1bfc], R41 ;  /* 0x001bfc2901007387 */ /* 0x000fe80000100800 */
[----:B------:R0:W-:Y:S04]  /*bc100*/  STL.64 [R1+0x1840], R2 ;  /* 0x0018400201007387 */ /* 0x0001e80000100a00 */
[----:B0-----:R-:W2:Y:S04]  /*bc110*/  LDL.LU R3, [R1+0x1d68] ;  /* 0x001d680001037983 */ /* 0x001ea80000300800 */
[----:B------:R-:W2:Y:S01]  /*bc120*/  LDL.LU R61, [R1+0x1d6c] ;  /* 0x001d6c00013d7983 */ /* 0x000ea20000300800 */
[----:B---3--:R-:W-:-:S03]  /*bc130*/  F2FP.SATFINITE.E4M3.F32.PACK_AB_MERGE_C R2, R52, R53, RZ ;  /* 0x000000353402723e */ /* 0x008fc600048070ff */
[----:B------:R-:W3:Y:S04]  /*bc140*/  LDL.LU R53, [R1+0x1d50] ;  /* 0x001d500001357983 */ /* 0x000ee80000300800 */
[----:B------:R-:W3:Y:S01]  /*bc150*/  LDL.LU R52, [R1+0x1d54] ;  /* 0x001d540001347983 */ /* 0x000ee20000300800 */
[----:B------:R-:W-:-:S03]  /*bc160*/  IADD3 R42, P6, PT, R45, R29, RZ ;  /* 0x0000001d2d2a7210 */ /* 0x000fc60007fde0ff */
[----:B------:R4:W-:Y:S02]  /*bc170*/  STL [R1+0x310], R2 ;  /* 0x0003100201007387 */ /* 0x0009e40000100800 */
[----:B------:R-:W-:Y:S01]  /*bc180*/  IMAD.X R43, R36, 0x1, R32, P6 ;  /* 0x00000001242b7824 */ /* 0x000fe200030e0620 */
[----:B----4-:R-:W-:Y:S02]  /*bc190*/  F2FP.SATFINITE.E4M3.F32.PACK_AB_MERGE_C R2, R39, R50, RZ ;  /* 0x000000322702723e */ /* 0x010fe400048070ff */
[----:B------:R-:W-:-:S03]  /*bc1a0*/  F2FP.SATFINITE.E4M3.F32.PACK_AB_MERGE_C R0, R58, R0, RZ ;  /* 0x000000003a00723e */ /* 0x000fc600048070ff */
[----:B------:R0:W-:Y:S04]  /*bc1b0*/  STL [R1+0x2f0], R2 ;  /* 0x0002f00201007387 */ /* 0x0001e80000100800 */
[----:B------:R-:W4:Y:S01]  /*bc1c0*/  LDL.LU R50, [R1+0x1d58] ;  /* 0x001d580001327983 */ /* 0x000f220000300800 */
[----:B0-----:R-:W-:-:S03]  /*bc1d0*/  F2FP.SATFINITE.E4M3.F32.PACK_AB_MERGE_C R2, R37, R38, RZ ;  /* 0x000000262502723e */ /* 0x001fc600048070ff */
[----:B------:R-:W-:Y:S04]  /*bc1e0*/  STL.64 [R1+0x1838], R42 ;  /* 0x0018382a01007387 */ /* 0x000fe80000100a00 */
[----:B------:R-:W-:Y:S04]  /*bc1f0*/  STL [R1+0x19bc], R2 ;  /* 0x0019bc0201007387 */ /* 0x000fe80000100800 */
[----:B------:R-:W4:Y:S04]  /*bc200*/  LDL.LU R39, [R1+0x1d5c] ;  /* 0x001d5c0001277983 */ /* 0x000f280000300800 */
[----:B------:R0:W-:Y:S04]  /*bc210*/  STL [R1+0x19d8], R0 ;  /* 0x0019d80001007387 */ /* 0x0001e80000100800 */
[----:B0-----:R-:W4:Y:S04]  /*bc220*/  LDL.LU R0, [R1+0x1d40] ;  /* 0x001d400001007983 */ /* 0x001f280000300800 */
[----:B------:R-:W4:Y:S01]  /*bc230*/  LDL.LU R58, [R1+0x1d44] ;  /* 0x001d4400013a7983 */ /* 0x000f220000300800 */
[----:B------:R-:W-:-:S05]  /*bc240*/  IADD3 R42, P6, PT, R45, R31, RZ ;  /* 0x0000001f2d2a7210 */ /* 0x000fca0007fde0ff */
[----:B------:R-:W-:-:S05]  /*bc250*/  IMAD.X R43, R36, 0x1, R33, P6 ;  /* 0x00000001242b7824 */ /* 0x000fca00030e0621 */
[----:B------:R0:W-:Y:S01]  /*bc260*/  STL.64 [R1+0x1830], R42 ;  /* 0x0018302a01007387 */ /* 0x0001e20000100a00 */
[----:B------:R-:W-:-:S03]  /*bc270*/  F2FP.SATFINITE.E4M3.F32.PACK_AB_MERGE_C R2, R55, R59, RZ ;  /* 0x0000003b3702723e */ /* 0x000fc600048070ff */
[----:B------:R-:W4:Y:S01]  /*bc280*/  LDL.LU R59, [R1+0x1d48] ;  /* 0x001d4800013b7983 */ /* 0x000f220000300800 */
[----:B0-----:R-:W-:-:S05]  /*bc290*/  IADD3 R42, P6, PT, R45, R34, RZ ;  /* 0x000000222d2a7210 */ /* 0x001fca0007fde0ff */
[----:B------:R-:W-:Y:S01]  /*bc2a0*/  IMAD.X R43, R36, 0x1, R35, P6 ;  /* 0x00000001242b7824 */ /* 0x000fe200030e0623 */
[----:B------:R-:W-:-:S04]  /*bc2b0*/  F2FP.SATFINITE.E4M3.F32.PACK_AB_MERGE_C R36, R49, R40, RZ ;  /* 0x000000283124723e */ /* 0x000fc800048070ff */
[----:B------:R0:W-:Y:S04]  /*bc2c0*/  STL.64 [R1+0x1828], R42 ;  /* 0x0018282a01007387 */ /* 0x0001e80000100a00 */
[----:B------:R-:W-:Y:S04]  /*bc2d0*/  STL [R1+0x19b4], R36 ;  /* 0x0019b42401007387 */ /* 0x000fe80000100800 */
[----:B------:R-:W4:Y:S04]  /*bc2e0*/  LDL.LU R55, [R1+0x1d4c] ;  /* 0x001d4c0001377983 */ /* 0x000f280000300800 */
[----:B------:R1:W-:Y:S04]  /*bc2f0*/  STL [R1+0x1a4c], R2 ;  /* 0x001a4c0201007387 */ /* 0x0003e80000100800 */
[----:B0-----:R-:W4:Y:S04]  /*bc300*/  LDL.LU R43, [R1+0x1d30] ;  /* 0x001d3000012b7983 */ /* 0x001f280000300800 */
[----:B------:R-:W4:Y:S01]  /*bc310*/  LDL.LU R51, [R1+0x1d34] ;  /* 0x001d340001337983 */ /* 0x000f220000300800 */
[----:B-1----:R-:W-:-:S05]  /*bc320*/  F2FP.SATFINITE.E4M3.F32.PACK_AB_MERGE_C R2, R57, R56, RZ ;  /* 0x000000383902723e */ /* 0x002fca00048070ff */
[----:B------:R0:W-:Y:S04]  /*bc330*/  STL [R1+0x110], R2 ;  /* 0x0001100201007387 */ /* 0x0001e80000100800 */
[----:B------:R-:W4:Y:S04]  /*bc340*/  LDL.LU R42, [R1+0x1d38] ;  /* 0x001d3800012a7983 */ /* 0x000f280000300800 */
[----:B------:R-:W4:Y:S04]  /*bc350*/  LDL.LU R41, [R1+0x1d3c] ;  /* 0x001d3c0001297983 */ /* 0x000f280000300800 */
[----:B------:R-:W4:Y:S04]  /*bc360*/  LDL.LU R56, [R1+0x1b80] ;  /* 0x001b800001387983 */ /* 0x000f280000300800 */
[----:B------:R-:W4:Y:S01]  /*bc370*/  LDL.LU R57, [R1+0x1b84] ;  /* 0x001b840001397983 */ /* 0x000f220000300800 */
[----:B--2---:R-:W-:-:S02]  /*bc380*/  SHF.R.S32.HI R36, RZ, 0x1f, R46 ;  /* 0x0000001fff247819 */ /* 0x004fc4000001142e */
[----:B------:R-:W-:-:S05]  /*bc390*/  IADD3 R44, P6, PT, R46, R28, RZ ;  /* 0x0000001c2e2c7210 */ /* 0x000fca0007fde0ff */
[----:B------:R-:W-:Y:S01]  /*bc3a0*/  IMAD.X R45, R36, 0x1, R26, P6 ;  /* 0x00000001242d7824 */ /* 0x000fe200030e061a */
[----:B0-----:R-:W-:Y:S02]  /*bc3b0*/  F2FP.SATFINITE.E4M3.F32.PACK_AB_MERGE_C R2, R61, R3, RZ ;  /* 0x000000033d02723e */ /* 0x001fe400048070ff */
[----:B------:R-:W2:Y:S04]  /*bc3c0*/  LDL.LU R3, [R1+0x1b88] ;  /* 0x001b880001037983 */ /* 0x000ea80000300800 */
[----:B------:R-:W2:Y:S04]  /*bc3d0*/  LDL.LU R61, [R1+0x1b8c] ;  /* 0x001b8c00013d7983 */ /* 0x000ea80000300800 */
[----:B------:R-:W-:Y:S04]  /*bc3e0*/  STL.64 [R1+0x1820], R44 ;  /* 0x0018202c01007387 */ /* 0x000fe80000100a00 */
[----:B------:R3:W-:Y:S04]  /*bc3f0*/  STL [R1+0x114], R2 ;  /* 0x0001140201007387 */ /* 0x0007e80000100800 */
[----:B------:R-:W2:Y:S04]  /*bc400*/  LDL.LU R38, [R1+0x1d20] ;  /* 0x001d200001267983 */ /* 0x000ea80000300800 */
[----:B------:R-:W2:Y:S01]  /*bc410*/  LDL.LU R37, [R1+0x1d24] ;  /* 0x001d240001257983 */ /* 0x000ea20000300800 */
[----:B---3--:R-:W-:-:S05]  /*bc420*/  F2FP.SATFINITE.E4M3.F32.PACK_AB_MERGE_C R2, R52, R53, RZ ;  /* 0x000000353402723e */ /* 0x008fca00048070ff */
[----:B------:R4:W-:Y:S04]  /*bc430*/  STL [R1+0xe4], R2 ;  /* 0x0000e40201007387 */ /* 0x0009e80000100800 */
[----:B------:R-:W3:Y:S04]  /*bc440*/  LDL.LU R40, [R1+0x1d28] ;  /* 0x001d280001287983 */ /* 0x000ee80000300800 */
[----:B------:R-:W3:Y:S04]  /*bc450*/  LDL.LU R49, [R1+0x1d2c] ;  /* 0x001d2c0001317983 */ /* 0x000ee80000300800 */
[----:B------:R-:W3:Y:S04]  /*bc460*/  LDL.LU R53, [R1+0x1d10] ;  /* 0x001d100001357983 */ /* 0x000ee80000300800 */
[----:B------:R-:W3:Y:S01]  /*bc470*/  LDL.LU R52, [R1+0x1d14] ;  /* 0x001d140001347983 */ /* 0x000ee20000300800 */
[----:B------:R-:W-:-:S05]  /*bc480*/  IADD3 R44, P6, PT, R46, R27, RZ ;  /* 0x0000001b2e2c7210 */ /* 0x000fca0007fde0ff */
[----:B------:R-:W-:Y:S01]  /*bc490*/  IMAD.X R45, R36, 0x1, R25, P6 ;  /* 0x00000001242d7824 */ /* 0x000fe200030e0619 */
[----:B----4-:R-:W-:-:S04]  /*bc4a0*/  F2FP.SATFINITE.E4M3.F32.PACK_AB_MERGE_C R2, R39, R50, RZ ;  /* 0x000000322702723e */ /* 0x010fc800048070ff */
[----:B------:R0:W-:Y:S04]  /*bc4b0*/  STL.64 [R1+0x1818], R44 ;  /* 0x0018182c01007387 */ /* 0x0001e80000100a00 */
[----:B------:R-:W-:Y:S01]  /*bc4c0*/  STL [R1+0xe0], R2 ;  /* 0x0000e00201007387 */ /* 0x000fe20000100800 */
[----:B------:R-:W-:Y:S02]  /*bc4d0*/  F2FP.SATFINITE.E4M3.F32.PACK_AB_MERGE_C R0, R58, R0, RZ ;  /* 0x000000003a00723e */ /* 0x000fe400048070ff */
[----:B0-----:R-:W-:-:S03]  /*bc4e0*/  IADD3 R44, P6, PT, R46, R24, RZ ;  /* 0x000000182e2c7210 */ /* 0x001fc60007fde0ff */
[----:B------:R0:W-:Y:S02]  /*bc4f0*/  STL [R1+0xb4], R0 ;  /* 0x0000b40001007387 */ /* 0x0001e40000100800 */
[----:B------:R-:W-:Y:S02]  /*bc500*/  IMAD.X R45, R36, 0x1, R22, P6 ;  /* 0x00000001242d7824 */ /* 0x000fe400030e0616 */
[----:B------:R-:W4:Y:S04]  /*bc510*/  LDL.LU R50, [R1+0x1d18] ;  /* 0x001d180001327983 */ /* 0x000f280000300800 */
[----:B------:R-:W4:Y:S04]  /*bc520*/  LDL.LU R39, [R1+0x1d1c] ;  /* 0x001d1c0001277983 */ /* 0x000f280000300800 */
[----:B0-----:R-:W4:Y:S04]  /*bc530*/  LDL.LU R0, [R1+0x1d00] ;  /* 0x001d000001007983 */ /* 0x001f280000300800 */
[----:B------:R0:W-:Y:S04]  /*bc540*/  STL.64 [R1+0x1810], R44 ;  /* 0x0018102c01007387 */ /* 0x0001e80000100a00 */
[----:B------:R-:W4:Y:S01]  /*bc550*/  LDL.LU R58, [R1+0x1d04] ;  /* 0x001d0400013a7983 */ /* 0x000f220000300800 */
[----:B------:R-:W-:-:S03]  /*bc560*/  F2FP.SATFINITE.E4M3.F32.PACK_AB_MERGE_C R2, R55, R59, RZ ;  /* 0x0000003b3702723e */ /* 0x000fc600048070ff */
[----:B------:R-:W4:Y:S04]  /*bc570*/  LDL.LU R59, [R1+0x1d08] ;  /* 0x001d0800013b7983 */ /* 0x000f280000300800 */
[----:B------:R-:W4:Y:S01]  /*bc580*/  LDL.LU R55, [R1+0x1d0c] ;  /* 0x001d0c0001377983 */ /* 0x000f220000300800 */
[----:B0-----:R-:W-:-:S03]  /*bc590*/  IADD3 R44, P6, PT, R46, R23, RZ ;  /* 0x000000172e2c7210 */ /* 0x001fc60007fde0ff */
[----:B------:R0:W-:Y:S02]  /*bc5a0*/  STL [R1+0xb8], R2 ;  /* 0x0000b80201007387 */ /* 0x0001e40000100800 */
[----:B------:R-:W-:Y:S02]  /*bc5b0*/  IMAD.X R45, R36, 0x1, R21, P6 ;  /* 0x00000001242d7824 */ /* 0x000fe400030e0615 */
[----:B------:R1:W-:Y:S01]  /*bc5c0*/  STL.64 [R1+0x55d0], R22 ;  /* 0x0055d01601007387 */ /* 0x0003e20000100a00 */
[----:B0-----:R-:W-:-:S05]  /*bc5d0*/  F2FP.SATFINITE.E4M3.F32.PACK_AB_MERGE_C R2, R51, R43, RZ ;  /* 0x0000002b3302723e */ /* 0x001fca00048070ff */
[----:B------:R0:W-:Y:S01]  /*bc5e0*/  STL [R1+0x90], R2 ;  /* 0x0000900201007387 */ /* 0x0001e20000100800 */
[----:B-1----:R-:W-:Y:S02]  /*bc5f0*/  IADD3 R22, P6, PT, R46, R20, RZ ;  /* 0x000000142e167210 */ /* 0x002fe40007fde0ff */
[----:B------:R-:W-:Y:S01]  /*bc600*/  F2FP.SATFINITE.E4M3.F32.PACK_AB_MERGE_C R41, R41, R42, RZ ;  /* 0x0000002a2929723e */ /* 0x000fe200048070ff */
[----:B------:R-:W-:Y:S02]  /*bc610*/  STL.64 [R1+0x1808], R44 ;  /* 0x0018082c01007387 */ /* 0x000fe40000100a00 */
[----:B------:R-:W-:Y:S01]  /*bc620*/  IMAD.X R23, R36, 0x1, R19, P6 ;  /* 0x0000000124177824 */ /* 0x000fe200030e0613 */
[----:B0-----:R-:W-:Y:S01]  /*bc630*/  F2FP.SATFINITE.E4M3.F32.PACK_AB_MERGE_C R2, R57, R56, RZ ;  /* 0x000000383902723e */ /* 0x001fe200048070ff */
[----:B------:R-:W-:Y:S04]  /*bc640*/  STL [R1+0x8c], R41 ;  /* 0x00008c2901007387 */ /* 0x000fe80000100800 */
[----:B------:R-:W-:Y:S04]  /*bc650*/  STL [R1+0x58], R2 ;  /* 0x0000580201007387 */ /* 0x000fe80000100800 */
[----:B------:R-:W4:Y:S04]  /*bc660*/  LDL.LU R56, [R1+0x1cf0] ;  /* 0x001cf00001387983 */ /* 0x000f280000300800 */
[----:B------:R-:W4:Y:S04]  /*bc670*/  LDL.LU R57, [R1+0x1cf4] ;  /* 0x001cf40001397983 */ /* 0x000f280000300800 */
[----:B------:R0:W-:Y:S02]  /*bc680*/  STL.64 [R1+0x1800], R22 ;  /* 0x0018001601007387 */ /* 0x0001e40000100a00 */
[----:B0-----:R-:W-:-:S05]  /*bc690*/  IADD3 R22, P6, PT, R46, R18, RZ ;  /* 0x000000122e167210 */ /* 0x001fca0007fde0ff */
[----:B------:R-:W-:Y:S01]  /*bc6a0*/  IMAD.X R23, R36, 0x1, R17, P6 ;  /* 0x0000000124177824 */ /* 0x000fe200030e0611 */
[----:B--2---:R-:W-:Y:S02]  /*bc6b0*/  F2FP.SATFINITE.E4M3.F32.PACK_AB_MERGE_C R2, R61, R3, RZ ;  /* 0x000000033d02723e */ /* 0x004fe400048070ff */
[----:B------:R-:W2:Y:S04]  /*bc6c0*/  LDL.LU R3, [R1+0x1cf8] ;  /* 0x001cf80001037983 */ /* 0x000ea80000300800 */
[----:B------:R-:W2:Y:S04]  /*bc6d0*/  LDL.LU R61, [R1+0x1cfc] ;  /* 0x001cfc00013d7983 */ /* 0x000ea80000300800 */
[----:B------:R0:W-:Y:S02]  /*bc6e0*/  STL [R1+0x5c], R2 ;  /* 0x00005c0201007387 */ /* 0x0001e40000100800 */
[----:B0-----:R-:W-:-:S05]  /*bc6f0*/  F2FP.SATFINITE.E4M3.F32.PACK_AB_MERGE_C R2, R37, R38, RZ ;  /* 0x000000262502723e */ /* 0x001fca00048070ff */
[----:B------:R0:W-:Y:S01]  /*bc700*/  STL [R1+0x2f8], R2 ;  /* 0x0002f80201007387 */ /* 0x0001e20000100800 */
[----:B---3--:R-:W-:-:S03]  /*bc710*/  F2FP.SATFINITE.E4M3.F32.PACK_AB_MERGE_C R37, R49, R40, RZ ;  /* 0x000000283125723e */ /* 0x008fc600048070ff */
[----:B------:R1:W-:Y:S01]  /*bc720*/  STL.64 [R1+0x17f8], R22 ;  /* 0x0017f81601007387 */ /* 0x0003e20000100a00 */
[----:B0-----:R-:W-:-:S03]  /*bc730*/  F2FP.SATFINITE.E4M3.F32.PACK_AB_MERGE_C R2, R52, R53, RZ ;  /* 0x000000353402723e */ /* 0x001fc600048070ff */
[----:B------:R0:W-:Y:S01]  /*bc740*/  STL [R1+0x304], R37 ;  /* 0x0003042501007387 */ /* 0x0001e20000100800 */
[----:B-1----:R-:W-:-:S03]  /*bc750*/  IADD3 R22, P6, PT, R46, R16, RZ ;  /* 0x000000102e167210 */ /* 0x002fc60007fde0ff */
[----:B------:R-:W-:Y:S04]  /*bc760*/  STL [R1+0x19ac], R2 ;  /* 0x0019ac0201007387 */ /* 0x000fe80000100800 */
[----:B------:R-:W3:Y:S01]  /*bc770*/  LDL.LU R38, [R1+0x1ce0] ;  /* 0x001ce00001267983 */ /* 0x000ee20000300800 */
[----:B------:R-:W-:-:S03]  /*bc780*/  IMAD.X R23, R36, 0x1, R14, P6 ;  /* 0x0000000124177824 */ /* 0x000fc600030e060e */
[----:B0-----:R-:W3:Y:S04]  /*bc790*/  LDL.LU R37, [R1+0x1ce4] ;  /* 0x001ce40001257983 */ /* 0x001ee80000300800 */
[----:B------:R-:W3:Y:S04]  /*bc7a0*/  LDL.LU R40, [R1+0x1ce8] ;  /* 0x001ce80001287983 */ /* 0x000ee80000300800 */
[----:B------:R0:W-:Y:S04]  /*bc7b0*/  STL.64 [R1+0x17f0], R22 ;  /* 0x0017f01601007387 */ /* 0x0001e80000100a00 */
[----:B------:R-:W3:Y:S04]  /*bc7c0*/  LDL.LU R49, [R1+0x1cec] ;  /* 0x001cec0001317983 */ /* 0x000ee80000300800 */
[----:B------:R-:W3:Y:S04]  /*bc7d0*/  LDL.LU R53, [R1+0x1cd0] ;  /* 0x001cd00001357983 */ /* 0x000ee80000300800 */
[----:B------:R-:W3:Y:S01]  /*bc7e0*/  LDL.LU R52, [R1+0x1cd4] ;  /* 0x001cd40001347983 */ /* 0x000ee20000300800 */
[----:B0-----:R-:W-:-:S02]  /*bc7f0*/  IADD3 R22, P6, PT, R46, R15, RZ ;  /* 0x0000000f2e167210 */ /* 0x001fc40007fde0ff */
[----:B----4-:R-:W-:-:S03]  /*bc800*/  F2FP.SATFINITE.E4M3.F32.PACK_AB_MERGE_C R2, R39, R50, RZ ;  /* 0x000000322702723e */ /* 0x010fc600048070ff */
[----:B------:R-:W-:Y:S01]  /*bc810*/  IMAD.X R23, R36, 0x1, R13, P6 ;  /* 0x0000000124177824 */ /* 0x000fe200030e060d */
[----:B------:R-:W-:Y:S01]  /*bc820*/  F2FP.SATFINITE.E4M3.F32.PACK_AB_MERGE_C R0, R58, R0, RZ ;  /* 0x000000003a00723e */ /* 0x000fe200048070ff */
[----:B------:R0:W-:Y:S04]  /*bc830*/  STL [R1+0x19b0], R2 ;  /* 0x0019b00201007387 */ /* 0x0001e80000100800 */
[----:B------:R1:W-:Y:S04]  /*bc840*/  STL [R1+0x1a0c], R0 ;  /* 0x001a0c0001007387 */ /* 0x0003e80000100800 */
[----:B0-----:R-:W4:Y:S04]  /*bc850*/  LDL.LU R2, [R1+0x1cd8] ;  /* 0x001cd80001027983 */ /* 0x001f280000300800 */
[----:B------:R-:W4:Y:S04]  /*bc860*/  LDL.LU R54, [R1+0x1cdc] ;  /* 0x001cdc0001367983 */ /* 0x000f280000300800 */
[----:B------:R0:W-:Y:S04]  /*bc870*/  STL.64 [R1+0x17e8], R22 ;  /* 0x0017e81601007387 */ /* 0x0001e80000100a00 */
[----:B------:R-:W4:Y:S04]  /*bc880*/  LDL.LU R43, [R1+0x1cc0] ;  /* 0x001cc000012b7983 */ /* 0x000f280000300800 */
[----:B------:R-:W4:Y:S04]  /*bc890*/  LDL.LU R51, [R1+0x1cc4] ;  /* 0x001cc40001337983 */ /* 0x000f280000300800 */
[----:B-1----:R-:W4:Y:S04]  /*bc8a0*/  LDL.LU R0, [R1+0x1cc8] ;  /* 0x001cc80001007983 */ /* 0x002f280000300800 */
[----:B------:R-:W4:Y:S01]  /*bc8b0*/  LDL.LU R58, [R1+0x1ccc] ;  /* 0x001ccc00013a7983 */ /* 0x000f220000300800 */
[----:B------:R-:W-:-:S03]  /*bc8c0*/  F2FP.SATFINITE.E4M3.F32.PACK_AB_MERGE_C R48, R55, R59, RZ ;  /* 0x0000003b3730723e */ /* 0x000fc600048070ff */
[----:B------:R-:W4:Y:S04]  /*bc8d0*/  LDL.LU R59, [R1+0x1b70] ;  /* 0x001b7000013b7983 */ /* 0x000f280000300800 */
[----:B------:R-:W4:Y:S01]  /*bc8e0*/  LDL.LU R55, [R1+0x1b74] ;  /* 0x001b740001377983 */ /* 0x000f220000300800 */
[----:B0-----:R-:W-:-:S03]  /*bc8f0*/  IADD3 R22, P6, PT, R46, R12, RZ ;  /* 0x0000000c2e167210 */ /* 0x001fc60007fde0ff */
[----:B------:R-:W-:Y:S02]  /*bc900*/  STL [R1+0x5378], R48 ;  /* 0x0053783001007387 */ /* 0x000fe40000100800 */
[----:B------:R-:W-:Y:S01]  /*bc910*/  IMAD.X R23, R36, 0x1, R11, P6 ;  /* 0x0000000124177824 */ /* 0x000fe200030e060b */
[----:B------:R-:W-:-:S05]  /*bc920*/  F2FP.SATFINITE.E4M3.F32.PACK_AB_MERGE_C R39, R57, R56, RZ ;  /* 0x000000383927723e */ /* 0x000fca00048070ff */
[----:B------:R-:W-:Y:S04]  /*bc930*/  STL [R1+0xf4], R39 ;  /* 0x0000f42701007387 */ /* 0x000fe80000100800 */
[----:B------:R-:W4:Y:S04]  /*bc940*/  LDL.LU R42, [R1+0x1b78] ;  /* 0x001b7800012a7983 */ /* 0x000f280000300800 */
[----:B------:R-:W4:Y:S04]  /*bc950*/  LDL.LU R41, [R1+0x1b7c] ;  /* 0x001b7c0001297983 */ /* 0x000f280000300800 */
[----:B------:R0:W-:Y:S02]  /*bc960*/  STL.64 [R1+0x17e0], R22 ;  /* 0x0017e01601007387 */ /* 0x0001e40000100a00 */
[----:B0-----:R-:W-:-:S05]  /*bc970*/  IADD3 R22, P6, PT, R46, R10, RZ ;  /* 0x0000000a2e167210 */ /* 0x001fca0007fde0ff */
[----:B------:R-:W-:Y:S01]  /*bc980*/  IMAD.X R23, R36, 0x1, R8, P6 ;  /* 0x0000000124177824 */ /* 0x000fe200030e0608 */
[----:B--2---:R-:W-:-:S05]  /*bc990*/  F2FP.SATFINITE.E4M3.F32.PACK_AB_MERGE_C R3, R61, R3, RZ ;  /* 0x000000033d03723e */ /* 0x004fca00048070ff */
[----:B------:R0:W-:Y:S04]  /*bc9a0*/  STL [R1+0xf8], R3 ;  /* 0x0000f80301007387 */ /* 0x0001e80000100800 */
[----:B------:R-:W2:Y:S04]  /*bc9b0*/  LDL.LU R50, [R1+0x1cb0] ;  /* 0x001cb00001327983 */ /* 0x000ea80000300800 */
[----:B------:R-:W2:Y:S04]  /*bc9c0*/  LDL.LU R39, [R1+0x1cb4] ;  /* 0x001cb40001277983 */ /* 0x000ea80000300800 */
[----:B------:R-:W2:Y:S04]  /*bc9d0*/  LDL.LU R56, [R1+0x1cb8] ;  /* 0x001cb80001387983 */ /* 0x000ea80000300800 */
[----:B------:R-:W2:Y:S04]  /*bc9e0*/  LDL.LU R57, [R1+0x1cbc] ;  /* 0x001cbc0001397983 */ /* 0x000ea80000300800 */
[----:B0-----:R-:W2:Y:S04]  /*bc9f0*/  LDL.LU R3, [R1+0x1ca0] ;  /* 0x001ca00001037983 */ /* 0x001ea80000300800 */
[----:B------:R-:W2:Y:S01]  /*bca00*/  LDL.LU R61, [R1+0x1ca4] ;  /* 0x001ca400013d7983 */ /* 0x000ea20000300800 */
[----:B---3--:R-:W-:-:S05]  /*bca10*/  F2FP.SATFINITE.E4M3.F32.PACK_AB_MERGE_C R37, R37, R38, RZ ;  /* 0x000000262525723e */ /* 0x008fca00048070ff */
[----:B------:R-:W-:Y:S04]  /*bca20*/  STL [R1+0xc4], R37 ;  /* 0x0000c42501007387 */ /* 0x000fe80000100800 */
[----:B------:R0:W-:Y:S04]  /*bca30*/  STL.64 [R1+0x17d8], R22 ;  /* 0x0017d81601007387 */ /* 0x0001e80000100a00 */
[----:B------:R-:W3:Y:S01]  /*bca40*/  LDL.LU R38, [R1+0x1ca8] ;  /* 0x001ca80001267983 */ /* 0x000ee20000300800 */
[----:B0-----:R-:W-:Y:S02]  /*bca50*/  F2FP.SATFINITE.E4M3.F32.PACK_AB_MERGE_C R23, R49, R40, RZ ;  /* 0x000000283117723e */ /* 0x001fe400048070ff */
[----:B------:R-:W-:-:S03]  /*bca60*/  F2FP.SATFINITE.E4M3.F32.PACK_AB_MERGE_C R22, R52, R53, RZ ;  /* 0x000000353416723e */ /* 0x000fc600048070ff */
[----:B------:R-:W-:Y:S04]  /*bca70*/  STL [R1+0xc8], R23 ;  /* 0x0000c81701007387 */ /* 0x000fe80000100800 */
[----:B------:R-:W3:Y:S04]  /*bca80*/  LDL.LU R37, [R1+0x1cac] ;  /* 0x001cac0001257983 */ /* 0x000ee80000300800 */
[----:B------:R0:W-:Y:S04]  /*bca90*/  STL [R1+0xa4], R22 ;  /* 0x0000a41601007387 */ /* 0x0001e80000100800 */
[----:B------:R-:W3:Y:S04]  /*bcaa0*/  LDL.LU R40, [R1+0x1c90] ;  /* 0x001c900001287983 */ /* 0x000ee80000300800 */
[----:B------:R-:W3:Y:S01]  /*bcab0*/  LDL.LU R49, [R1+0x1c94] ;  /* 0x001c940001317983 */ /* 0x000ee20000300800 */
[----:B0-----:R-:W-:-:S03]  /*bcac0*/  IADD3 R22, P6, PT, R46, R9, RZ ;  /* 0x000000092e167210 */ /* 0x001fc60007fde0ff */
[----:B------:R-:W3:Y:S02]  /*bcad0*/  LDL.LU R53, [R1+0x1c98] ;  /* 0x001c980001357983 */ /* 0x000ee40000300800 */
[----:B------:R-:W-:Y:S02]  /*bcae0*/  IMAD.X R23, R36, 0x1, R6, P6 ;  /* 0x0000000124177824 */ /* 0x000fe400030e0606 */
[----:B------:R-:W3:Y:S04]  /*bcaf0*/  LDL.LU R52, [R1+0x1c9c] ;  /* 0x001c9c0001347983 */ /* 0x000ee80000300800 */
[----:B------:R0:W-:Y:S01]  /*bcb00*/  STL.64 [R1+0x17d0], R22 ;  /* 0x0017d01601007387 */ /* 0x0001e20000100a00 */
[----:B----4-:R-:W-:Y:S02]  /*bcb10*/  F2FP.SATFINITE.E4M3.F32.PACK_AB_MERGE_C R44, R54, R2, RZ ;  /* 0x00000002362c723e */ /* 0x010fe400048070ff */
[----:B------:R-:W-:-:S02]  /*bcb20*/  F2FP.SATFINITE.E4M3.F32.PACK_AB_MERGE_C R2, R51, R43, RZ ;  /* 0x0000002b3302723e */ /* 0x000fc400048070ff */
[----:B0-----:R-:W-:Y:S01]  /*bcb30*/  IADD3 R22, P6, PT, R46, R7, RZ ;  /* 0x000000072e167210 */ /* 0x001fe20007fde0ff */
[----:B------:R-:W-:Y:S04]  /*bcb40*/  STL [R1+0xa8], R44 ;  /* 0x0000a82c01007387 */ /* 0x000fe80000100800 */
[----:B------:R-:W-:Y:S01]  /*bcb50*/  IMAD.X R23, R36, 0x1, R5, P6 ;  /* 0x0000000124177824 */ /* 0x000fe200030e0605 */
[----:B------:R-:W-:Y:S04]  /*bcb60*/  STL [R1+0x78], R2 ;  /* 0x0000780201007387 */ /* 0x000fe80000100800 */
[----:B------:R0:W-:Y:S02]  /*bcb70*/  STL.64 [R1+0x17c8], R22 ;  /* 0x0017c81601007387 */ /* 0x0001e40000100a00 */
[----:B0-----:R-:W-:-:S02]  /*bcb80*/  F2FP.SATFINITE.E4M3.F32.PACK_AB_MERGE_C R22, R58, R0, RZ ;  /* 0x000000003a16723e */ /* 0x001fc400048070ff */
[----:B------:R-:W4:Y:S04]  /*bcb90*/  LDL.LU R0, [R1+0x1e60] ;  /* 0x001e600001007983 */ /* 0x000f280000300800 */
[----:B------:R0:W-:Y:S04]  /*bcba0*/  STL [R1+0x70], R22 ;  /* 0x0000701601007387 */ /* 0x0001e80000100800 */
[----:B------:R-:W4:Y:S01]  /*bcbb0*/  LDL.LU R58, [R1+0x1e64] ;  /* 0x001e6400013a7983 */ /* 0x000f220000300800 */
[----:B------:R-:W-:-:S05]  /*bcbc0*/  F2FP.SATFINITE.E4M3.F32.PACK_AB_MERGE_C R2, R55, R59, RZ ;  /* 0x0000003b3702723e */ /* 0x000fca00048070ff */
[----:B------:R-:W-:Y:S04]  /*bcbd0*/  STL [R1+0x3c], R2 ;  /* 0x00003c0201007387 */ /* 0x000fe80000100800 */
[----:B------:R-:W4:Y:S04]  /*bcbe0*/  LDL.LU R59, [R1+0x1e68] ;  /* 0x001e6800013b7983 */ /* 0x000f280000300800 */
[----:B------:R-:W4:Y:S01]  /*bcbf0*/  LDL.LU R55, [R1+0x1e6c] ;  /* 0x001e6c0001377983 */ /* 0x000f220000300800 */
[----:B0-----:R-:W-:-:S05]  /*bcc00*/  IADD3 R22, P6, PT, R46, R4, RZ ;  /* 0x000000042e167210 */ /* 0x001fca0007fde0ff */
[----:B------:R-:W-:Y:S01]  /*bcc10*/  IMAD.X R23, R36, 0x1, R30, P6 ;  /* 0x0000000124177824 */ /* 0x000fe200030e061e */
[----:B------:R-:W-:-:S04]  /*bcc20*/  F2FP.SATFINITE.E4M3.F32.PACK_AB_MERGE_C R41, R41, R42, RZ ;  /* 0x0000002a2929723e */ /* 0x000fc800048070ff */
[----:B------:R0:W-:Y:S04]  /*bcc30*/  STL.64 [R1+0x17c0], R22 ;  /* 0x0017c01601007387 */ /* 0x0001e80000100a00 */
[----:B------:R-:W-:Y:S01]  /*bcc40*/  STL [R1+0x40], R41 ;  /* 0x0000402901007387 */ /* 0x000fe20000100800 */
[----:B0-----:R-:W-:-:S05]  /*bcc50*/  IADD3 R22, P6, PT, R46, R29, RZ ;  /* 0x0000001d2e167210 */ /* 0x001fca0007fde0ff */
[----:B------:R-:W-:Y:S01]  /*bcc60*/  IMAD.X R23, R36, 0x1, R32, P6 ;  /* 0x0000000124177824 */ /* 0x000fe200030e0620 */
[----:B--2---:R-:W-:-:S05]  /*bcc70*/  F2FP.SATFINITE.E4M3.F32.PACK_AB_MERGE_C R2, R39, R50, RZ ;  /* 0x000000322702723e */ /* 0x004fca00048070ff */
[----:B------:R0:W-:Y:S04]  /*bcc80*/  STL [R1+0x158], R2 ;  /* 0x0001580201007387 */ /* 0x0001e80000100800 */
[----:B------:R1:W-:Y:S01]  /*bcc90*/  STL.64 [R1+0x17b8], R22 ;  /* 0x0017b81601007387 */ /* 0x0003e20000100a00 */
[----:B0-----:R-:W-:Y:S02]  /*bcca0*/  IADD3 R2, P6, PT, R46, R31, RZ ;  /* 0x0000001f2e027210 */ /* 0x001fe40007fde0ff */
[----:B-1----:R-:W-:Y:S02]  /*bccb0*/  F2FP.SATFINITE.E4M3.F32.PACK_AB_MERGE_C R23, R57, R56, RZ ;  /* 0x000000383917723e */ /* 0x002fe400048070ff */
[----:B------:R-:W-:Y:S01]  /*bccc0*/  F2FP.SATFINITE.E4M3.F32.PACK_AB_MERGE_C R22, R61, R3, RZ ;  /* 0x000000033d16723e */ /* 0x000fe200048070ff */
[----:B------:R-:W-:-:S02]  /*bccd0*/  IMAD.X R3, R36, 0x1, R33, P6 ;  /* 0x0000000124037824 */ /* 0x000fc400030e0621 */
[----:B------:R-:W-:Y:S04]  /*bcce0*/  STL [R1+0x150], R23 ;  /* 0x0001501701007387 */ /* 0x000fe80000100800 */
[----:B------:R-:W-:Y:S04]  /*bccf0*/  STL [R1+0x1998], R22 ;  /* 0x0019981601007387 */ /* 0x000fe80000100800 */
[----:B------:R0:W-:Y:S04]  /*bcd00*/  STL.64 [R1+0x17a8], R2 ;  /* 0x0017a80201007387 */ /* 0x0001e80000100a00 */
[----:B------:R-:W2:Y:S04]  /*bcd10*/  LDL.LU R56, [R1+0x1e50] ;  /* 0x001e500001387983 */ /* 0x000ea80000300800 */
[----:B------:R-:W2:Y:S01]  /*bcd20*/  LDL.LU R57, [R1+0x1e54] ;  /* 0x001e540001397983 */ /* 0x000ea20000300800 */
[----:B0-----:R-:W-:-:S05]  /*bcd30*/  IADD3 R2, P6, PT, R46, R34, RZ ;  /* 0x000000222e027210 */ /* 0x001fca0007fde0ff */
[----:B------:R-:W-:Y:S01]  /*bcd40*/  IMAD.X R3, R36, 0x1, R35, P6 ;  /* 0x0000000124037824 */ /* 0x000fe200030e0623 */
[----:B------:R-:W-:-:S04]  /*bcd50*/  SHF.R.S32.HI R36, RZ, 0x1f, R47 ;  /* 0x0000001fff247819 */ /* 0x000fc8000001142f */
[----:B------:R0:W-:Y:S01]  /*bcd60*/  STL.64 [R1+0x17b0], R2 ;  /* 0x0017b00201007387 */ /* 0x0001e20000100a00 */
[----:B---3--:R-:W-:-:S03]  /*bcd70*/  F2FP.SATFINITE.E4M3.F32.PACK_AB_MERGE_C R22, R37, R38, RZ ;  /* 0x000000262516723e */ /* 0x008fc600048070ff */
[----:B0-----:R-:W3:Y:S04]  /*bcd80*/  LDL.LU R3, [R1+0x1e58] ;  /* 0x001e580001037983 */ /* 0x001ee80000300800 */
[----:B------:R-:W3:Y:S04]  /*bcd90*/  LDL.LU R61, [R1+0x1e5c] ;  /* 0x001e5c00013d7983 */ /* 0x000ee80000300800 */
[----:B------:R0:W-:Y:S01]  /*bcda0*/  STL [R1+0x199c], R22 ;  /* 0x00199c1601007387 */ /* 0x0001e20000100800 */
[----:B------:R-:W-:Y:S02]  /*bcdb0*/  F2FP.SATFINITE.E4M3.F32.PACK_AB_MERGE_C R2, R49, R40, RZ ;  /* 0x000000283102723e */ /* 0x000fe400048070ff */
[----:B------:R-:W-:-:S02]  /*bcdc0*/  F2FP.SATFINITE.E4M3.F32.PACK_AB_MERGE_C R54, R52, R53, RZ ;  /* 0x000000353436723e */ /* 0x000fc400048070ff */
[----:B0-----:R-:W-:-:S03]  /*bcdd0*/  IADD3 R22, P6, PT, R47, R28, RZ ;  /* 0x0000001c2f167210 */ /* 0x001fc60007fde0ff */
[----:B------:R0:W-:Y:S02]  /*bcde0*/  STL [R1+0x537c], R54 ;  /* 0x00537c3601007387 */ /* 0x0001e40000100800 */
[----:B------:R-:W-:Y:S02]  /*bcdf0*/  IMAD.X R23, R36, 0x1, R26, P6 ;  /* 0x0000000124177824 */ /* 0x000fe400030e061a */
[----:B------:R-:W-:Y:S04]  /*bce00*/  STL [R1+0x1994], R2 ;  /* 0x0019940201007387 */ /* 0x000fe80000100800 */
[----:B0-----:R-:W3:Y:S04]  /*bce10*/  LDL.LU R54, [R1+0x1e40] ;  /* 0x001e400001367983 */ /* 0x001ee80000300800 */
[----:B------:R-:W3:Y:S04]  /*bce20*/  LDL.LU R46, [R1+0x1e44] ;  /* 0x001e4400012e7983 */ /* 0x000ee80000300800 */
[----:B------:R-:W3:Y:S04]  /*bce30*/  LDL.LU R40, [R1+0x1e48] ;  /* 0x001e480001287983 */ /* 0x000ee80000300800 */
[----:B------:R0:W-:Y:S04]  /*bce40*/  STL.64 [R1+0x17a0], R22 ;  /* 0x0017a01601007387 */ /* 0x0001e80000100a00 */
[----:B------:R-:W3:Y:S04]  /*bce50*/  LDL.LU R49, [R1+0x1e4c] ;  /* 0x001e4c0001317983 */ /* 0x000ee80000300800 */
[----:B------:R-:W3:Y:S04]  /*bce60*/  LDL.LU R53, [R1+0x1e30] ;  /* 0x001e300001357983 */ /* 0x000ee80000300800 */
[----:B------:R-:W3:Y:S01]  /*bce70*/  LDL.LU R52, [R1+0x1e34] ;  /* 0x001e340001347983 */ /* 0x000ee20000300800 */
[----:B0-----:R-:W-:-:S02]  /*bce80*/  IADD3 R22, P6, PT, R47, R27, RZ ;  /* 0x0000001b2f167210 */ /* 0x001fc40007fde0ff */
[----:B----4-:R-:W-:-:S05]  /*bce90*/  F2FP.SATFINITE.E4M3.F32.PACK_AB_MERGE_C R58, R58, R0, RZ ;  /* 0x000000003a3a723e */ /* 0x010fca00048070ff */
[----:B------:R-:W-:Y:S04]  /*bcea0*/  STL [R1+0x5538], R58 ;  /* 0x0055383a01007387 */ /* 0x000fe80000100800 */
[----:B------:R-:W4:Y:S04]  /*bceb0*/  LDL.LU R48, [R1+0x1e38] ;  /* 0x001e380001307983 */ /* 0x000f280000300800 */
[----:B------:R-:W4:Y:S01]  /*bcec0*/  LDL.LU R45, [R1+0x1e3c] ;  /* 0x001e3c00012d7983 */ /* 0x000f220000300800 */
[----:B------:R-:W-:-:S03]  /*bced0*/  F2FP.SATFINITE.E4M3.F32.PACK_AB_MERGE_C R55, R55, R59, RZ ;  /* 0x0000003b3737723e */ /* 0x000fc600048070ff */
        /* <DEDUP_REMOVED lines=9> */
[----:B------:R-:W-:Y:S04]  /*bcf70*/  STL [R1+0x553c], R55 ;  /* 0x00553c3701007387 */ /* 0x000fe80000100800 */
[----:B------:R0:W-:Y:S04]  /*bcf80*/  STL.64 [R1+0x1798], R22 ;  /* 0x0017981601007387 */ /* 0x0001e80000100a00 */
[----:B0-----:R-:W4:Y:S04]  /*bcf90*/  LDL.LU.64 R22, [R1+0x55d0] ;  /* 0x0055d00001167983 */ /* 0x001f280000300a00 */
[----:B------:R-:W4:Y:S01]  /*bcfa0*/  LDL.LU R42, [R1+0x1e10] ;  /* 0x001e1000012a7983 */ /* 0x000f220000300800 */
[----:B--2---:R-:W-:-:S02]  /*bcfb0*/  F2FP.SATFINITE.E4M3.F32.PACK_AB_MERGE_C R37, R57, R56, RZ ;  /* 0x000000383925723e */ /* 0x004fc400048070ff */
[----:B------:R-:W-:-:S03]  /*bcfc0*/  IADD3 R56, P6, PT, R47, R24, RZ ;  /* 0x000000182f387210 */ /* 0x000fc60007fde0ff */
[----:B------:R0:W-:Y:S04]  /*bcfd0*/  STL [R1+0xb0], R37 ;  /* 0x0000b02501007387 */ /* 0x0001e80000100800 */
[----:B------:R-:W2:Y:S01]  /*bcfe0*/  LDL.LU R41, [R1+0x1e14] ;  /* 0x001e140001297983 */ /* 0x000ea20000300800 */
[----:B---3--:R-:W-:-:S05]  /*bcff0*/  F2FP.SATFINITE.E4M3.F32.PACK_AB_MERGE_C R3, R61, R3, RZ ;  /* 0x000000033d03723e */ /* 0x008fca00048070ff */
[----:B------:R-:W-:Y:S04]  /*bd000*/  STL [R1+0xac], R3 ;  /* 0x0000ac0301007387 */ /* 0x000fe80000100800 */
[----:B------:R-:W3:Y:S04]  /*bd010*/  LDL.LU R50, [R1+0x1e18] ;  /* 0x001e180001327983 */ /* 0x000ee80000300800 */
[----:B0-----:R-:W3:Y:S01]  /*bd020*/  LDL.LU R37, [R1+0x1e1c] ;  /* 0x001e1c0001257983 */ /* 0x001ee20000300800 */
[----:B------:R-:W-:Y:S02]  /*bd030*/  F2FP.SATFINITE.E4M3.F32.PACK_AB_MERGE_C R46, R46, R54, RZ ;  /* 0x000000362e2e723e */ /* 0x000fe400048070ff */
[----:B------:R-:W-:Y:S01]  /*bd040*/  F2FP.SATFINITE.E4M3.F32.PACK_AB_MERGE_C R40, R49, R40, RZ ;  /* 0x000000283128723e */ /* 0x000fe200048070ff */
[----:B----4-:R-:W-:-:S05]  /*bd050*/  IMAD.X R57, R36, 0x1, R22, P6 ;  /* 0x0000000124397824 */ /* 0x010fca00030e0616 */
[----:B------:R0:W-:Y:S01]  /*bd060*/  STL.64 [R1+0x1790], R56 ;  /* 0x0017903801007387 */ /* 0x0001e20000100a00 */
[----:B------:R-:W-:-:S03]  /*bd070*/  IADD3 R54, P6, PT, R47, R23, RZ ;  /* 0x000000172f367210 */ /* 0x000fc60007fde0ff */
[----:B0-----:R-:W4:Y:S04]  /*bd080*/  LDL.LU R56, [R1+0x1e00] ;  /* 0x001e000001387983 */ /* 0x001f280000300800 */
[----:B------:R-:W4:Y:S04]  /*bd090*/  LDL.LU R57, [R1+0x1e04] ;  /* 0x001e040001397983 */ /* 0x000f280000300800 */
[----:B------:R-:W4:Y:S04]  /*bd0a0*/  LDL.LU R3, [R1+0x1e08] ;  /* 0x001e080001037983 */ /* 0x000f280000300800 */
[----:B------:R-:W4:Y:S01]  /*bd0b0*/  LDL.LU R61, [R1+0x1e0c] ;  /* 0x001e0c00013d7983 */ /* 0x000f220000300800 */
[----:B------:R-:W-:-:S03]  /*bd0c0*/  IMAD.X R55, R36, 0x1, R21, P6 ;  /* 0x0000000124377824 */ /* 0x000fc600030e0615 */
[----:B------:R0:W-:Y:S04]  /*bd0d0*/  STL [R1+0x74], R46 ;  /* 0x0000742e01007387 */ /* 0x0001e80000100800 */
[----:B------:R1:W-:Y:S01]  /*bd0e0*/  STL [R1+0x80], R40 ;  /* 0x0000802801007387 */ /* 0x0003e20000100800 */
[----:B0-----:R-:W-:-:S03]  /*bd0f0*/  F2FP.SATFINITE.E4M3.F32.PACK_AB_MERGE_C R46, R52, R53, RZ ;  /* 0x00000035342e723e */ /* 0x001fc600048070ff */
[----:B-1----:R-:W4:Y:S04]  /*bd100*/  LDL.LU R40, [R1+0x1df0] ;  /* 0x001df00001287983 */ /* 0x002f280000300800 */
[----:B------:R-:W4:Y:S04]  /*bd110*/  LDL.LU R53, [R1+0x1df4] ;  /* 0x001df40001357983 */ /* 0x000f280000300800 */
[----:B------:R0:W-:Y:S04]  /*bd120*/  STL.64 [R1+0x1788], R54 ;  /* 0x0017883601007387 */ /* 0x0001e80000100a00 */
[----:B------:R1:W-:Y:S04]  /*bd130*/  STL [R1+0x48], R46 ;  /* 0x0000482e01007387 */ /* 0x0003e80000100800 */
[----:B------:R-:W4:Y:S04]  /*bd140*/  LDL.LU R49, [R1+0x1df8] ;  /* 0x001df80001317983 */ /* 0x000f280000300800 */
[----:B------:R-:W4:Y:S01]  /*bd150*/  LDL.LU R52, [R1+0x1dfc] ;  /* 0x001dfc0001347983 */ /* 0x000f220000300800 */
[----:B0-----:R-:W-:-:S02]  /*bd160*/  IADD3 R54, P6, PT, R47, R20, RZ ;  /* 0x000000142f367210 */ /* 0x001fc40007fde0ff */
[----:B------:R-:W-:Y:S02]  /*bd170*/  F2FP.SATFINITE.E4M3.F32.PACK_AB_MERGE_C R45, R45, R48, RZ ;  /* 0x000000302d2d723e */ /* 0x000fe400048070ff */
[----:B-1----:R-:W-:Y:S01]  /*bd180*/  F2FP.SATFINITE.E4M3.F32.PACK_AB_MERGE_C R46, R2, R44, RZ ;  /* 0x0000002c022e723e */ /* 0x002fe200048070ff */
[C---:B------:R-:W-:Y:S01]  /*bd190*/  IMAD.X R55, R36.reuse, 0x1, R19, P6 ;  /* 0x0000000124377824 */ /* 0x040fe200030e0613 */
[----:B------:R-:W-:Y:S02]  /*bd1a0*/  F2FP.SATFINITE.E4M3.F32.PACK_AB_MERGE_C R2, R51, R43, RZ ;  /* 0x0000002b3302723e */ /* 0x000fe400048070ff */
[----:B------:R-:W-:Y:S01]  /*bd1b0*/  IADD3 R44, P6, PT, R47, R18, RZ ;  /* 0x000000122f2c7210 */ /* 0x000fe20007fde0ff */
[----:B------:R0:W-:Y:S04]  /*bd1c0*/  STL [R1+0x44], R45 ;  /* 0x0000442d01007387 */ /* 0x0001e80000100800 */
[----:B------:R-:W-:Y:S04]  /*bd1d0*/  STL.64 [R1+0x1780], R54 ;  /* 0x0017803601007387 */ /* 0x000fe80000100a00 */
[----:B------:R-:W-:Y:S01]  /*bd1e0*/  STL [R1+0x20], R46 ;  /* 0x0000202e01007387 */ /* 0x000fe20000100800 */
[----:B0-----:R-:W-:-:S03]  /*bd1f0*/  IMAD.X R45, R36, 0x1, R17, P6 ;  /* 0x00000001242d7824 */ /* 0x001fc600030e0611 */
[----:B------:R0:W-:Y:S02]  /*bd200*/  STL [R1+0x24], R2 ;  /* 0x0000240201007387 */ /* 0x0001e40000100800 */
[----:B0-----:R-:W-:Y:S02]  /*bd210*/  F2FP.SATFINITE.E4M3.F32.PACK_AB_MERGE_C R2, R38, R39, RZ ;  /* 0x000000272602723e */ /* 0x001fe400048070ff */
[----:B------:R-:W4:Y:S04]  /*bd220*/  LDL.LU R39, [R1+0x1de0] ;  /* 0x001de00001277983 */ /* 0x000f280000300800 */
[----:B------:R0:W-:Y:S04]  /*bd230*/  STL.64 [R1+0x1778], R44 ;  /* 0x0017782c01007387 */ /* 0x0001e80000100a00 */
[----:B------:R-:W-:Y:S04]  /*bd240*/  STL [R1+0x12c], R2 ;  /* 0x00012c0201007387 */ /* 0x000fe80000100800 */
[----:B------:R-:W4:Y:S01]  /*bd250*/  LDL.LU R38, [R1+0x1de4] ;  /* 0x001de40001267983 */ /* 0x000f220000300800 */
[----:B------:R-:W-:-:S02]  /*bd260*/  F2FP.SATFINITE.E4M3.F32.PACK_AB_MERGE_C R0, R59, R0, RZ ;  /* 0x000000003b00723e */ /* 0x000fc400048070ff */
[----:B0-----:R-:W-:-:S03]  /*bd270*/  IADD3 R44, P6, PT, R47, R16, RZ ;  /* 0x000000102f2c7210 */ /* 0x001fc60007fde0ff */
[----:B------:R0:W-:Y:S02]  /*bd280*/  STL [R1+0x130], R0 ;  /* 0x0001300001007387 */ /* 0x0001e40000100800 */
[----:B------:R-:W-:Y:S02]  /*bd290*/  IMAD.X R45, R36, 0x1, R14, P6 ;  /* 0x00000001242d7824 */ /* 0x000fe400030e060e */
[----:B0-----:R-:W4:Y:S04]  /*bd2a0*/  LDL.LU R0, [R1+0x1de8] ;  /* 0x001de80001007983 */ /* 0x001f280000300800 */
[----:B------:R-:W4:Y:S04]  /*bd2b0*/  LDL.LU R59, [R1+0x1dec] ;  /* 0x001dec00013b7983 */ /* 0x000f280000300800 */
[----:B------:R-:W-:Y:S01]  /*bd2c0*/  STL.64 [R1+0x1770], R44 ;  /* 0x0017702c01007387 */ /* 0x000fe20000100a00 */
[----:B--2---:R-:W-:-:S02]  /*bd2d0*/  F2FP.SATFINITE.E4M3.F32.PACK_AB_MERGE_C R41, R41, R42, RZ ;  /* 0x0000002a2929723e */ /* 0x004fc400048070ff */
[----:B------:R-:W-:-:S03]  /*bd2e0*/  IADD3 R42, P6, PT, R47, R15, RZ ;  /* 0x0000000f2f2a7210 */ /* 0x000fc60007fde0ff */
[----:B------:R-:W-:Y:S02]  /*bd2f0*/  STL [R1+0x1984], R41 ;  /* 0x0019842901007387 */ /* 0x000fe40000100800 */
[----:B------:R-:W-:Y:S01]  /*bd300*/  IMAD.X R43, R36, 0x1, R13, P6 ;  /* 0x00000001242b7824 */ /* 0x000fe200030e060d */
[----:B---3--:R-:W-:-:S05]  /*bd310*/  F2FP.SATFINITE.E4M3.F32.PACK_AB_MERGE_C R2, R37, R50, RZ ;  /* 0x000000322502723e */ /* 0x008fca00048070ff */
[----:B------:R0:W-:Y:S02]  /*bd320*/  STL [R1+0x1988], R2 ;  /* 0x0019880201007387 */ /* 0x0001e40000100800 */
[----:B0-----:R-:W-:Y:S02]  /*bd330*/  IADD3 R2, P6, PT, R47, R12, RZ ;  /* 0x0000000c2f027210 */ /* 0x001fe40007fde0ff */
[----:B----4-:R-:W-:-:S05]  /*bd340*/  F2FP.SATFINITE.E4M3.F32.PACK_AB_MERGE_C R57, R57, R56, RZ ;  /* 0x000000383939723e */ /* 0x010fca00048070ff */
[----:B------:R0:W-:Y:S01]  /*bd350*/  STL [R1+0x5380], R57 ;  /* 0x0053803901007387 */ /* 0x0001e20000100800 */
[----:B------:R-:W-:Y:S01]  /*bd360*/  F2FP.SATFINITE.E4M3.F32.PACK_AB_MERGE_C R56, R61, R3, RZ ;  /* 0x000000033d38723e */ /* 0x000fe200048070ff */
[----:B------:R-:W-:Y:S02]  /*bd370*/  IMAD.X R3, R36, 0x1, R11, P6 ;  /* 0x0000000124037824 */ /* 0x000fe400030e060b */
[----:B------:R1:W-:Y:S04]  /*bd380*/  STL.64 [R1+0x1768], R42 ;  /* 0x0017682a01007387 */ /* 0x0003e80000100a00 */
[----:B------:R-:W-:Y:S04]  /*bd390*/  STL [R1+0x53a0], R56 ;  /* 0x0053a03801007387 */ /* 0x000fe80000100800 */
[----:B0-----:R-:W2:Y:S04]  /*bd3a0*/  LDL.LU R57, [R1+0x1dd0] ;  /* 0x001dd00001397983 */ /* 0x001ea80000300800 */
[----:B------:R0:W-:Y:S01]  /*bd3b0*/  STL.64 [R1+0x1760], R2 ;  /* 0x0017600201007387 */ /* 0x0001e20000100a00 */
[----:B-1----:R-:W-:-:S03]  /*bd3c0*/  IADD3 R42, P6, PT, R47, R10, RZ ;  /* 0x0000000a2f2a7210 */ /* 0x002fc60007fde0ff */
[----:B0-----:R-:W2:Y:S04]  /*bd3d0*/  LDL.LU R2, [R1+0x1dd4] ;  /* 0x001dd40001027983 */ /* 0x001ea80000300800 */
[----:B------:R-:W3:Y:S04]  /*bd3e0*/  LDL.LU R3, [R1+0x1dd8] ;  /* 0x001dd80001037983 */ /* 0x000ee80000300800 */
[----:B------:R-:W3:Y:S01]  /*bd3f0*/  LDL.LU R61, [R1+0x1ddc] ;  /* 0x001ddc00013d7983 */ /* 0x000ee20000300800 */
[----:B------:R-:W-:-:S03]  /*bd400*/  F2FP.SATFINITE.E4M3.F32.PACK_AB_MERGE_C R53, R53, R40, RZ ;  /* 0x000000283535723e */ /* 0x000fc600048070ff */
[----:B------:R-:W4:Y:S01]  /*bd410*/  LDL.LU R55, [R1+0x1dc0] ;  /* 0x001dc00001377983 */ /* 0x000f220000300800 */
[----:B------:R-:W-:Y:S01]  /*bd420*/  F2FP.SATFINITE.E4M3.F32.PACK_AB_MERGE_C R52, R52, R49, RZ ;  /* 0x000000313434723e */ /* 0x000fe200048070ff */
[----:B------:R-:W-:Y:S02]  /*bd430*/  IMAD.X R43, R36, 0x1, R8, P6 ;  /* 0x00000001242b7824 */ /* 0x000fe400030e0608 */
[----:B------:R-:W4:Y:S04]  /*bd440*/  LDL.LU R54, [R1+0x1dc4] ;  /* 0x001dc40001367983 */ /* 0x000f280000300800 */
[----:B------:R-:W4:Y:S04]  /*bd450*/  LDL.LU R41, [R1+0x1dc8] ;  /* 0x001dc80001297983 */ /* 0x000f280000300800 */
[----:B------:R-:W4:Y:S04]  /*bd460*/  LDL.LU R37, [R1+0x1dcc] ;  /* 0x001dcc0001257983 */ /* 0x000f280000300800 */
[----:B------:R-:W-:Y:S04]  /*bd470*/  STL.64 [R1+0x5528], R52 ;  /* 0x0055283401007387 */ /* 0x000fe80000100a00 */
[----:B------:R-:W4:Y:S04]  /*bd480*/  LDL.LU R44, [R1+0x1c70] ;  /* 0x001c7000012c7983 */ /* 0x000f280000300800 */
[----:B------:R0:W-:Y:S04]  /*bd490*/  STL.64 [R1+0x1758], R42 ;  /* 0x0017582a01007387 */ /* 0x0001e80000100a00 */
[----:B0-----:R-:W4:Y:S04]  /*bd4a0*/  LDL.LU R43, [R1+0x1c74] ;  /* 0x001c7400012b7983 */ /* 0x001f280000300800 */
[----:B------:R-:W4:Y:S04]  /*bd4b0*/  LDL.LU R40, [R1+0x1c78] ;  /* 0x001c780001287983 */ /* 0x000f280000300800 */
[----:B------:R-:W4:Y:S01]  /*bd4c0*/  LDL.LU R49, [R1+0x1c7c] ;  /* 0x001c7c0001317983 */ /* 0x000f220000300800 */
[----:B------:R-:W-:-:S05]  /*bd4d0*/  F2FP.SATFINITE.E4M3.F32.PACK_AB_MERGE_C R52, R38, R39, RZ ;  /* 0x000000272634723e */ /* 0x000fca00048070ff */
[----:B------:R0:W-:Y:S04]  /*bd4e0*/  STL [R1+0x5540], R52 ;  /* 0x0055403401007387 */ /* 0x0001e80000100800 */
[----:B------:R-:W4:Y:S04]  /*bd4f0*/  LDL.LU R46, [R1+0x1db0] ;  /* 0x001db000012e7983 */ /* 0x000f280000300800 */
[----:B------:R-:W4:Y:S04]  /*bd500*/  LDL.LU R48, [R1+0x1db4] ;  /* 0x001db40001307983 */ /* 0x000f280000300800 */
[----:B------:R-:W4:Y:S04]  /*bd510*/  LDL.LU R45, [R1+0x1db8] ;  /* 0x001db800012d7983 */ /* 0x000f280000300800 */
[----:B------:R-:W4:Y:S01]  /*bd520*/  LDL.LU R51, [R1+0x1dbc] ;  /* 0x001dbc0001337983 */ /* 0x000f220000300800 */
[----:B------:R-:W-:-:S03]  /*bd530*/  F2FP.SATFINITE.E4M3.F32.PACK_AB_MERGE_C R58, R59, R0, RZ ;  /* 0x000000003b3a723e */ /* 0x000fc600048070ff */
[----:B------:R-:W4:Y:S01]  /*bd540*/  LDL.LU R42, [R1+0x1da0] ;  /* 0x001da000012a7983 */ /* 0x000f220000300800 */
[----:B0-----:R-:W-:-:S03]  /*bd550*/  IADD3 R52, P6, PT, R47, R9, RZ ;  /* 0x000000092f347210 */ /* 0x001fc60007fde0ff */
[----:B------:R-:W4:Y:S02]  /*bd560*/  LDL.LU R50, [R1+0x1da4] ;  /* 0x001da40001327983 */ /* 0x000f240000300800 */
[----:B------:R-:W-:Y:S02]  /*bd570*/  IMAD.X R53, R36, 0x1, R6, P6 ;  /* 0x0000000124357824 */ /* 0x000fe400030e0606 */
[----:B------:R-:W4:Y:S04]  /*bd580*/  LDL.LU R39, [R1+0x1da8] ;  /* 0x001da80001277983 */ /* 0x000f280000300800 */
[----:B------:R-:W4:Y:S04]  /*bd590*/  LDL.LU R38, [R1+0x1dac] ;  /* 0x001dac0001267983 */ /* 0x000f280000300800 */
[----:B------:R-:W-:Y:S04]  /*bd5a0*/  STL [R1+0x5548], R58 ;  /* 0x0055483a01007387 */ /* 0x000fe80000100800 */
[----:B------:R-:W4:Y:S04]  /*bd5b0*/  LDL.LU R0, [R1+0x1f60] ;  /* 0x001f600001007983 */ /* 0x000f280000300800 */
[----:B------:R-:W4:Y:S04]  /*bd5c0*/  LDL.LU R59, [R1+0x1f64] ;  /* 0x001f6400013b7983 */ /* 0x000f280000300800 */
[----:B------:R2:W-:Y:S02]  /*bd5d0*/  STL.64 [R1+0x1748], R52 ;  /* 0x0017483401007387 */ /* 0x0005e40000100a00 */
[----:B--2---:R-:W-:-:S02]  /*bd5e0*/  F2FP.SATFINITE.E4M3.F32.PACK_AB_MERGE_C R52, R2, R57, RZ ;  /* 0x000000390234723e */ /* 0x004fc400048070ff */
[----:B---3--:R-:W-:Y:S02]  /*bd5f0*/  F2FP.SATFINITE.E4M3.F32.PACK_AB_MERGE_C R2, R61, R3, RZ ;  /* 0x000000033d02723e */ /* 0x008fe400048070ff */
[----:B------:R-:W2:Y:S04]  /*bd600*/  LDL.LU R3, [R1+0x1f68] ;  /* 0x001f680001037983 */ /* 0x000ea80000300800 */
[----:B------:R0:W-:Y:S04]  /*bd610*/  STL [R1+0x54], R52 ;  /* 0x0000543401007387 */ /* 0x0001e80000100800 */
[----:B------:R-:W2:Y:S01]  /*bd620*/  LDL.LU R61, [R1+0x1f6c] ;  /* 0x001f6c00013d7983 */ /* 0x000ea20000300800 */
[----:B0-----:R-:W-:-:S03]  /*bd630*/  IADD3 R52, P6, PT, R47, R7, RZ ;  /* 0x000000072f347210 */ /* 0x001fc60007fde0ff */
[----:B------:R4:W-:Y:S04]  /*bd640*/  STL [R1+0x5558], R2 ;  /* 0x0055580201007387 */ /* 0x0009e80000100800 */
[----:B------:R0:W-:Y:S01]  /*bd650*/  STL.64 [R1+0x55c8], R6 ;  /* 0x0055c80601007387 */ /* 0x0001e20000100a00 */
[C---:B------:R-:W-:Y:S01]  /*bd660*/  IMAD.X R53, R36.reuse, 0x1, R5, P6 ;  /* 0x0000000124357824 */ /* 0x040fe200030e0605 */
[----:B----4-:R-:W-:Y:S02]  /*bd670*/  F2FP.SATFINITE.E4M3.F32.PACK_AB_MERGE_C R2, R37, R41, RZ ;  /* 0x000000292502723e */ /* 0x010fe400048070ff */
[----:B0-----:R-:W-:Y:S02]  /*bd680*/  IADD3 R6, P6, PT, R47, R4, RZ ;  /* 0x000000042f067210 */ /* 0x001fe40007fde0ff */
[----:B------:R-:W-:Y:S03]  /*bd690*/  STL.64 [R1+0x1750], R52 ;  /* 0x0017503401007387 */ /* 0x000fe60000100a00 */
[----:B------:R-:W-:Y:S01]  /*bd6a0*/  IMAD.X R7, R36, 0x1, R30, P6 ;  /* 0x0000000124077824 */ /* 0x000fe200030e061e */
[----:B------:R-:W-:Y:S01]  /*bd6b0*/  STL [R1+0x2c], R2 ;  /* 0x00002c0201007387 */ /* 0x000fe20000100800 */
[----:B------:R-:W-:-:S03]  /*bd6c0*/  F2FP.SATFINITE.E4M3.F32.PACK_AB_MERGE_C R43, R43, R44, RZ ;  /* 0x0000002c2b2b723e */ /* 0x000fc600048070ff */
[----:B------:R-:W3:Y:S04]  /*bd6d0*/  LDL.LU R41, [R1+0x1f50] ;  /* 0x001f500001297983 */ /* 0x000ee80000300800 */
[----:B------:R-:W3:Y:S01]  /*bd6e0*/  LDL.LU R37, [R1+0x1f54] ;  /* 0x001f540001257983 */ /* 0x000ee20000300800 */
[----:B------:R-:W-:-:S03]  /*bd6f0*/  F2FP.SATFINITE.E4M3.F32.PACK_AB_MERGE_C R44, R49, R40, RZ ;  /* 0x00000028312c723e */ /* 0x000fc600048070ff */
[----:B------:R0:W-:Y:S04]  /*bd700*/  STL.64 [R1+0x1740], R6 ;  /* 0x0017400601007387 */ /* 0x0001e80000100a00 */
[----:B------:R-:W4:Y:S04]  /*bd710*/  LDL.LU R40, [R1+0x1f58] ;  /* 0x001f580001287983 */ /* 0x000f280000300800 */
[----:B------:R-:W4:Y:S01]  /*bd720*/  LDL.LU R49, [R1+0x1f5c] ;  /* 0x001f5c0001317983 */ /* 0x000f220000300800 */
[----:B0-----:R-:W-:-:S05]  /*bd730*/  IADD3 R6, P6, PT, R47, R29, RZ ;  /* 0x0000001d2f067210 */ /* 0x001fca0007fde0ff */
[----:B------:R-:W-:Y:S01]  /*bd740*/  IMAD.X R7, R36, 0x1, R32, P6 ;  /* 0x0000000124077824 */ /* 0x000fe200030e0620 */
[----:B------:R-:W-:-:S04]  /*bd750*/  F2FP.SATFINITE.E4M3.F32.PACK_AB_MERGE_C R46, R48, R46, RZ ;  /* 0x0000002e302e723e */ /* 0x000fc800048070ff */
[----:B------:R0:W-:Y:S01]  /*bd760*/  STL.64 [R1+0x1738], R6 ;  /* 0x0017380601007387 */ /* 0x0001e20000100a00 */
[----:B------:R-:W-:-:S03]  /*bd770*/  F2FP.SATFINITE.E4M3.F32.PACK_AB_MERGE_C R2, R51, R45, RZ ;  /* 0x0000002d3302723e */ /* 0x000fc600048070ff */
[----:B------:R-:W-:Y:S01]  /*bd780*/  STL [R1+0x100], R46 ;  /* 0x0001002e01007387 */ /* 0x000fe20000100800 */
[----:B0-----:R-:W-:-:S03]  /*bd790*/  IADD3 R6, P6, PT, R47, R31, RZ ;  /* 0x0000001f2f067210 */ /* 0x001fc60007fde0ff */
[----:B------:R-:W-:Y:S02]  /*bd7a0*/  STL [R1+0xfc], R2 ;  /* 0x0000fc0201007387 */ /* 0x000fe40000100800 */
[----:B------:R-:W-:-:S05]  /*bd7b0*/  IMAD.X R7, R36, 0x1, R33, P6 ;  /* 0x0000000124077824 */ /* 0x000fca00030e0621 */
[----:B------:R0:W-:Y:S02]  /*bd7c0*/  STL.64 [R1+0x1728], R6 ;  /* 0x0017280601007387 */ /* 0x0001e40000100a00 */
[----:B0-----:R-:W-:-:S05]  /*bd7d0*/  IADD3 R6, P6, PT, R47, R34, RZ ;  /* 0x000000222f067210 */ /* 0x001fca0007fde0ff */
[----:B------:R-:W-:-:S05]  /*bd7e0*/  IMAD.X R7, R36, 0x1, R35, P6 ;  /* 0x0000000124077824 */ /* 0x000fca00030e0623 */
[----:B------:R0:W-:Y:S01]  /*bd7f0*/  STL.64 [R1+0x1730], R6 ;  /* 0x0017300601007387 */ /* 0x0001e20000100a00 */
[----:B------:R-:W-:-:S03]  /*bd800*/  SHF.R.S32.HI R36, RZ, 0x1f, R60 ;  /* 0x0000001fff247819 */ /* 0x000fc6000001143c */
[----:B------:R-:W4:Y:S01]  /*bd810*/  LDL.LU R47, [R1+0x1f40] ;  /* 0x001f4000012f7983 */ /* 0x000f220000300800 */
[----:B------:R-:W-:Y:S02]  /*bd820*/  F2FP.SATFINITE.E4M3.F32.PACK_AB_MERGE_C R2, R38, R39, RZ ;  /* 0x000000272602723e */ /* 0x000fe400048070ff */
[----:B0-----:R-:W-:Y:S02]  /*bd830*/  F2FP.SATFINITE.E4M3.F32.PACK_AB_MERGE_C R6, R50, R42, RZ ;  /* 0x0000002a3206723e */ /* 0x001fe400048070ff */
[----:B------:R-:W-:-:S03]  /*bd840*/  F2FP.SATFINITE.E4M3.F32.PACK_AB_MERGE_C R50, R59, R0, RZ ;  /* 0x000000003b32723e */ /* 0x000fc600048070ff */
[----:B------:R0:W-:Y:S04]  /*bd850*/  STL [R1+0x197c], R6 ;  /* 0x00197c0601007387 */ /* 0x0001e80000100800 */
[----:B------:R-:W4:Y:S01]  /*bd860*/  LDL.LU R52, [R1+0x1f44] ;  /* 0x001f440001347983 */ /* 0x000f220000300800 */
[----:B0-----:R-:W-:-:S03]  /*bd870*/  IADD3 R6, P6, PT, R60, R28, RZ ;  /* 0x0000001c3c067210 */ /* 0x001fc60007fde0ff */
[----:B------:R0:W-:Y:S02]  /*bd880*/  STL [R1+0x1980], R2 ;  /* 0x0019800201007387 */ /* 0x0001e40000100800 */
[----:B------:R-:W-:Y:S02]  /*bd890*/  IMAD.X R7, R36, 0x1, R26, P6 ;  /* 0x0000000124077824 */ /* 0x000fe400030e061a */
[----:B------:R-:W-:Y:S04]  /*bd8a0*/  STL [R1+0x5448], R50 ;  /* 0x0054483201007387 */ /* 0x000fe80000100800 */
[----:B------:R-:W4:Y:S04]  /*bd8b0*/  LDL.LU R39, [R1+0x1f48] ;  /* 0x001f480001277983 */ /* 0x000f280000300800 */
[----:B------:R-:W4:Y:S04]  /*bd8c0*/  LDL.LU R38, [R1+0x1f4c] ;  /* 0x001f4c0001267983 */ /* 0x000f280000300800 */
[----:B------:R1:W-:Y:S04]  /*bd8d0*/  STL.64 [R1+0x1720], R6 ;  /* 0x0017200601007387 */ /* 0x0003e80000100a00 */
[----:B0-----:R-:W4:Y:S04]  /*bd8e0*/  LDL.LU R2, [R1+0x1f30] ;  /* 0x001f300001027983 */ /* 0x001f280000300800 */
[----:B------:R-:W4:Y:S01]  /*bd8f0*/  LDL.LU R46, [R1+0x1f34] ;  /* 0x001f3400012e7983 */ /* 0x000f220000300800 */
[----:B-1----:R-:W-:-:S03]  /*bd900*/  IADD3 R6, P6, PT, R60, R27, RZ ;  /* 0x0000001b3c067210 */ /* 0x002fc60007fde0ff */
[----:B------:R-:W4:Y:S04]  /*bd910*/  LDL.LU R0, [R1+0x1f38] ;  /* 0x001f380001007983 */ /* 0x000f280000300800 */
[----:B------:R-:W4:Y:S01]  /*bd920*/  LDL.LU R59, [R1+0x1f3c] ;  /* 0x001f3c00013b7983 */ /* 0x000f220000300800 */
[----:B------:R-:W-:Y:S01]  /*bd930*/  IMAD.X R7, R36, 0x1, R25, P6 ;  /* 0x0000000124077824 */ /* 0x000fe200030e0619 */
[----:B------:R-:W-:Y:S02]  /*bd940*/  F2FP.SATFINITE.E4M3.F32.PACK_AB_MERGE_C R53, R54, R55, RZ ;  /* 0x000000373635723e */ /* 0x000fe400048070ff */
[----:B--2---:R-:W-:Y:S02]  /*bd950*/  F2FP.SATFINITE.E4M3.F32.PACK_AB_MERGE_C R48, R61, R3, RZ ;  /* 0x000000033d30723e */ /* 0x004fe400048070ff */
[----:B------:R-:W2:Y:S04]  /*bd960*/  LDL.LU R3, [R1+0x1f20] ;  /* 0x001f200001037983 */ /* 0x000ea80000300800 */
[----:B------:R-:W2:Y:S04]  /*bd970*/  LDL.LU R61, [R1+0x1f24] ;  /* 0x001f2400013d7983 */ /* 0x000ea80000300800 */
[----:B------:R-:W-:Y:S04]  /*bd980*/  STL [R1+0x53a4], R48 ;  /* 0x0053a43001007387 */ /* 0x000fe80000100800 */
[----:B------:R-:W-:Y:S04]  /*bd990*/  STL [R1+0x55b8], R27 ;  /* 0x0055b81b01007387 */ /* 0x000fe80000100800 */
[----:B------:R0:W-:Y:S04]  /*bd9a0*/  STL.64 [R1+0x1718], R6 ;  /* 0x0017180601007387 */ /* 0x0001e80000100a00 */
[----:B0-----:R-:W2:Y:S04]  /*bd9b0*/  LDL.LU R6, [R1+0x1f28] ;  /* 0x001f280001067983 */ /* 0x001ea80000300800 */
[----:B------:R-:W2:Y:S01]  /*bd9c0*/  LDL.LU R45, [R1+0x1f2c] ;  /* 0x001f2c00012d7983 */ /* 0x000ea20000300800 */
[----:B---3--:R-:W-:-:S03]  /*bd9d0*/  F2FP.SATFINITE.E4M3.F32.PACK_AB_MERGE_C R57, R37, R41, RZ ;  /* 0x000000292539723e */ /* 0x008fc600048070ff */
[----:B------:R-:W3:Y:S04]  /*bd9e0*/  LDL.LU R7, [R1+0x1d90] ;  /* 0x001d900001077983 */ /* 0x000ee80000300800 */
[----:B------:R-:W3:Y:S04]  /*bd9f0*/  LDL.LU R37, [R1+0x1d94] ;  /* 0x001d940001257983 */ /* 0x000ee80000300800 */
[----:B------:R-:W3:Y:S01]  /*bda00*/  LDL.LU R58, [R1+0x1d98] ;  /* 0x001d9800013a7983 */ /* 0x000ee20000300800 */
[----:B----4-:R-:W-:-:S03]  /*bda10*/  F2FP.SATFINITE.E4M3.F32.PACK_AB_MERGE_C R56, R49, R40, RZ ;  /* 0x000000283138723e */ /* 0x010fc600048070ff */
        /* <DEDUP_REMOVED lines=9> */
[----:B------:R-:W-:Y:S01]  /*bdab0*/  IMAD.X R57, R36, 0x1, R22, P6 ;  /* 0x0000000124397824 */ /* 0x000fe200030e0616 */
[----:B------:R-:W-:-:S05]  /*bdac0*/  F2FP.SATFINITE.E4M3.F32.PACK_AB_MERGE_C R52, R52, R47, RZ ;  /* 0x0000002f3434723e */ /* 0x000fca00048070ff */
[----:B------:R-:W-:Y:S04]  /*bdad0*/  STL [R1+0x555c], R52 ;  /* 0x00555c3401007387 */ /* 0x000fe80000100800 */
[----:B------:R0:W-:Y:S04]  /*bdae0*/  STL.64 [R1+0x55c0], R24 ;  /* 0x0055c01801007387 */ /* 0x0001e80000100a00 */
[----:B------:R1:W-:Y:S01]  /*bdaf0*/  STL.64 [R1+0x1710], R56 ;  /* 0x0017103801007387 */ /* 0x0003e20000100a00 */
[----:B0-----:R-:W-:Y:S02]  /*bdb00*/  IADD3 R24, P6, PT, R60, R23, RZ ;  /* 0x000000173c187210 */ /* 0x001fe40007fde0ff */
[----:B-1----:R-:W-:-:S03]  /*bdb10*/  F2FP.SATFINITE.E4M3.F32.PACK_AB_MERGE_C R57, R38, R39, RZ ;  /* 0x000000272639723e */ /* 0x002fc600048070ff */
[----:B------:R-:W-:Y:S01]  /*bdb20*/  IMAD.X R25, R36, 0x1, R21, P6 ;  /* 0x0000000124197824 */ /* 0x000fe200030e0615 */
[----:B------:R-:W4:Y:S04]  /*bdb30*/  LDL.LU R39, [R1+0x1f08] ;  /* 0x001f080001277983 */ /* 0x000f280000300800 */
[----:B------:R-:W4:Y:S01]  /*bdb40*/  LDL.LU R38, [R1+0x1f0c] ;  /* 0x001f0c0001267983 */ /* 0x000f220000300800 */
[----:B------:R-:W-:-:S05]  /*bdb50*/  F2FP.SATFINITE.E4M3.F32.PACK_AB_MERGE_C R52, R46, R2, RZ ;  /* 0x000000022e34723e */ /* 0x000fca00048070ff */
[----:B------:R-:W-:Y:S01]  /*bdb60*/  STL.64 [R1+0x5570], R52 ;  /* 0x0055703401007387 */ /* 0x000fe20000100a00 */
[----:B------:R-:W-:-:S03]  /*bdb70*/  F2FP.SATFINITE.E4M3.F32.PACK_AB_MERGE_C R2, R59, R0, RZ ;  /* 0x000000003b02723e */ /* 0x000fc600048070ff */
        /* <DEDUP_REMOVED lines=8> */
[----:B------:R0:W-:Y:S01]  /*bdc00*/  STL.64 [R1+0x1700], R24 ;  /* 0x0017001801007387 */ /* 0x0001e20000100a00 */
[----:B------:R-:W-:-:S02]  /*bdc10*/  F2FP.SATFINITE.E4M3.F32.PACK_AB_MERGE_C R45, R45, R6, RZ ;  /* 0x000000062d2d723e */ /* 0x000fc400048070ff */
[----:B------:R-:W-:Y:S02]  /*bdc20*/  IADD3 R6, P6, PT, R60, R18, RZ ;  /* 0x000000123c067210 */ /* 0x000fe40007fde0ff */
[----:B---3--:R-:W-:-:S03]  /*bdc30*/  F2FP.SATFINITE.E4M3.F32.PACK_AB_MERGE_C R37, R37, R7, RZ ;  /* 0x000000072525723e */ /* 0x008fc600048070ff */
[----:B------:R-:W-:Y:S01]  /*bdc40*/  IMAD.X R7, R36, 0x1, R17, P6 ;  /* 0x0000000124077824 */ /* 0x000fe200030e0611 */
[----:B------:R-:W-:Y:S01]  /*bdc50*/  STL.64 [R1+0x5578], R44 ;  /* 0x0055782c01007387 */ /* 0x000fe20000100a00 */
[----:B----4-:R-:W-:-:S03]  /*bdc60*/  F2FP.SATFINITE.E4M3.F32.PACK_AB_MERGE_C R40, R40, R58, RZ ;  /* 0x0000003a2828723e */ /* 0x010fc600048070ff */
[----:B------:R-:W-:Y:S04]  /*bdc70*/  STL [R1+0x5598], R37 ;  /* 0x0055982501007387 */ /* 0x000fe80000100800 */
[----:B------:R-:W-:Y:S04]  /*bdc80*/  STL [R1+0x55a8], R40 ;  /* 0x0055a82801007387 */ /* 0x000fe80000100800 */
[----:B------:R1:W-:Y:S01]  /*bdc90*/  STL.64 [R1+0x16f8], R6 ;  /* 0x0016f80601007387 */ /* 0x0003e20000100a00 */
[----:B0-----:R-:W-:Y:S02]  /*bdca0*/  F2FP.SATFINITE.E4M3.F32.PACK_AB_MERGE_C R24, R54, R55, RZ ;  /* 0x000000373618723e */ /* 0x001fe400048070ff */
[----:B-1----:R-:W-:-:S03]  /*bdcb0*/  IADD3 R6, P6, PT, R60, R16, RZ ;  /* 0x000000103c067210 */ /* 0x002fc60007fde0ff */
[----:B------:R-:W-:Y:S02]  /*bdcc0*/  STL [R1+0xd8], R24 ;  /* 0x0000d81801007387 */ /* 0x000fe40000100800 */
[----:B------:R-:W-:-:S05]  /*bdcd0*/  IMAD.X R7, R36, 0x1, R14, P6 ;  /* 0x0000000124077824 */ /* 0x000fca00030e060e */
[----:B------:R0:W-:Y:S04]  /*bdce0*/  STL.64 [R1+0x16f0], R6 ;  /* 0x0016f00601007387 */ /* 0x0001e80000100a00 */
[----:B0-----:R-:W3:Y:S04]  /*bdcf0*/  LDL.LU R6, [R1+0x1ee0] ;  /* 0x001ee00001067983 */ /* 0x001ee80000300800 */
[----:B------:R-:W3:Y:S01]  /*bdd00*/  LDL.LU R7, [R1+0x1ee4] ;  /* 0x001ee40001077983 */ /* 0x000ee20000300800 */
[----:B------:R-:W-:-:S05]  /*bdd10*/  F2FP.SATFINITE.E4M3.F32.PACK_AB_MERGE_C R24, R42, R51, RZ ;  /* 0x000000332a18723e */ /* 0x000fca00048070ff */
[----:B------:R0:W-:Y:S04]  /*bdd20*/  STL [R1+0xdc], R24 ;  /* 0x0000dc1801007387 */ /* 0x0001e80000100800 */
[----:B------:R-:W4:Y:S01]  /*bdd30*/  LDL.LU R50, [R1+0x1ee8] ;  /* 0x001ee80001327983 */ /* 0x000f220000300800 */
[----:B0-----:R-:W-:-:S03]  /*bdd40*/  F2FP.SATFINITE.E4M3.F32.PACK_AB_MERGE_C R24, R49, R41, RZ ;  /* 0x000000293118723e */ /* 0x001fc600048070ff */
[----:B------:R-:W4:Y:S04]  /*bdd50*/  LDL.LU R49, [R1+0x1eec] ;  /* 0x001eec0001317983 */ /* 0x000f280000300800 */
[----:B------:R0:W-:Y:S02]  /*bdd60*/  STL [R1+0x1968], R24 ;  /* 0x0019681801007387 */ /* 0x0001e40000100800 */
[----:B0-----:R-:W-:-:S05]  /*bdd70*/  IADD3 R24, P6, PT, R60, R15, RZ ;  /* 0x0000000f3c187210 */ /* 0x001fca0007fde0ff */
[----:B------:R-:W-:-:S05]  /*bdd80*/  IMAD.X R25, R36, 0x1, R13, P6 ;  /* 0x0000000124197824 */ /* 0x000fca00030e060d */
[----:B------:R0:W-:Y:S04]  /*bdd90*/  STL.64 [R1+0x16e8], R24 ;  /* 0x0016e81801007387 */ /* 0x0001e80000100a00 */
[----:B------:R-:W4:Y:S04]  /*bdda0*/  LDL.LU R45, [R1+0x1ed0] ;  /* 0x001ed000012d7983 */ /* 0x000f280000300800 */
[----:B------:R-:W4:Y:S01]  /*bddb0*/  LDL.LU R56, [R1+0x1ed4] ;  /* 0x001ed40001387983 */ /* 0x000f220000300800 */
[----:B0-----:R-:W-:-:S05]  /*bddc0*/  F2FP.SATFINITE.E4M3.F32.PACK_AB_MERGE_C R24, R38, R39, RZ ;  /* 0x000000272618723e */ /* 0x001fca00048070ff */
[----:B------:R0:W-:Y:S04]  /*bddd0*/  STL [R1+0x196c], R24 ;  /* 0x00196c1801007387 */ /* 0x0001e80000100800 */
[----:B------:R-:W4:Y:S04]  /*bdde0*/  LDL.LU R52, [R1+0x1ed8] ;  /* 0x001ed80001347983 */ /* 0x000f280000300800 */
[----:B------:R-:W4:Y:S01]  /*bddf0*/  LDL.LU R55, [R1+0x1edc] ;  /* 0x001edc0001377983 */ /* 0x000f220000300800 */
[----:B0-----:R-:W-:Y:S02]  /*bde00*/  IADD3 R24, P6, PT, R60, R12, RZ ;  /* 0x0000000c3c187210 */ /* 0x001fe40007fde0ff */
[----:B------:R-:W-:Y:S01]  /*bde10*/  F2FP.SATFINITE.E4M3.F32.PACK_AB_MERGE_C R54, R59, R0, RZ ;  /* 0x000000003b36723e */ /* 0x000fe200048070ff */
[----:B------:R-:W4:Y:S02]  /*bde20*/  LDL.LU R53, [R1+0x1ec0] ;  /* 0x001ec00001357983 */ /* 0x000f240000300800 */
[----:B------:R-:W-:-:S02]  /*bde30*/  IMAD.X R25, R36, 0x1, R11, P6 ;  /* 0x0000000124197824 */ /* 0x000fc400030e060b */
[----:B------:R-:W4:Y:S04]  /*bde40*/  LDL.LU R47, [R1+0x1ec4] ;  /* 0x001ec400012f7983 */ /* 0x000f280000300800 */
[----:B------:R-:W-:Y:S04]  /*bde50*/  STL [R1+0x5520], R54 ;  /* 0x0055203601007387 */ /* 0x000fe80000100800 */
[----:B------:R0:W-:Y:S04]  /*bde60*/  STL.64 [R1+0x16e0], R24 ;  /* 0x0016e01801007387 */ /* 0x0001e80000100a00 */
        /* <DEDUP_REMOVED lines=9> */
[----:B--2---:R-:W-:-:S03]  /*bdf00*/  F2FP.SATFINITE.E4M3.F32.PACK_AB_MERGE_C R51, R61, R3, RZ ;  /* 0x000000033d33723e */ /* 0x004fc600048070ff */
[----:B------:R-:W2:Y:S04]  /*bdf10*/  LDL.LU R3, [R1+0x1d8c] ;  /* 0x001d8c0001037983 */ /* 0x000ea80000300800 */
[----:B------:R-:W2:Y:S04]  /*bdf20*/  LDL.LU R59, [R1+0x1ea0] ;  /* 0x001ea000013b7983 */ /* 0x000ea80000300800 */
[----:B------:R-:W2:Y:S04]  /*bdf30*/  LDL.LU R61, [R1+0x1ea4] ;  /* 0x001ea400013d7983 */ /* 0x000ea80000300800 */
[----:B------:R-:W-:Y:S01]  /*bdf40*/  STL [R1+0x53a8], R51 ;  /* 0x0053a83301007387 */ /* 0x000fe20000100800 */
[----:B---3--:R-:W-:-:S02]  /*bdf50*/  F2FP.SATFINITE.E4M3.F32.PACK_AB_MERGE_C R48, R7, R6, RZ ;  /* 0x000000060730723e */ /* 0x008fc400048070ff */
[----:B------:R-:W-:-:S05]  /*bdf60*/  IADD3 R6, P6, PT, R60, R10, RZ ;  /* 0x0000000a3c067210 */ /* 0x000fca0007fde0ff */
[----:B------:R-:W-:Y:S01]  /*bdf70*/  IMAD.X R7, R36, 0x1, R8, P6 ;  /* 0x0000000124077824 */ /* 0x000fe200030e0608 */
[----:B------:R-:W-:Y:S04]  /*bdf80*/  STL [R1+0x55ac], R48 ;  /* 0x0055ac3001007387 */ /* 0x000fe80000100800 */
[----:B------:R0:W-:Y:S04]  /*bdf90*/  STL.64 [R1+0x16d8], R6 ;  /* 0x0016d80601007387 */ /* 0x0001e80000100a00 */
[----:B0-----:R-:W3:Y:S01]  /*bdfa0*/  LDL.LU.64 R6, [R1+0x55c8] ;  /* 0x0055c80001067983 */ /* 0x001ee20000300a00 */
[----:B------:R-:W-:-:S02]  /*bdfb0*/  IADD3 R44, P6, PT, R60, R9, RZ ;  /* 0x000000093c2c7210 */ /* 0x000fc40007fde0ff */
[----:B----4-:R-:W-:Y:S02]  /*bdfc0*/  F2FP.SATFINITE.E4M3.F32.PACK_AB_MERGE_C R54, R49, R50, RZ ;  /* 0x000000323136723e */ /* 0x010fe400048070ff */
[----:B------:R-:W4:Y:S04]  /*bdfd0*/  LDL.LU R50, [R1+0x1ea8] ;  /* 0x001ea80001327983 */ /* 0x000f280000300800 */
[----:B------:R-:W4:Y:S04]  /*bdfe0*/  LDL.LU R49, [R1+0x1eac] ;  /* 0x001eac0001317983 */ /* 0x000f280000300800 */
[----:B------:R-:W4:Y:S01]  /*bdff0*/  LDL.LU R51, [R1+0x10] ;  /* 0x0000100001337983 */ /* 0x000f220000300800 */
[----:B------:R-:W-:-:S05]  /*be000*/  F2FP.SATFINITE.E4M3.F32.PACK_AB_MERGE_C R56, R56, R45, RZ ;  /* 0x0000002d3838723e */ /* 0x000fca00048070ff */
[----:B------:R-:W-:Y:S04]  /*be010*/  STL.64 [R1+0x5550], R56 ;  /* 0x0055503801007387 */ /* 0x000fe80000100a00 */
[----:B------:R0:W-:Y:S01]  /*be020*/  STL.64 [R1+0x55b0], R8 ;  /* 0x0055b00801007387 */ /* 0x0001e20000100a00 */
[----:B------:R-:W-:-:S05]  /*be030*/  F2FP.SATFINITE.E4M3.F32.PACK_AB_MERGE_C R55, R55, R52, RZ ;  /* 0x000000343737723e */ /* 0x000fca00048070ff */
[----:B------:R-:W-:Y:S01]  /*be040*/  STL.64 [R1+0x5560], R54 ;  /* 0x0055603601007387 */ /* 0x000fe20000100a00 */
[----:B------:R-:W-:Y:S02]  /*be050*/  F2FP.SATFINITE.E4M3.F32.PACK_AB_MERGE_C R47, R47, R53, RZ ;  /* 0x000000352f2f723e */ /* 0x000fe400048070ff */
[----:B------:R-:W-:Y:S02]  /*be060*/  F2FP.SATFINITE.E4M3.F32.PACK_AB_MERGE_C R42, R42, R25, RZ ;  /* 0x000000192a2a723e */ /* 0x000fe400048070ff */
[----:B------:R-:W-:Y:S02]  /*be070*/  F2FP.SATFINITE.E4M3.F32.PACK_AB_MERGE_C R38, R38, R39, RZ ;  /* 0x000000272626723e */ /* 0x000fe400048070ff */
[----:B--2---:R-:W-:Y:S01]  /*be080*/  F2FP.SATFINITE.E4M3.F32.PACK_AB_MERGE_C R39, R3, R0, RZ ;  /* 0x000000000327723e */ /* 0x004fe200048070ff */
[----:B---3--:R-:W-:Y:S01]  /*be090*/  IMAD.X R45, R36, 0x1, R6, P6 ;  /* 0x00000001242d7824 */ /* 0x008fe200030e0606 */
[----:B0-----:R-:W-:-:S04]  /*be0a0*/  IADD3 R8, P6, PT, R60, R7, RZ ;  /* 0x000000073c087210 */ /* 0x001fc80007fde0ff */
[----:B------:R-:W-:Y:S01]  /*be0b0*/  STL.64 [R1+0x16d0], R44 ;  /* 0x0016d02c01007387 */ /* 0x000fe20000100a00 */
[----:B------:R-:W-:-:S03]  /*be0c0*/  IMAD.X R9, R36, 0x1, R5, P6 ;  /* 0x0000000124097824 */ /* 0x000fc600030e0605 */
[----:B------:R-:W-:Y:S04]  /*be0d0*/  STL.64 [R1+0x5588], R46 ;  /* 0x0055882e01007387 */ /* 0x000fe80000100a00 */
[----:B------:R0:W-:Y:S04]  /*be0e0*/  STL.64 [R1+0x55a0], R6 ;  /* 0x0055a00601007387 */ /* 0x0001e80000100a00 */
[----:B------:R-:W-:Y:S01]  /*be0f0*/  STL.64 [R1+0x5590], R42 ;  /* 0x0055902a01007387 */ /* 0x000fe20000100a00 */
[----:B0-----:R-:W-:-:S03]  /*be100*/  IADD3 R6, P6, PT, R60, R4, RZ ;  /* 0x000000043c067210 */ /* 0x001fc60007fde0ff */
[----:B------:R0:W-:Y:S02]  /*be110*/  STL.64 [R1+0x16c8], R8 ;  /* 0x0016c80801007387 */ /* 0x0001e40000100a00 */
[----:B------:R-:W-:-:S05]  /*be120*/  IMAD.X R7, R36, 0x1, R30, P6 ;  /* 0x0000000124077824 */ /* 0x000fca00030e061e */
[----:B------:R1:W-:Y:S04]  /*be130*/  STL.64 [R1+0x16c0], R6 ;  /* 0x0016c00601007387 */ /* 0x0003e80000100a00 */
[----:B------:R-:W2:Y:S01]  /*be140*/  LDL.LU R0, [R1+0x1e90] ;  /* 0x001e900001007983 */ /* 0x000ea20000300800 */
[----:B0-----:R-:W-:-:S03]  /*be150*/  F2FP.SATFINITE.E4M3.F32.PACK_AB_MERGE_C R8, R61, R59, RZ ;  /* 0x0000003b3d08723e */ /* 0x001fc600048070ff */
[----:B------:R-:W2:Y:S01]  /*be160*/  LDL.LU R3, [R1+0x1e94] ;  /* 0x001e940001037983 */ /* 0x000ea20000300800 */
[----:B-1----:R-:W-:-:S05]  /*be170*/  IADD3 R6, P6, PT, R60, R29, RZ ;  /* 0x0000001d3c067210 */ /* 0x002fca0007fde0ff */
[----:B------:R-:W-:-:S05]  /*be180*/  IMAD.X R7, R36, 0x1, R32, P6 ;  /* 0x0000000124077824 */ /* 0x000fca00030e0620 */
[----:B------:R0:W-:Y:S04]  /*be190*/  STL.64 [R1+0x16b8], R6 ;  /* 0x0016b80601007387 */ /* 0x0001e80000100a00 */
[----:B------:R-:W-:Y:S04]  /*be1a0*/  STL [R1+0x36c], R8 ;  /* 0x00036c0801007387 */ /* 0x000fe80000100800 */
[----:B------:R-:W3:Y:S04]  /*be1b0*/  LDL.LU R59, [R1+0x1e98] ;  /* 0x001e9800013b7983 */ /* 0x000ee80000300800 */
[----:B------:R-:W3:Y:S01]  /*be1c0*/  LDL.LU R61, [R1+0x1e9c] ;  /* 0x001e9c00013d7983 */ /* 0x000ee20000300800 */
[----:B0-----:R-:W-:-:S05]  /*be1d0*/  IADD3 R6, P6, PT, R60, R31, RZ ;  /* 0x0000001f3c067210 */ /* 0x001fca0007fde0ff */
[----:B------:R-:W-:-:S05]  /*be1e0*/  IMAD.X R7, R36, 0x1, R33, P6 ;  /* 0x0000000124077824 */ /* 0x000fca00030e0621 */
[----:B------:R0:W-:Y:S02]  /*be1f0*/  STL.64 [R1+0x16b0], R6 ;  /* 0x0016b00601007387 */ /* 0x0001e40000100a00 */
[----:B0-----:R-:W-:Y:S02]  /*be200*/  IADD3 R6, P6, PT, R60, R34, RZ ;  /* 0x000000223c067210 */ /* 0x001fe40007fde0ff */
[----:B------:R0:W-:Y:S03]  /*be210*/  STL [R1+0x51e0], R60 ;  /* 0x0051e03c01007387 */ /* 0x0001e60000100800 */
[----:B------:R-:W-:Y:S01]  /*be220*/  IMAD.X R7, R36, 0x1, R35, P6 ;  /* 0x0000000124077824 */ /* 0x000fe200030e0623 */
[----:B------:R-:W-:-:S04]  /*be230*/  F2FP.SATFINITE.E4M3.F32.PACK_AB_MERGE_C R41, R41, R27, RZ ;  /* 0x0000001b2929723e */ /* 0x000fc800048070ff */
[----:B------:R4:W-:Y:S04]  /*be240*/  STL.64 [R1+0x16a8], R6 ;  /* 0x0016a80601007387 */ /* 0x0009e80000100a00 */
[----:B------:R-:W3:Y:S04]  /*be250*/  LDL.LU R27, [R1+0x1fb0] ;  /* 0x001fb000011b7983 */ /* 0x000ee80000300800 */
[----:B0-----:R-:W3:Y:S01]  /*be260*/  LDL.LU R60, [R1+0x1fa0] ;  /* 0x001fa000013c7983 */ /* 0x001ee20000300800 */
[----:B----4-:R-:W-:-:S05]  /*be270*/  F2FP.SATFINITE.E4M3.F32.PACK_AB_MERGE_C R6, R49, R50, RZ ;  /* 0x000000323106723e */ /* 0x010fca00048070ff */
[----:B------:R0:W-:Y:S04]  /*be280*/  STL [R1+0x370], R6 ;  /* 0x0003700601007387 */ /* 0x0001e80000100800 */
        /* <DEDUP_REMOVED lines=19> */
[----:B--2---:R-:W-:-:S05]  /*be3c0*/  F2FP.SATFINITE.E4M3.F32.PACK_AB_MERGE_C R3, R3, R0, RZ ;  /* 0x000000000303723e */ /* 0x004fca00048070ff */
[----:B------:R0:W-:Y:S04]  /*be3d0*/  STL [R1+0x53ac], R3 ;  /* 0x0053ac0301007387 */ /* 0x0001e80000100800 */
[----:B0-----:R-:W2:Y:S04]  /*be3e0*/  LDL.LU R3, [R1+0x1fbc] ;  /* 0x001fbc0001037983 */ /* 0x001ea80000300800 */
[----:B------:R0:W-:Y:S01]  /*be3f0*/  STL [R1+0x5568], R2 ;  /* 0x0055680201007387 */ /* 0x0001e20000100800 */
[----:B---3--:R-:W-:-:S03]  /*be400*/  F2FP.SATFINITE.E4M3.F32.PACK_AB_MERGE_C R61, R61, R59, RZ ;  /* 0x0000003b3d3d723e */ /* 0x008fc600048070ff */
[----:B0-----:R-:W2:Y:S04]  /*be410*/  LDL.LU R2, [R1+0x1fb8] ;  /* 0x001fb80001027983 */ /* 0x001ea80000300800 */
[----:B------:R-:W3:Y:S04]  /*be420*/  LDL.LU R53, [R1+0x1e70] ;  /* 0x001e700001357983 */ /* 0x000ee80000300800 */
[----:B------:R-:W3:Y:S04]  /*be430*/  LDL.LU R50, [R1+0x1e74] ;  /* 0x001e740001327983 */ /* 0x000ee80000300800 */
[----:B------:R-:W2:Y:S04]  /*be440*/  LDL.LU R0, [R1+0x1e78] ;  /* 0x001e780001007983 */ /* 0x000ea80000300800 */
[----:B------:R-:W2:Y:S04]  /*be450*/  LDL.LU R59, [R1+0x1e7c] ;  /* 0x001e7c00013b7983 */ /* 0x000ea80000300800 */
[----:B------:R0:W-:Y:S04]  /*be460*/  STL [R1+0x53b0], R61 ;  /* 0x0053b03d01007387 */ /* 0x0001e80000100800 */
[----:B0-----:R-:W2:Y:S01]  /*be470*/  LDL.LU R61, [R1+0x1fb4] ;  /* 0x001fb400013d7983 */ /* 0x001ea20000300800 */
[----:B------:R-:W-:-:S02]  /*be480*/  F2FP.SATFINITE.E4M3.F32.PACK_AB_MERGE_C R58, R58, R24, RZ ;  /* 0x000000183a3a723e */ /* 0x000fc400048070ff */
[----:B------:R-:W-:Y:S02]  /*be490*/  SHF.R.S32.HI R36, RZ, 0x1f, R51 ;  /* 0x0000001fff247819 */ /* 0x000fe40000011433 */
[----:B------:R-:W-:-:S05]  /*be4a0*/  IADD3 R24, P6, PT, R51, R28, RZ ;  /* 0x0000001c33187210 */ /* 0x000fca0007fde0ff */
[----:B------:R-:W-:-:S05]  /*be4b0*/  IMAD.X R25, R36, 0x1, R26, P6 ;  /* 0x0000000124197824 */ /* 0x000fca00030e061a */
[----:B------:R0:W-:Y:S04]  /*be4c0*/  STL.64 [R1+0x16a0], R24 ;  /* 0x0016a01801007387 */ /* 0x0001e80000100a00 */
[----:B0-----:R-:W3:Y:S01]  /*be4d0*/  LDL.LU.64 R24, [R1+0x55c0] ;  /* 0x0055c00001187983 */ /* 0x001ee20000300a00 */
[----:B--2---:R-:W-:-:S03]  /*be4e0*/  F2FP.SATFINITE.E4M3.F32.PACK_AB_MERGE_C R61, R61, R27, RZ ;  /* 0x0000001b3d3d723e */ /* 0x004fc600048070ff */
[----:B------:R-:W2:Y:S04]  /*be4f0*/  LDL.LU R27, [R1+0x55b8] ;  /* 0x0055b800011b7983 */ /* 0x000ea80000300800 */
[----:B------:R0:W-:Y:S02]  /*be500*/  STL [R1+0x1aa8], R61 ;  /* 0x001aa83d01007387 */ /* 0x0001e40000100800 */
[----:B0-----:R-:W-:-:S05]  /*be510*/  F2FP.SATFINITE.E4M3.F32.PACK_AB_MERGE_C R61, R3, R2, RZ ;  /* 0x00000002033d723e */ /* 0x001fca00048070ff */
[----:B------:R-:W-:Y:S01]  /*be520*/  STL [R1+0x1aa4], R61 ;  /* 0x001aa43d01007387 */ /* 0x000fe20000100800 */
[----:B----4-:R-:W-:Y:S02]  /*be530*/  F2FP.SATFINITE.E4M3.F32.PACK_AB_MERGE_C R42, R42, R60, RZ ;  /* 0x0000003c2a2a723e */ /* 0x010fe400048070ff */
[----:B------:R-:W-:Y:S02]  /*be540*/  F2FP.SATFINITE.E4M3.F32.PACK_AB_MERGE_C R6, R6, R43, RZ ;  /* 0x0000002b0606723e */ /* 0x000fe400048070ff */
[----:B------:R-:W-:Y:S02]  /*be550*/  F2FP.SATFINITE.E4M3.F32.PACK_AB_MERGE_C R7, R46, R7, RZ ;  /* 0x000000072e07723e */ /* 0x000fe400048070ff */
[----:B--2---:R-:W-:-:S05]  /*be560*/  IADD3 R2, P6, PT, R51, R27, RZ ;  /* 0x0000001b33027210 */ /* 0x004fca0007fde0ff */
[----:B---3--:R-:W-:-:S05]  /*be570*/  IMAD.X R3, R36, 0x1, R25, P6 ;  /* 0x0000000124037824 */ /* 0x008fca00030e0619 */
[----:B------:R0:W-:Y:S04]  /*be580*/  STL.64 [R1+0x1698], R2 ;  /* 0x0016980201007387 */ /* 0x0001e80000100a00 */
[----:B------:R-:W-:Y:S01]  /*be590*/  STL [R1+0x1ad0], R42 ;  /* 0x001ad02a01007387 */ /* 0x000fe20000100800 */
[----:B0-----:R-:W-:-:S03]  /*be5a0*/  IADD3 R2, P6, PT, R51, R24, RZ ;  /* 0x0000001833027210 */ /* 0x001fc60007fde0ff */
[----:B------:R0:W-:Y:S02]  /*be5b0*/  STL [R1+0x1acc], R6 ;  /* 0x001acc0601007387 */ /* 0x0001e40000100800 */
[----:B------:R-:W-:-:S05]  /*be5c0*/  IMAD.X R3, R36, 0x1, R22, P6 ;  /* 0x0000000124037824 */ /* 0x000fca00030e0616 */
        /* <DEDUP_REMOVED lines=18> */
[----:B------:R-:W-:Y:S02]  /*be6f0*/  STL [R1+0x1b70], R6 ;  /* 0x001b700601007387 */ /* 0x000fe40000100800 */
[----:B------:R-:W-:-:S05]  /*be700*/  IMAD.X R3, R36, 0x1, R17, P6 ;  /* 0x0000000124037824 */ /* 0x000fca00030e0611 */
[----:B------:R0:W-:Y:S04]  /*be710*/  STL.64 [R1+0x1170], R2 ;  /* 0x0011700201007387 */ /* 0x0001e80000100a00 */
[----:B------:R-:W2:Y:S01]  /*be720*/  LDL.LU R8, [R1+0x1d70] ;  /* 0x001d700001087983 */ /* 0x000ea20000300800 */
[----:B0-----:R-:W-:Y:S02]  /*be730*/  F2FP.SATFINITE.E4M3.F32.PACK_AB_MERGE_C R3, R45, R44, RZ ;  /* 0x0000002c2d03723e */ /* 0x001fe400048070ff */
[----:B------:R-:W-:-:S03]  /*be740*/  F2FP.SATFINITE.E4M3.F32.PACK_AB_MERGE_C R2, R49, R52, RZ ;  /* 0x000000343102723e */ /* 0x000fc600048070ff */
[----:B------:R-:W-:Y:S04]  /*be750*/  STL [R1+0x1b90], R3 ;  /* 0x001b900301007387 */ /* 0x000fe80000100800 */
[----:B------:R-:W2:Y:S04]  /*be760*/  LDL.LU R49, [R1+0x1d74] ;  /* 0x001d740001317983 */ /* 0x000ea80000300800 */
[----:B------:R0:W-:Y:S04]  /*be770*/  STL [R1+0x1b8c], R2 ;  /* 0x001b8c0201007387 */ /* 0x0001e80000100800 */
[----:B------:R-:W3:Y:S04]  /*be780*/  LDL.LU R9, [R1+0x1d78] ;  /* 0x001d780001097983 */ /* 0x000ee80000300800 */
[----:B------:R-:W3:Y:S01]  /*be790*/  LDL.LU R57, [R1+0x1d7c] ;  /* 0x001d7c0001397983 */ /* 0x000ee20000300800 */
[----:B0-----:R-:W-:-:S05]  /*be7a0*/  IADD3 R2, P6, PT, R51, R16, RZ ;  /* 0x0000001033027210 */ /* 0x001fca0007fde0ff */
[----:B------:R-:W-:Y:S01]  /*be7b0*/  IMAD.X R3, R36, 0x1, R14, P6 ;  /* 0x0000000124037824 */ /* 0x000fe200030e060e */
[----:B------:R-:W-:-:S04]  /*be7c0*/  F2FP.SATFINITE.E4M3.F32.PACK_AB_MERGE_C R0, R59, R0, RZ ;  /* 0x000000003b00723e */ /* 0x000fc800048070ff */
[----:B------:R0:W-:Y:S04]  /*be7d0*/  STL.64 [R1+0x1158], R2 ;  /* 0x0011580201007387 */ /* 0x0001e80000100a00 */
[----:B------:R-:W4:Y:S01]  /*be7e0*/  LDL.LU R48, [R1+0x1c60] ;  /* 0x001c600001307983 */ /* 0x000f220000300800 */
[----:B0-----:R-:W-:-:S05]  /*be7f0*/  F2FP.SATFINITE.E4M3.F32.PACK_AB_MERGE_C R2, R50, R53, RZ ;  /* 0x000000353202723e */ /* 0x001fca00048070ff */
[----:B------:R0:W-:Y:S04]  /*be800*/  STL [R1+0x368], R2 ;  /* 0x0003680201007387 */ /* 0x0001e80000100800 */
[----:B------:R-:W4:Y:S04]  /*be810*/  LDL.LU R40, [R1+0x1c64] ;  /* 0x001c640001287983 */ /* 0x000f280000300800 */
[----:B------:R1:W-:Y:S01]  /*be820*/  STL [R1+0x7cc], R0 ;  /* 0x0007cc0001007387 */ /* 0x0003e20000100800 */
[----:B0-----:R-:W-:-:S03]  /*be830*/  IADD3 R2, P6, PT, R51, R15, RZ ;  /* 0x0000000f33027210 */ /* 0x001fc60007fde0ff */
        /* <DEDUP_REMOVED lines=12> */
[----:B-1----:R-:W4:Y:S04]  /*be900*/  LDL.LU R0, [R1+0x1950] ;  /* 0x0019500001007983 */ /* 0x002f280000300800 */
        /* <DEDUP_REMOVED lines=8> */
[----:B------:R-:W4:Y:S01]  /*be990*/  LDL.LU R50, [R1+0x58] ;  /* 0x0000580001327983 */ /* 0x000f220000300800 */
[----:B--2---:R-:W-:-:S02]  /*be9a0*/  F2FP.SATFINITE.E4M3.F32.PACK_AB_MERGE_C R49, R49, R8, RZ ;  /* 0x000000083131723e */ /* 0x004fc400048070ff */
[----:B------:R-:W-:-:S03]  /*be9b0*/  IADD3 R8, P6, PT, R51, R12, RZ ;  /* 0x0000000c33087210 */ /* 0x000fc60007fde0ff */
[----:B------:R0:W-:Y:S01]  /*be9c0*/  STL [R1+0x53b4], R49 ;  /* 0x0053b43101007387 */ /* 0x0001e20000100800 */
[----:B---3--:R-:W-:Y:S01]  /*be9d0*/  F2FP.SATFINITE.E4M3.F32.PACK_AB_MERGE_C R60, R57, R9, RZ ;  /* 0x00000009393c723e */ /* 0x008fe200048070ff */
[----:B------:R-:W-:Y:S02]  /*be9e0*/  IMAD.X R9, R36, 0x1, R11, P6 ;  /* 0x0000000124097824 */ /* 0x000fe400030e060b */
[----:B0-----:R-:W2:Y:S04]  /*be9f0*/  LDL.LU R49, [R1+0x1384] ;  /* 0x0013840001317983 */ /* 0x001ea80000300800 */
[----:B------:R-:W3:Y:S04]  /*bea00*/  LDL.LU R57, [R1+0x20] ;  /* 0x0000200001397983 */ /* 0x000ee80000300800 */
[----:B------:R0:W-:Y:S04]  /*bea10*/  STL [R1+0x53d8], R60 ;  /* 0x0053d83c01007387 */ /* 0x0001e80000100800 */
[----:B0-----:R-:W2:Y:S04]  /*bea20*/  LDL.LU R60, [R1+0x1380] ;  /* 0x00138000013c7983 */ /* 0x001ea80000300800 */
[----:B------:R0:W-:Y:S04]  /*bea30*/  STL.64 [R1+0x1110], R8 ;  /* 0x0011100801007387 */ /* 0x0001e80000100a00 */
[----:B0-----:R-:W2:Y:S01]  /*bea40*/  LDL.LU.64 R8, [R1+0x55b0] ;  /* 0x0055b00001087983 */ /* 0x001ea20000300a00 */
[----:B----4-:R-:W-:-:S03]  /*bea50*/  F2FP.SATFINITE.E4M3.F32.PACK_AB_MERGE_C R40, R40, R48, RZ ;  /* 0x000000302828723e */ /* 0x010fc600048070ff */
[----:B------:R-:W4:Y:S01]  /*bea60*/  LDL.LU R48, [R1+0x55ac] ;  /* 0x0055ac0001307983 */ /* 0x000f220000300800 */
[----:B------:R-:W-:Y:S02]  /*bea70*/  F2FP.SATFINITE.E4M3.F32.PACK_AB_MERGE_C R7, R7, R6, RZ ;  /* 0x000000060707723e */ /* 0x000fe400048070ff */
[----:B------:R-:W-:Y:S01]  /*bea80*/  IADD3 R6, P6, PT, R51, R10, RZ ;  /* 0x0000000a33067210 */ /* 0x000fe20007fde0ff */
[----:B------:R0:W-:Y:S04]  /*bea90*/  STL [R1+0x1a94], R40 ;  /* 0x001a942801007387 */ /* 0x0001e80000100800 */
[----:B0-----:R-:W3:Y:S04]  /*beaa0*/  LDL.LU R40, [R1+0x55a8] ;  /* 0x0055a80001287983 */ /* 0x001ee80000300800 */
[----:B------:R2:W-:Y:S01]  /*beab0*/  STL [R1+0x1a90], R7 ;  /* 0x001a900701007387 */ /* 0x0005e20000100800 */
[----:B------:R-:W-:-:S02]  /*beac0*/  F2FP.SATFINITE.E4M3.F32.PACK_AB_MERGE_C R59, R59, R43, RZ ;  /* 0x0000002b3b3b723e */ /* 0x000fc400048070ff */
[----:B------:R-:W-:Y:S01]  /*bead0*/  F2FP.SATFINITE.E4M3.F32.PACK_AB_MERGE_C R42, R42, R37, RZ ;  /* 0x000000252a2a723e */ /* 0x000fe200048070ff */
[----:B--2---:R-:W-:-:S05]  /*beae0*/  IMAD.X R7, R36, 0x1, R8, P6 ;  /* 0x0000000124077824 */ /* 0x004fca00030e0608 */
[----:B------:R0:W-:Y:S04]  /*beaf0*/  STL.64 [R1+0x1148], R6 ;  /* 0x0011480601007387 */ /* 0x0001e80000100a00 */
[----:B0-----:R-:W2:Y:S04]  /*beb00*/  LDL.LU.64 R6, [R1+0x55a0] ;  /* 0x0055a00001067983 */ /* 0x001ea80000300a00 */
[----:B------:R-:W3:Y:S04]  /*beb10*/  LDL.LU R37, [R1+0x5598] ;  /* 0x0055980001257983 */ /* 0x000ee80000300800 */
[----:B------:R0:W-:Y:S04]  /*beb20*/  STL [R1+0x5218], R59 ;  /* 0x0052183b01007387 */ /* 0x0001e80000100800 */
[----:B------:R1:W-:Y:S04]  /*beb30*/  STL [R1+0x1ac0], R42 ;  /* 0x001ac02a01007387 */ /* 0x0003e80000100800 */
[----:B0-----:R-:W3:Y:S01]  /*beb40*/  LDL.LU R59, [R1+0x1954] ;  /* 0x00195400013b7983 */ /* 0x001ee20000300800 */
[----:B-1----:R-:W-:-:S02]  /*beb50*/  IADD3 R42, P6, PT, R51, R9, RZ ;  /* 0x00000009332a7210 */ /* 0x002fc40007fde0ff */
[----:B------:R-:W-:Y:S02]  /*beb60*/  F2FP.SATFINITE.E4M3.F32.PACK_AB_MERGE_C R47, R47, R46, RZ ;  /* 0x0000002e2f2f723e */ /* 0x000fe400048070ff */
[----:B------:R-:W-:Y:S01]  /*beb70*/  F2FP.SATFINITE.E4M3.F32.PACK_AB_MERGE_C R46, R53, R52, RZ ;  /* 0x00000034352e723e */ /* 0x000fe200048070ff */
[----:B--2---:R-:W-:-:S05]  /*beb80*/  IMAD.X R43, R36, 0x1, R6, P6 ;  /* 0x00000001242b7824 */ /* 0x004fca00030e0606 */
[----:B------:R0:W-:Y:S04]  /*beb90*/  STL.64 [R1+0x1100], R42 ;  /* 0x0011002a01007387 */ /* 0x0001e80000100a00 */
[----:B0-----:R-:W2:Y:S04]  /*beba0*/  LDL.LU.64 R42, [R1+0x5590] ;  /* 0x00559000012a7983 */ /* 0x001ea80000300a00 */
[----:B------:R-:W2:Y:S04]  /*bebb0*/  LDL.LU R52, [R1+0x5c] ;  /* 0x00005c0001347983 */ /* 0x000ea80000300800 */
[----:B------:R-:W-:Y:S04]  /*bebc0*/  STL [R1+0x1ae4], R47 ;  /* 0x001ae42f01007387 */ /* 0x000fe80000100800 */
[----:B------:R-:W2:Y:S04]  /*bebd0*/  LDL.LU R53, [R1+0x24] ;  /* 0x0000240001357983 */ /* 0x000ea80000300800 */
[----:B------:R0:W-:Y:S02]  /*bebe0*/  STL [R1+0x1ae0], R46 ;  /* 0x001ae02e01007387 */ /* 0x0001e40000100800 */
[----:B0-----:R-:W-:-:S05]  /*bebf0*/  IADD3 R46, P6, PT, R51, R7, RZ ;  /* 0x00000007332e7210 */ /* 0x001fca0007fde0ff */
[----:B------:R-:W-:Y:S01]  /*bec00*/  IMAD.X R47, R36, 0x1, R5, P6 ;  /* 0x00000001242f7824 */ /* 0x000fe200030e0605 */
[----:B---3--:R-:W-:-:S04]  /*bec10*/  F2FP.SATFINITE.E4M3.F32.PACK_AB_MERGE_C R59, R59, R0, RZ ;  /* 0x000000003b3b723e */ /* 0x008fc800048070ff */
[----:B------:R0:W-:Y:S04]  /*bec20*/  STL.64 [R1+0x10e0], R46 ;  /* 0x0010e02e01007387 */ /* 0x0001e80000100a00 */
[----:B0-----:R-:W3:Y:S04]  /*bec30*/  LDL.LU.64 R46, [R1+0x5588] ;  /* 0x00558800012e7983 */ /* 0x001ee80000300a00 */
[----:B------:R-:W2:Y:S04]  /*bec40*/  LDL.LU R0, [R1+0x5580] ;  /* 0x0055800001007983 */ /* 0x000ea80000300800 */
[----:B------:R0:W-:Y:S01]  /*bec50*/  STL [R1+0x1b1c], R59 ;  /* 0x001b1c3b01007387 */ /* 0x0001e20000100800 */
[----:B------:R-:W-:-:S02]  /*bec60*/  F2FP.SATFINITE.E4M3.F32.PACK_AB_MERGE_C R49, R49, R60, RZ ;  /* 0x0000003c3131723e */ /* 0x000fc400048070ff */
[----:B0-----:R-:W-:Y:S02]  /*bec70*/  F2FP.SATFINITE.E4M3.F32.PACK_AB_MERGE_C R59, R45, R44, RZ ;  /* 0x0000002c2d3b723e */ /* 0x001fe400048070ff */
[----:B------:R-:W-:-:S05]  /*bec80*/  IADD3 R44, P6, PT, R51, R4, RZ ;  /* 0x00000004332c7210 */ /* 0x000fca0007fde0ff */
[----:B------:R-:W-:Y:S01]  /*bec90*/  IMAD.X R45, R36, 0x1, R30, P6 ;  /* 0x00000001242d7824 */ /* 0x000fe200030e061e */
[----:B------:R-:W-:Y:S01]  /*beca0*/  IADD3 R60, P6, PT, R51, R29, RZ ;  /* 0x0000001d333c7210 */ /* 0x000fe20007fde0ff */
[----:B------:R-:W-:Y:S01]  /*becb0*/  STL [R1+0x1b18], R59 ;  /* 0x001b183b01007387 */ /* 0x000fe20000100800 */
[----:B------:R-:W-:Y:S02]  /*becc0*/  F2FP.SATFINITE.E4M3.F32.PACK_AB_MERGE_C R2, R2, R61, RZ ;  /* 0x0000003d0202723e */ /* 0x000fe400048070ff */
[----:B------:R-:W-:Y:S01]  /*becd0*/  F2FP.SATFINITE.E4M3.F32.PACK_AB_MERGE_C R3, R54, R3, RZ ;  /* 0x000000033603723e */ /* 0x000fe200048070ff */
[----:B------:R-:W-:Y:S01]  /*bece0*/  IMAD.X R61, R36, 0x1, R32, P6 ;  /* 0x00000001243d7824 */ /* 0x000fe200030e0620 */
[----:B------:R0:W-:Y:S04]  /*becf0*/  STL.64 [R1+0x10f8], R44 ;  /* 0x0010f82c01007387 */ /* 0x0001e80000100a00 */
[----:B0-----:R-:W3:Y:S04]  /*bed00*/  LDL.LU.64 R44, [R1+0x5578] ;  /* 0x00557800012c7983 */ /* 0x001ee80000300a00 */
[----:B------:R0:W-:Y:S04]  /*bed10*/  STL [R1+0x1b54], R49 ;  /* 0x001b543101007387 */ /* 0x0001e80000100800 */
[----:B------:R1:W-:Y:S04]  /*bed20*/  STL [R1+0x1b50], R2 ;  /* 0x001b500201007387 */ /* 0x0003e80000100800 */
[----:B------:R-:W-:Y:S01]  /*bed30*/  STL.64 [R1+0x10d8], R60 ;  /* 0x0010d83c01007387 */ /* 0x000fe20000100a00 */
[----:B0-----:R-:W-:-:S03]  /*bed40*/  LOP3.LUT R49, R50, 0xffff, RZ, 0xc0, !PT ;  /* 0x0000ffff32317812 */ /* 0x001fc600078ec0ff */
[----:B------:R0:W-:Y:S04]  /*bed50*/  STL [R1+0x1b80], R3 ;  /* 0x001b800301007387 */ /* 0x0001e80000100800 */
[----:B------:R-:W3:Y:S01]  /*bed60*/  LDL.LU R50, [R1+0x3c] ;  /* 0x00003c0001327983 */ /* 0x000ee20000300800 */
[----:B-1----:R-:W-:-:S05]  /*bed70*/  F2FP.SATFINITE.E4M3.F32.PACK_AB_MERGE_C R2, R56, R55, RZ ;  /* 0x000000373802723e */ /* 0x002fca00048070ff */
[----:B------:R1:W-:Y:S01]  /*bed80*/  STL [R1+0x1b7c], R2 ;  /* 0x001b7c0201007387 */ /* 0x0003e20000100800 */
[----:B0-----:R-:W-:Y:S02]  /*bed90*/  LOP3.LUT R3, R37, 0xffff, RZ, 0xc0, !PT ;  /* 0x0000ffff25037812 */ /* 0x001fe400078ec0ff */
[----:B-1----:R-:W-:Y:S02]  /*beda0*/  LOP3.LUT R2, R57, 0xffff, RZ, 0xc0, !PT ;  /* 0x0000ffff39027812 */ /* 0x002fe400078ec0ff */
[----:B------:R-:W3:Y:S02]  /*bedb0*/  LDL.LU R57, [R1+0x14] ;  /* 0x0000140001397983 */ /* 0x000ee40000300800 */
[----:B------:R-:W-:Y:S02]  /*bedc0*/  PRMT R54, R49, 0x3340, R2 ;  /* 0x0000334031367816 */ /* 0x000fe40000000002 */
[----:B--2---:R-:W-:-:S04]  /*bedd0*/  PRMT R37, R3, 0x3340, R0 ;  /* 0x0000334003257816 */ /* 0x004fc80000000000 */
[----:B------:R-:W-:Y:S02]  /*bede0*/  PRMT R37, R54, 0x5410, R37 ;  /* 0x0000541036257816 */ /* 0x000fe40000000025 */
[----:B------:R-:W-:-:S05]  /*bedf0*/  IADD3 R54, P6, PT, R51, R31, RZ ;  /* 0x0000001f33367210 */ /* 0x000fca0007fde0ff */
[----:B------:R-:W-:Y:S01]  /*bee00*/  IMAD.X R55, R36, 0x1, R33, P6 ;  /* 0x0000000124377824 */ /* 0x000fe200030e0621 */
[----:B------:R0:W-:Y:S04]  /*bee10*/  STL [R1+0x1d1c], R37 ;  /* 0x001d1c2501007387 */ /* 0x0001e80000100800 */
[----:B------:R1:W-:Y:S01]  /*bee20*/  STL.64 [R1+0x1088], R54 ;  /* 0x0010883601007387 */ /* 0x0003e20000100a00 */
[----:B0-----:R-:W-:Y:S02]  /*bee30*/  SHF.R.U32.HI R37, RZ, 0x8, R49 ;  /* 0x00000008ff257819 */ /* 0x001fe40000011631 */
[----:B-1----:R-:W-:-:S05]  /*bee40*/  IADD3 R54, P6, PT, R51, R34, RZ ;  /* 0x0000002233367210 */ /* 0x002fca0007fde0ff */
[----:B------:R-:W-:Y:S01]  /*bee50*/  IMAD.X R55, R36, 0x1, R35, P6 ;  /* 0x0000000124377824 */ /* 0x000fe200030e0623 */
[----:B------:R-:W-:Y:S02]  /*bee60*/  SHF.R.U32.HI R36, RZ, 0x8, R2 ;  /* 0x00000008ff247819 */ /* 0x000fe40000011602 */
[----:B------:R-:W-:Y:S02]  /*bee70*/  LOP3.LUT R37, R37, 0xffff, RZ, 0xc0, !PT ;  /* 0x0000ffff25257812 */ /* 0x000fe400078ec0ff */
[----:B------:R-:W-:Y:S02]  /*bee80*/  LOP3.LUT R36, R36, 0xffff, RZ, 0xc0, !PT ;  /* 0x0000ffff24247812 */ /* 0x000fe400078ec0ff */
[----:B------:R-:W-:Y:S02]  /*bee90*/  LOP3.LUT R49, R40, 0xffff, RZ, 0xc0, !PT ;  /* 0x0000ffff28317812 */ /* 0x000fe400078ec0ff */
[----:B------:R-:W-:Y:S02]  /*beea0*/  PRMT R36, R37, 0x3340, R36 ;  /* 0x0000334025247816 */ /* 0x000fe40000000024 */
[----:B------:R-:W-:-:S02]  /*beeb0*/  LOP3.LUT R2, R52, 0xffff, RZ, 0xc0, !PT ;  /* 0x0000ffff34027812 */ /* 0x000fc400078ec0ff */
[----:B------:R-:W-:Y:S01]  /*beec0*/  LOP3.LUT R40, R53, 0xffff, RZ, 0xc0, !PT ;  /* 0x0000ffff35287812 */ /* 0x000fe200078ec0ff */
[----:B------:R0:W-:Y:S03]  /*beed0*/  STL.64 [R1+0x1080], R54 ;  /* 0x0010803601007387 */ /* 0x0001e60000100a00 */
[----:B------:R-:W-:Y:S01]  /*beee0*/  PRMT R37, R2, 0x3340, R40 ;  /* 0x0000334002257816 */ /* 0x000fe20000000028 */
[----:B------:R1:W-:Y:S01]  /*beef0*/  STL [R1+0x1ca4], R36 ;  /* 0x001ca42401007387 */ /* 0x0003e20000100800 */
[----:B------:R-:W-:-:S03]  /*bef00*/  SHF.R.U32.HI R2, RZ, 0x8, R2 ;  /* 0x00000008ff027819 */ /* 0x000fc60000011602 */
[----:B0-----:R-:W2:Y:S01]  /*bef10*/  LDL.LU R54, [R1+0x40] ;  /* 0x0000400001367983 */ /* 0x001ea20000300800 */
[----:B-1----:R-:W-:-:S04]  /*bef20*/  PRMT R36, R49, 0x3340, R0 ;  /* 0x0000334031247816 */ /* 0x002fc80000000000 */
[----:B------:R-:W-:Y:S02]  /*bef30*/  PRMT R36, R37, 0x5410, R36 ;  /* 0x0000541025247816 */ /* 0x000fe40000000024 */
[----:B------:R-:W-:-:S03]  /*bef40*/  SHF.R.U32.HI R37, RZ, 0x8, R40 ;  /* 0x00000008ff257819 */ /* 0x000fc60000011628 */
[----:B------:R0:W-:Y:S01]  /*bef50*/  STL [R1+0x1d18], R36 ;  /* 0x001d182401007387 */ /* 0x0001e20000100800 */
[----:B------:R-:W-:Y:S02]  /*bef60*/  LOP3.LUT R40, R2, 0xffff, RZ, 0xc0, !PT ;  /* 0x0000ffff02287812 */ /* 0x000fe400078ec0ff */
[----:B------:R-:W-:Y:S02]  /*bef70*/  LOP3.LUT R37, R37, 0xffff, RZ, 0xc0, !PT ;  /* 0x0000ffff25257812 */ /* 0x000fe400078ec0ff */
[----:B0-----:R-:W-:-:S04]  /*bef80*/  SHF.R.U32.HI R36, RZ, 0x8, R49 ;  /* 0x00000008ff247819 */ /* 0x001fc80000011631 */
[----:B------:R-:W-:Y:S02]  /*bef90*/  LOP3.LUT R36, R36, 0xffff, RZ, 0xc0, !PT ;  /* 0x0000ffff24247812 */ /* 0x000fe400078ec0ff */
[----:B------:R-:W-:Y:S02]  /*befa0*/  PRMT R2, R40, 0x3340, R37 ;  /* 0x0000334028027816 */ /* 0x000fe40000000025 */
[----:B------:R-:W-:-:S03]  /*befb0*/  PRMT R36, R36, 0x3340, R0 ;  /* 0x0000334024247816 */ /* 0x000fc60000000000 */
[----:B------:R0:W-:Y:S04]  /*befc0*/  STL [R1+0x1c9c], R2 ;  /* 0x001c9c0201007387 */ /* 0x0001e80000100800 */
[----:B------:R1:W-:Y:S04]  /*befd0*/  STL [R1+0x1a58], R36 ;  /* 0x001a582401007387 */ /* 0x0003e80000100800 */
[----:B------:R-:W4:Y:S04]  /*befe0*/  LDL.LU R55, [R1+0x168] ;  /* 0x0001680001377983 */ /* 0x000f280000300800 */
[----:B------:R-:W4:Y:S01]  /*beff0*/  LDL.LU R56, [R1+0xec] ;  /* 0x0000ec0001387983 */ /* 0x000f220000300800 */
[----:B---3--:R-:W-:-:S02]  /*bf000*/  LOP3.LUT R40, R50, 0xffff, RZ, 0xc0, !PT ;  /* 0x0000ffff32287812 */ /* 0x008fc400078ec0ff */
[----:B0-----:R-:W-:Y:S02]  /*bf010*/  LOP3.LUT R2, R38, 0xffff, RZ, 0xc0, !PT ;  /* 0x0000ffff26027812 */ /* 0x001fe400078ec0ff */
[----:B------:R-:W-:Y:S02]  /*bf020*/  LOP3.LUT R43, R43, 0xffff, RZ, 0xc0, !PT ;  /* 0x0000ffff2b2b7812 */ /* 0x000fe400078ec0ff */
[----:B-1----:R-:W-:Y:S02]  /*bf030*/  PRMT R36, R2, 0x3340, R0 ;  /* 0x0000334002247816 */ /* 0x002fe40000000000 */
[----:B------:R-:W-:-:S04]  /*bf040*/  PRMT R37, R40, 0x3340, R43 ;  /* 0x0000334028257816 */ /* 0x000fc8000000002b */
[----:B------:R-:W-:-:S05]  /*bf050*/  PRMT R36, R37, 0x5410, R36 ;  /* 0x0000541025247816 */ /* 0x000fca0000000024 */
[----:B------:R0:W-:Y:S04]  /*bf060*/  STL [R1+0x1d14], R36 ;  /* 0x001d142401007387 */ /* 0x0001e80000100800 */
[----:B------:R-:W3:Y:S04]  /*bf070*/  LDL.LU R51, [R1+0x120] ;  /* 0x0001200001337983 */ /* 0x000ee80000300800 */
[----:B------:R-:W3:Y:S04]  /*bf080*/  LDL.LU R52, [R1+0x160] ;  /* 0x0001600001347983 */ /* 0x000ee80000300800 */
[----:B------:R-:W3:Y:S04]  /*bf090*/  LDL.LU R53, [R1+0xe8] ;  /* 0x0000e80001357983 */ /* 0x000ee80000300800 */
[----:B------:R-:W3:Y:S01]  /*bf0a0*/  LDL.LU R50, [R1+0x11c] ;  /* 0x00011c0001327983 */ /* 0x000ee20000300800 */
[----:B------:R-:W-:-:S02]  /*bf0b0*/  SHF.R.U32.HI R37, RZ, 0x8, R3 ;  /* 0x00000008ff257819 */ /* 0x000fc40000011603 */
[----:B0-----:R-:W-:Y:S02]  /*bf0c0*/  SHF.R.S32.HI R36, RZ, 0x1f, R57 ;  /* 0x0000001fff247819 */ /* 0x001fe40000011439 */
[----:B------:R-:W-:Y:S02]  /*bf0d0*/  IADD3 R60, P6, PT, R57, R28, RZ ;  /* 0x0000001c393c7210 */ /* 0x000fe40007fde0ff */
[----:B------:R-:W-:Y:S02]  /*bf0e0*/  SHF.R.U32.HI R38, RZ, 0x8, R40 ;  /* 0x00000008ff267819 */ /* 0x000fe40000011628 */
[----:B------:R-:W-:Y:S02]  /*bf0f0*/  SHF.R.U32.HI R43, RZ, 0x8, R43 ;  /* 0x00000008ff2b7819 */ /* 0x000fe4000001162b */
[----:B------:R-:W-:Y:S01]  /*bf100*/  LOP3.LUT R40, R37, 0xffff, RZ, 0xc0, !PT ;  /* 0x0000ffff25287812 */ /* 0x000fe200078ec0ff */
[----:B------:R-:W-:Y:S01]  /*bf110*/  IMAD.X R61, R36, 0x1, R26, P6 ;  /* 0x00000001243d7824 */ /* 0x000fe200030e061a */
[----:B------:R-:W-:-:S02]  /*bf120*/  LOP3.LUT R38, R38, 0xffff, RZ, 0xc0, !PT ;  /* 0x0000ffff26267812 */ /* 0x000fc400078ec0ff */
[----:B------:R-:W-:Y:S02]  /*bf130*/  LOP3.LUT R37, R43, 0xffff, RZ, 0xc0, !PT ;  /* 0x0000ffff2b257812 */ /* 0x000fe400078ec0ff */
[----:B------:R-:W-:Y:S01]  /*bf140*/  PRMT R3, R40, 0x3340, R0 ;  /* 0x0000334028037816 */ /* 0x000fe20000000000 */
[----:B------:R-:W-:Y:S01]  /*bf150*/  STL.64 [R1+0x10d0], R60 ;  /* 0x0010d03c01007387 */ /* 0x000fe20000100a00 */
[----:B------:R-:W-:Y:S02]  /*bf160*/  PRMT R37, R38, 0x3340, R37 ;  /* 0x0000334026257816 */ /* 0x000fe40000000025 */
[----:B------:R-:W-:Y:S01]  /*bf170*/  LOP3.LUT R44, R44, 0xffff, RZ, 0xc0, !PT ;  /* 0x0000ffff2c2c7812 */ /* 0x000fe200078ec0ff */
[----:B------:R0:W-:Y:S04]  /*bf180*/  STL [R1+0x1a54], R3 ;  /* 0x001a540301007387 */ /* 0x0001e80000100800 */
[----:B------:R1:W-:Y:S01]  /*bf190*/  STL [R1+0x1c98], R37 ;  /* 0x001c982501007387 */ /* 0x0003e20000100800 */
[----:B0-----:R-:W-:-:S04]  /*bf1a0*/  LOP3.LUT R3, R39, 0xffff, RZ, 0xc0, !PT ;  /* 0x0000ffff27037812 */ /* 0x001fc800078ec0ff */
[----:B-1----:R-:W-:Y:S01]  /*bf1b0*/  PRMT R37, R3, 0x3340, R0 ;  /* 0x0000334003257816 */ /* 0x002fe20000000000 */
[----:B------:R0:W-:Y:S01]  /*bf1c0*/  STL [R1+0x1d24], R3 ;  /* 0x001d240301007387 */ /* 0x0001e20000100800 */
[----:B------:R-:W-:Y:S02]  /*bf1d0*/  SHF.R.U32.HI R39, RZ, 0x8, R2 ;  /* 0x00000008ff277819 */ /* 0x000fe40000011602 */
[----:B------:R-:W-:Y:S02]  /*bf1e0*/  IADD3 R60, P6, PT, R57, R27, RZ ;  /* 0x0000001b393c7210 */ /* 0x000fe40007fde0ff */
[----:B------:R-:W-:-:S03]  /*bf1f0*/  LOP3.LUT R39, R39, 0xffff, RZ, 0xc0, !PT ;  /* 0x0000ffff27277812 */ /* 0x000fc600078ec0ff */
[----:B------:R-:W-:Y:S01]  /*bf200*/  IMAD.X R61, R36, 0x1, R25, P6 ;  /* 0x00000001243d7824 */ /* 0x000fe200030e0619 */
[----:B------:R-:W-:Y:S02]  /*bf210*/  PRMT R2, R39, 0x3340, R0 ;  /* 0x0000334027027816 */ /* 0x000fe40000000000 */
[----:B--2---:R-:W-:-:S04]  /*bf220*/  LOP3.LUT R40, R54, 0xffff, RZ, 0xc0, !PT ;  /* 0x0000ffff36287812 */ /* 0x004fc800078ec0ff */
[----:B------:R-:W-:-:S04]  /*bf230*/  PRMT R38, R40, 0x3340, R44 ;  /* 0x0000334028267816 */ /* 0x000fc8000000002c */
[----:B0-----:R-:W-:Y:S02]  /*bf240*/  PRMT R3, R38, 0x5410, R37 ;  /* 0x0000541026037816 */ /* 0x001fe40000000025 */
[----:B------:R-:W-:Y:S02]  /*bf250*/  SHF.R.U32.HI R38, RZ, 0x8, R40 ;  /* 0x00000008ff267819 */ /* 0x000fe40000011628 */
[----:B------:R-:W-:Y:S02]  /*bf260*/  SHF.R.U32.HI R37, RZ, 0x8, R44 ;  /* 0x00000008ff257819 */ /* 0x000fe4000001162c */
[----:B------:R-:W-:Y:S02]  /*bf270*/  LOP3.LUT R38, R38, 0xffff, RZ, 0xc0, !PT ;  /* 0x0000ffff26267812 */ /* 0x000fe400078ec0ff */
[----:B------:R-:W-:Y:S01]  /*bf280*/  LOP3.LUT R37, R37, 0xffff, RZ, 0xc0, !PT ;  /* 0x0000ffff25257812 */ /* 0x000fe200078ec0ff */
[----:B------:R0:W-:Y:S04]  /*bf290*/  STL [R1+0x1d10], R3 ;  /* 0x001d100301007387 */ /* 0x0001e80000100800 */
[----:B------:R-:W-:Y:S01]  /*bf2a0*/  STL.64 [R1+0x10c8], R60 ;  /* 0x0010c83c01007387 */ /* 0x000fe20000100a00 */
[----:B0-----:R-:W-:-:S03]  /*bf2b0*/  PRMT R3, R38, 0x3340, R37 ;  /* 0x0000334026037816 */ /* 0x001fc60000000025 */
[----:B------:R4:W-:Y:S04]  /*bf2c0*/  STL [R1+0x1a50], R2 ;  /* 0x001a500201007387 */ /* 0x0009e80000100800 */
[----:B------:R0:W-:Y:S01]  /*bf2d0*/  STL [R1+0x1cb8], R3 ;  /* 0x001cb80301007387 */ /* 0x0001e20000100800 */
[----:B----4-:R-:W-:-:S03]  /*bf2e0*/  LOP3.LUT R2, R56, 0xffff, RZ, 0xc0, !PT ;  /* 0x0000ffff38027812 */ /* 0x010fc600078ec0ff */
[----:B------:R-:W2:Y:S01]  /*bf2f0*/  LDL.LU R56, [R1+0x148] ;  /* 0x0001480001387983 */ /* 0x000ea20000300800 */
[----:B------:R-:W-:Y:S02]  /*bf300*/  LOP3.LUT R44, R55, 0xffff, RZ, 0xc0, !PT ;  /* 0x0000ffff372c7812 */ /* 0x000fe400078ec0ff */
[----:B------:R-:W-:Y:S02]  /*bf310*/  PRMT R37, R2, 0x3340, R0 ;  /* 0x0000334002257816 */ /* 0x000fe40000000000 */
[----:B---3--:R-:W-:-:S04]  /*bf320*/  LOP3.LUT R43, R51, 0xffff, RZ, 0xc0, !PT ;  /* 0x0000ffff332b7812 */ /* 0x008fc800078ec0ff */
[----:B------:R-:W-:-:S04]  /*bf330*/  PRMT R38, R44, 0x3340, R43 ;  /* 0x000033402c267816 */ /* 0x000fc8000000002b */
[----:B------:R-:W-:Y:S02]  /*bf340*/  PRMT R37, R38, 0x5410, R37 ;  /* 0x0000541026257816 */ /* 0x000fe40000000025 */
[----:B------:R-:W-:Y:S02]  /*bf350*/  LOP3.LUT R40, R52, 0xffff, RZ, 0xc0, !PT ;  /* 0x0000ffff34287812 */ /* 0x000fe400078ec0ff */
[----:B0-----:R-:W-:Y:S01]  /*bf360*/  LOP3.LUT R3, R53, 0xffff, RZ, 0xc0, !PT ;  /* 0x0000ffff35037812 */ /* 0x001fe200078ec0ff */
[----:B------:R-:W3:Y:S01]  /*bf370*/  LDL.LU R52, [R1+0xcc] ;  /* 0x0000cc0001347983 */ /* 0x000ee20000300800 */
[----:B------:R-:W-:-:S03]  /*bf380*/  LOP3.LUT R39, R50, 0xffff, RZ, 0xc0, !PT ;  /* 0x0000ffff32277812 */ /* 0x000fc600078ec0ff */
[----:B------:R0:W-:Y:S01]  /*bf390*/  STL [R1+0x1d0c], R37 ;  /* 0x001d0c2501007387 */ /* 0x0001e20000100800 */
[----:B------:R-:W-:-:S03]  /*bf3a0*/  PRMT R38, R40, 0x3340, R39 ;  /* 0x0000334028267816 */ /* 0x000fc60000000027 */
[----:B------:R-:W4:Y:S01]  /*bf3b0*/  LDL.LU R53, [R1+0x108] ;  /* 0x0001080001357983 */ /* 0x000f220000300800 */
[----:B0-----:R-:W-:-:S04]  /*bf3c0*/  PRMT R37, R3, 0x3340, R0 ;  /* 0x0000334003257816 */ /* 0x001fc80000000000 */
[----:B------:R-:W-:Y:S02]  /*bf3d0*/  PRMT R37, R38, 0x5410, R37 ;  /* 0x0000541026257816 */ /* 0x000fe40000000025 */
[----:B------:R-:W-:Y:S02]  /*bf3e0*/  SHF.R.U32.HI R44, RZ, 0x8, R44 ;  /* 0x00000008ff2c7819 */ /* 0x000fe4000001162c */
[----:B------:R-:W-:Y:S01]  /*bf3f0*/  SHF.R.U32.HI R38, RZ, 0x8, R43 ;  /* 0x00000008ff267819 */ /* 0x000fe2000001162b */
[----:B------:R0:W-:Y:S01]  /*bf400*/  STL [R1+0x1d08], R37 ;  /* 0x001d082501007387 */ /* 0x0001e20000100800 */
[----:B------:R-:W-:Y:S02]  /*bf410*/  IADD3 R50, P6, PT, R57, R24, RZ ;  /* 0x0000001839327210 */ /* 0x000fe40007fde0ff */
[----:B------:R-:W-:Y:S01]  /*bf420*/  LOP3.LUT R38, R38, 0xffff, RZ, 0xc0, !PT ;  /* 0x0000ffff26267812 */ /* 0x000fe200078ec0ff */
[----:B------:R-:W4:Y:S01]  /*bf430*/  LDL.LU R61, [R1+0x14c] ;  /* 0x00014c00013d7983 */ /* 0x000f220000300800 */
[----:B------:R-:W-:-:S02]  /*bf440*/  SHF.R.U32.HI R40, RZ, 0x8, R40 ;  /* 0x00000008ff287819 */ /* 0x000fc40000011628 */
[----:B0-----:R-:W-:Y:S02]  /*bf450*/  SHF.R.U32.HI R37, RZ, 0x8, R39 ;  /* 0x00000008ff257819 */ /* 0x001fe40000011627 */
[----:B------:R-:W-:Y:S01]  /*bf460*/  LOP3.LUT R39, R44, 0xffff, RZ, 0xc0, !PT ;  /* 0x0000ffff2c277812 */ /* 0x000fe200078ec0ff */
[----:B------:R-:W-:Y:S01]  /*bf470*/  IMAD.X R51, R36, 0x1, R22, P6 ;  /* 0x0000000124337824 */ /* 0x000fe200030e0616 */
[----:B------:R-:W-:Y:S02]  /*bf480*/  LOP3.LUT R40, R40, 0xffff, RZ, 0xc0, !PT ;  /* 0x0000ffff28287812 */ /* 0x000fe400078ec0ff */
[----:B------:R-:W-:Y:S02]  /*bf490*/  PRMT R43, R39, 0x3340, R38 ;  /* 0x00003340272b7816 */ /* 0x000fe40000000026 */
[----:B------:R-:W-:Y:S02]  /*bf4a0*/  LOP3.LUT R37, R37, 0xffff, RZ, 0xc0, !PT ;  /* 0x0000ffff25257812 */ /* 0x000fe400078ec0ff */
[----:B------:R-:W-:-:S02]  /*bf4b0*/  IADD3 R38, P6, PT, R57, R23, RZ ;  /* 0x0000001739267210 */ /* 0x000fc40007fde0ff */
[----:B------:R-:W-:Y:S01]  /*bf4c0*/  PRMT R37, R40, 0x3340, R37 ;  /* 0x0000334028257816 */ /* 0x000fe20000000025 */
[----:B------:R0:W-:Y:S02]  /*bf4d0*/  STL.64 [R1+0x10c0], R50 ;  /* 0x0010c03201007387 */ /* 0x0001e40000100a00 */
[----:B------:R-:W-:Y:S02]  /*bf4e0*/  IMAD.X R39, R36, 0x1, R21, P6 ;  /* 0x0000000124277824 */ /* 0x000fe400030e0615 */
[----:B0-----:R-:W4:Y:S04]  /*bf4f0*/  LDL.LU R50, [R1+0x10c] ;  /* 0x00010c0001327983 */ /* 0x001f280000300800 */
[----:B------:R-:W-:Y:S04]  /*bf500*/  STL [R1+0x1c90], R43 ;  /* 0x001c902b01007387 */ /* 0x000fe80000100800 */
[----:B------:R0:W-:Y:S04]  /*bf510*/  STL [R1+0x1c8c], R37 ;  /* 0x001c8c2501007387 */ /* 0x0001e80000100800 */
[----:B------:R1:W-:Y:S01]  /*bf520*/  STL.64 [R1+0x10b8], R38 ;  /* 0x0010b82601007387 */ /* 0x0003e20000100a00 */
[----:B0-----:R-:W-:-:S03]  /*bf530*/  SHF.R.U32.HI R37, RZ, 0x8, R2 ;  /* 0x00000008ff257819 */ /* 0x001fc60000011602 */
[----:B------:R-:W4:Y:S01]  /*bf540*/  LDL.LU R2, [R1+0x21c] ;  /* 0x00021c0001027983 */ /* 0x000f220000300800 */
[----:B-1----:R-:W-:Y:S02]  /*bf550*/  SHF.R.U32.HI R38, RZ, 0x8, R3 ;  /* 0x00000008ff267819 */ /* 0x002fe40000011603 */
[----:B------:R-:W-:Y:S02]  /*bf560*/  LOP3.LUT R37, R37, 0xffff, RZ, 0xc0, !PT ;  /* 0x0000ffff25257812 */ /* 0x000fe400078ec0ff */
[----:B------:R-:W-:Y:S02]  /*bf570*/  LOP3.LUT R38, R38, 0xffff, RZ, 0xc0, !PT ;  /* 0x0000ffff26267812 */ /* 0x000fe400078ec0ff */
[--C-:B------:R-:W-:Y:S02]  /*bf580*/  PRMT R37, R37, 0x3340, R0.reuse ;  /* 0x0000334025257816 */ /* 0x100fe40000000000 */
[----:B------:R-:W-:-:S05]  /*bf590*/  PRMT R3, R38, 0x3340, R0 ;  /* 0x0000334026037816 */ /* 0x000fca0000000000 */
[----:B------:R0:W-:Y:S04]  /*bf5a0*/  STL [R1+0x1a2c], R3 ;  /* 0x001a2c0301007387 */ /* 0x0001e80000100800 */
[----:B0-----:R-:W4:Y:S04]  /*bf5b0*/  LDL.LU R3, [R1+0x1d8] ;  /* 0x0001d80001037983 */ /* 0x001f280000300800 */
[----:B------:R0:W-:Y:S04]  /*bf5c0*/  STL [R1+0x1a28], R37 ;  /* 0x001a282501007387 */ /* 0x0001e80000100800 */
[----:B------:R-:W4:Y:S04]  /*bf5d0*/  LDL.LU R54, [R1+0x1fc] ;  /* 0x0001fc0001367983 */ /* 0x000f280000300800 */
[----:B------:R-:W4:Y:S04]  /*bf5e0*/  LDL.LU R55, [R1+0x218] ;  /* 0x0002180001377983 */ /* 0x000f280000300800 */
[----:B------:R-:W4:Y:S01]  /*bf5f0*/  LDL.LU R51, [R1+0x1d4] ;  /* 0x0001d40001337983 */ /* 0x000f220000300800 */
[----:B--2---:R-:W-:-:S03]  /*bf600*/  LOP3.LUT R40, R56, 0xffff, RZ, 0xc0, !PT ;  /* 0x0000ffff38287812 */ /* 0x004fc600078ec0ff */
[----:B------:R-:W2:Y:S01]  /*bf610*/  LDL.LU R56, [R1+0x1f4] ;  /* 0x0001f40001387983 */ /* 0x000ea20000300800 */
[----:B---3--:R-:W-:-:S04]  /*bf620*/  LOP3.LUT R43, R52, 0xffff, RZ, 0xc0, !PT ;  /* 0x0000ffff342b7812 */ /* 0x008fc800078ec0ff */
[----:B0-----:R-:W-:Y:S02]  /*bf630*/  PRMT R37, R43, 0x3340, R0 ;  /* 0x000033402b257816 */ /* 0x001fe40000000000 */
[----:B----4-:R-:W-:-:S04]  /*bf640*/  LOP3.LUT R39, R53, 0xffff, RZ, 0xc0, !PT ;  /* 0x0000ffff35277812 */ /* 0x010fc800078ec0ff */
[----:B------:R-:W-:-:S04]  /*bf650*/  PRMT R38, R40, 0x3340, R39 ;  /* 0x0000334028267816 */ /* 0x000fc80000000027 */
[----:B------:R-:W-:Y:S02]  /*bf660*/  PRMT R37, R38, 0x5410, R37 ;  /* 0x0000541026257816 */ /* 0x000fe40000000025 */
[----:B------:R-:W-:-:S03]  /*bf670*/  SHF.R.U32.HI R38, RZ, 0x8, R40 ;  /* 0x00000008ff267819 */ /* 0x000fc60000011628 */
[----:B------:R0:W-:Y:S01]  /*bf680*/  STL [R1+0x1d04], R37 ;  /* 0x001d042501007387 */ /* 0x0001e20000100800 */
[----:B------:R-:W-:Y:S02]  /*bf690*/  IADD3 R52, P6, PT, R57, R20, RZ ;  /* 0x0000001439347210 */ /* 0x000fe40007fde0ff */
[----:B------:R-:W-:Y:S02]  /*bf6a0*/  LOP3.LUT R38, R38, 0xffff, RZ, 0xc0, !PT ;  /* 0x0000ffff26267812 */ /* 0x000fe400078ec0ff */
[----:B0-----:R-:W-:Y:S01]  /*bf6b0*/  SHF.R.U32.HI R37, RZ, 0x8, R39 ;  /* 0x00000008ff257819 */ /* 0x001fe20000011627 */
[----:B------:R-:W-:-:S03]  /*bf6c0*/  IMAD.X R53, R36, 0x1, R19, P6 ;  /* 0x0000000124357824 */ /* 0x000fc600030e0613 */
[----:B------:R-:W-:-:S04]  /*bf6d0*/  LOP3.LUT R37, R37, 0xffff, RZ, 0xc0, !PT ;  /* 0x0000ffff25257812 */ /* 0x000fc800078ec0ff */
[----:B------:R-:W-:Y:S01]  /*bf6e0*/  PRMT R39, R38, 0x3340, R37 ;  /* 0x0000334026277816 */ /* 0x000fe20000000025 */
[----:B------:R0:W-:Y:S01]  /*bf6f0*/  STL.64 [R1+0x1140], R52 ;  /* 0x0011403401007387 */ /* 0x0001e20000100a00 */
[----:B------:R-:W-:-:S04]  /*bf700*/  LOP3.LUT R38, R61, 0xffff, RZ, 0xc0, !PT ;  /* 0x0000ffff3d267812 */ /* 0x000fc800078ec0ff */
[----:B------:R-:W-:Y:S01]  /*bf710*/  SHF.R.U32.HI R40, RZ, 0x8, R38 ;  /* 0x00000008ff287819 */ /* 0x000fe20000011626 */
[----:B0-----:R-:W3:Y:S01]  /*bf720*/  LDL.LU.64 R52, [R1+0x5570] ;  /* 0x0055700001347983 */ /* 0x001ee20000300a00 */
[----:B------:R-:W-:-:S03]  /*bf730*/  LOP3.LUT R37, R50, 0xffff, RZ, 0xc0, !PT ;  /* 0x0000ffff32257812 */ /* 0x000fc600078ec0ff */
[----:B------:R0:W-:Y:S01]  /*bf740*/  STL [R1+0x1c84], R39 ;  /* 0x001c842701007387 */ /* 0x0001e20000100800 */
[--C-:B------:R-:W-:Y:S02]  /*bf750*/  PRMT R50, R38, 0x3340, R37.reuse ;  /* 0x0000334026327816 */ /* 0x100fe40000000025 */
[----:B------:R-:W-:Y:S02]  /*bf760*/  SHF.R.U32.HI R37, RZ, 0x8, R37 ;  /* 0x00000008ff257819 */ /* 0x000fe40000011625 */
[----:B0-----:R-:W-:Y:S02]  /*bf770*/  SHF.R.U32.HI R39, RZ, 0x8, R43 ;  /* 0x00000008ff277819 */ /* 0x001fe4000001162b */
[----:B------:R-:W-:Y:S02]  /*bf780*/  LOP3.LUT R38, R40, 0xffff, RZ, 0xc0, !PT ;  /* 0x0000ffff28267812 */ /* 0x000fe400078ec0ff */
[----:B------:R-:W-:Y:S02]  /*bf790*/  LOP3.LUT R39, R39, 0xffff, RZ, 0xc0, !PT ;  /* 0x0000ffff27277812 */ /* 0x000fe400078ec0ff */
[----:B------:R-:W-:-:S02]  /*bf7a0*/  LOP3.LUT R37, R37, 0xffff, RZ, 0xc0, !PT ;  /* 0x0000ffff25257812 */ /* 0x000fc400078ec0ff */
[----:B------:R-:W-:Y:S02]  /*bf7b0*/  PRMT R39, R39, 0x3340, R0 ;  /* 0x0000334027277816 */ /* 0x000fe40000000000 */
[----:B------:R-:W-:Y:S01]  /*bf7c0*/  PRMT R37, R38, 0x3340, R37 ;  /* 0x0000334026257816 */ /* 0x000fe20000000025 */
[----:B------:R0:W-:Y:S01]  /*bf7d0*/  STL [R1+0x5458], R50 ;  /* 0x0054583201007387 */ /* 0x0001e20000100800 */
[----:B------:R-:W-:-:S03]  /*bf7e0*/  LOP3.LUT R44, R2, 0xffff, RZ, 0xc0, !PT ;  /* 0x0000ffff022c7812 */ /* 0x000fc600078ec0ff */
[----:B------:R2:W-:Y:S04]  /*bf7f0*/  STL [R1+0x1a1c], R39 ;  /* 0x001a1c2701007387 */ /* 0x0005e80000100800 */
[----:B------:R1:W-:Y:S04]  /*bf800*/  STL [R1+0x1ca0], R37 ;  /* 0x001ca02501007387 */ /* 0x0003e80000100800 */
[----:B------:R-:W4:Y:S01]  /*bf810*/  LDL.LU R2, [R1+0x20c] ;  /* 0x00020c0001027983 */ /* 0x000f220000300800 */
[----:B------:R-:W-:-:S03]  /*bf820*/  LOP3.LUT R49, R3, 0xffff, RZ, 0xc0, !PT ;  /* 0x0000ffff03317812 */ /* 0x000fc600078ec0ff */
[----:B------:R-:W3:Y:S01]  /*bf830*/  LDL.LU R3, [R1+0x1c4] ;  /* 0x0001c40001037983 */ /* 0x000ee20000300800 */
[----:B------:R-:W-:-:S03]  /*bf840*/  LOP3.LUT R43, R54, 0xffff, RZ, 0xc0, !PT ;  /* 0x0000ffff362b7812 */ /* 0x000fc600078ec0ff */
[----:B------:R-:W3:Y:S01]  /*bf850*/  LDL.LU R54, [R1+0x1e8] ;  /* 0x0001e80001367983 */ /* 0x000ee20000300800 */
[----:B------:R-:W-:-:S03]  /*bf860*/  LOP3.LUT R40, R55, 0xffff, RZ, 0xc0, !PT ;  /* 0x0000ffff37287812 */ /* 0x000fc600078ec0ff */
[----:B------:R-:W3:Y:S01]  /*bf870*/  LDL.LU R55, [R1+0x2c4] ;  /* 0x0002c40001377983 */ /* 0x000ee20000300800 */
[----:B0-----:R-:W-:-:S03]  /*bf880*/  LOP3.LUT R50, R51, 0xffff, RZ, 0xc0, !PT ;  /* 0x0000ffff33327812 */ /* 0x001fc600078ec0ff */
[----:B------:R-:W3:Y:S01]  /*bf890*/  LDL.LU R51, [R1+0x27c] ;  /* 0x00027c0001337983 */ /* 0x000ee20000300800 */
[----:B--2---:R-:W-:-:S03]  /*bf8a0*/  LOP3.LUT R39, R56, 0xffff, RZ, 0xc0, !PT ;  /* 0x0000ffff38277812 */ /* 0x004fc600078ec0ff */
[----:B------:R-:W2:Y:S01]  /*bf8b0*/  LDL.LU R56, [R1+0x29c] ;  /* 0x00029c0001387983 */ /* 0x000ea20000300800 */
[----:B-1----:R-:W-:Y:S02]  /*bf8c0*/  PRMT R37, R49, 0x3340, R0 ;  /* 0x0000334031257816 */ /* 0x002fe40000000000 */
[----:B------:R-:W-:-:S04]  /*bf8d0*/  PRMT R38, R44, 0x3340, R43 ;  /* 0x000033402c267816 */ /* 0x000fc8000000002b */
[----:B------:R-:W-:Y:S02]  /*bf8e0*/  PRMT R38, R38, 0x5410, R37 ;  /* 0x0000541026267816 */ /* 0x000fe40000000025 */
[----:B------:R-:W-:-:S03]  /*bf8f0*/  PRMT R37, R50, 0x3340, R0 ;  /* 0x0000334032257816 */ /* 0x000fc60000000000 */
[----:B------:R0:W-:Y:S01]  /*bf900*/  STL [R1+0x1d00], R38 ;  /* 0x001d002601007387 */ /* 0x0001e20000100800 */
[----:B------:R-:W-:Y:S02]  /*bf910*/  SHF.R.U32.HI R44, RZ, 0x8, R44 ;  /* 0x00000008ff2c7819 */ /* 0x000fe4000001162c */
[----:B0-----:R-:W-:-:S04]  /*bf920*/  PRMT R38, R40, 0x3340, R39 ;  /* 0x0000334028267816 */ /* 0x001fc80000000027 */
[----:B------:R-:W-:Y:S02]  /*bf930*/  PRMT R37, R38, 0x5410, R37 ;  /* 0x0000541026257816 */ /* 0x000fe40000000025 */
[----:B------:R-:W-:Y:S02]  /*bf940*/  SHF.R.U32.HI R38, RZ, 0x8, R43 ;  /* 0x00000008ff267819 */ /* 0x000fe4000001162b */
[----:B------:R-:W-:Y:S01]  /*bf950*/  IADD3 R60, P6, PT, R57, R18, RZ ;  /* 0x00000012393c7210 */ /* 0x000fe20007fde0ff */
[----:B------:R0:W-:Y:S01]  /*bf960*/  STL [R1+0x1cfc], R37 ;  /* 0x001cfc2501007387 */ /* 0x0001e20000100800 */
[----:B------:R-:W-:Y:S02]  /*bf970*/  LOP3.LUT R38, R38, 0xffff, RZ, 0xc0, !PT ;  /* 0x0000ffff26267812 */ /* 0x000fe400078ec0ff */
[----:B------:R-:W-:Y:S01]  /*bf980*/  SHF.R.U32.HI R40, RZ, 0x8, R40 ;  /* 0x00000008ff287819 */ /* 0x000fe20000011628 */
[----:B------:R-:W-:Y:S01]  /*bf990*/  IMAD.X R61, R36, 0x1, R17, P6 ;  /* 0x00000001243d7824 */ /* 0x000fe200030e0611 */
[----:B0-----:R-:W-:-:S02]  /*bf9a0*/  SHF.R.U32.HI R37, RZ, 0x8, R39 ;  /* 0x00000008ff257819 */ /* 0x001fc40000011627 */
[----:B------:R-:W-:Y:S02]  /*bf9b0*/  LOP3.LUT R39, R44, 0xffff, RZ, 0xc0, !PT ;  /* 0x0000ffff2c277812 */ /* 0x000fe400078ec0ff */
[----:B------:R-:W-:Y:S02]  /*bf9c0*/  LOP3.LUT R40, R40, 0xffff, RZ, 0xc0, !PT ;  /* 0x0000ffff28287812 */ /* 0x000fe400078ec0ff */
[----:B------:R-:W-:Y:S02]  /*bf9d0*/  PRMT R43, R39, 0x3340, R38 ;  /* 0x00003340272b7816 */ /* 0x000fe40000000026 */
[----:B------:R-:W-:Y:S02]  /*bf9e0*/  LOP3.LUT R37, R37, 0xffff, RZ, 0xc0, !PT ;  /* 0x0000ffff25257812 */ /* 0x000fe400078ec0ff */
[----:B------:R-:W-:Y:S02]  /*bf9f0*/  IADD3 R38, P6, PT, R57, R16, RZ ;  /* 0x0000001039267210 */ /* 0x000fe40007fde0ff */
[----:B------:R-:W-:Y:S01]  /*bfa00*/  PRMT R37, R40, 0x3340, R37 ;  /* 0x0000334028257816 */ /* 0x000fe20000000025 */
[----:B------:R-:W-:Y:S02]  /*bfa10*/  STL.64 [R1+0x1138], R60 ;  /* 0x0011383c01007387 */ /* 0x000fe40000100a00 */
[----:B------:R-:W-:-:S02]  /*bfa20*/  IMAD.X R39, R36, 0x1, R14, P6 ;  /* 0x0000000124277824 */ /* 0x000fc400030e060e */
[----:B------:R-:W-:Y:S04]  /*bfa30*/  STL [R1+0x1c78], R43 ;  /* 0x001c782b01007387 */ /* 0x000fe80000100800 */
[----:B------:R0:W-:Y:S04]  /*bfa40*/  STL [R1+0x1c70], R37 ;  /* 0x001c702501007387 */ /* 0x0001e80000100800 */
[----:B------:R1:W-:Y:S01]  /*bfa50*/  STL.64 [R1+0x1130], R38 ;  /* 0x0011302601007387 */ /* 0x0003e20000100a00 */
[----:B0-----:R-:W-:Y:S02]  /*bfa60*/  SHF.R.U32.HI R37, RZ, 0x8, R49 ;  /* 0x00000008ff257819 */ /* 0x001fe40000011631 */
[----:B-1----:R-:W-:-:S02]  /*bfa70*/  SHF.R.U32.HI R38, RZ, 0x8, R50 ;  /* 0x00000008ff267819 */ /* 0x002fc40000011632 */
[----:B------:R-:W-:Y:S02]  /*bfa80*/  LOP3.LUT R37, R37, 0xffff, RZ, 0xc0, !PT ;  /* 0x0000ffff25257812 */ /* 0x000fe400078ec0ff */
[----:B------:R-:W-:Y:S02]  /*bfa90*/  LOP3.LUT R38, R38, 0xffff, RZ, 0xc0, !PT ;  /* 0x0000ffff26267812 */ /* 0x000fe400078ec0ff */
[--C-:B------:R-:W-:Y:S02]  /*bfaa0*/  PRMT R37, R37, 0x3340, R0.reuse ;  /* 0x0000334025257816 */ /* 0x100fe40000000000 */
[----:B------:R-:W-:-:S05]  /*bfab0*/  PRMT R38, R38, 0x3340, R0 ;  /* 0x0000334026267816 */ /* 0x000fca0000000000 */
[----:B------:R-:W-:Y:S04]  /*bfac0*/  STL [R1+0x19fc], R38 ;  /* 0x0019fc2601007387 */ /* 0x000fe80000100800 */
[----:B------:R0:W-:Y:S04]  /*bfad0*/  STL [R1+0x19f8], R37 ;  /* 0x0019f82501007387 */ /* 0x0001e80000100800 */
[----:B------:R-:W2:Y:S04]  /*bfae0*/  LDL.LU R60, [R1+0x2c8] ;  /* 0x0002c800013c7983 */ /* 0x000ea80000300800 */
[----:B------:R-:W2:Y:S01]  /*bfaf0*/  LDL.LU R49, [R1+0x280] ;  /* 0x0002800001317983 */ /* 0x000ea20000300800 */
[----:B----4-:R-:W-:-:S02]  /*bfb00*/  LOP3.LUT R44, R2, 0xffff, RZ, 0xc0, !PT ;  /* 0x0000ffff022c7812 */ /* 0x010fc400078ec0ff */
[----:B---3--:R-:W-:-:S04]  /*bfb10*/  LOP3.LUT R50, R3, 0xffff, RZ, 0xc0, !PT ;  /* 0x0000ffff03327812 */ /* 0x008fc800078ec0ff */
[----:B0-----:R-:W-:Y:S02]  /*bfb20*/  PRMT R37, R50, 0x3340, R0 ;  /* 0x0000334032257816 */ /* 0x001fe40000000000 */
[----:B------:R-:W-:-:S04]  /*bfb30*/  LOP3.LUT R43, R54, 0xffff, RZ, 0xc0, !PT ;  /* 0x0000ffff362b7812 */ /* 0x000fc800078ec0ff */
[----:B------:R-:W-:-:S04]  /*bfb40*/  PRMT R38, R44, 0x3340, R43 ;  /* 0x000033402c267816 */ /* 0x000fc8000000002b */
[----:B------:R-:W-:Y:S02]  /*bfb50*/  PRMT R2, R38, 0x5410, R37 ;  /* 0x0000541026027816 */ /* 0x000fe40000000025 */
[----:B------:R-:W-:-:S03]  /*bfb60*/  LOP3.LUT R40, R55, 0xffff, RZ, 0xc0, !PT ;  /* 0x0000ffff37287812 */ /* 0x000fc600078ec0ff */
[----:B------:R0:W-:Y:S01]  /*bfb70*/  STL [R1+0x1cf8], R2 ;  /* 0x001cf80201007387 */ /* 0x0001e20000100800 */
[----:B------:R-:W-:-:S03]  /*bfb80*/  LOP3.LUT R51, R51, 0xffff, RZ, 0xc0, !PT ;  /* 0x0000ffff33337812 */ /* 0x000fc600078ec0ff */
[----:B------:R-:W3:Y:S01]  /*bfb90*/  LDL.LU R61, [R1+0x2a0] ;  /* 0x0002a000013d7983 */ /* 0x000ee20000300800 */
[----:B------:R-:W-:Y:S02]  /*bfba0*/  PRMT R37, R51, 0x3340, R0 ;  /* 0x0000334033257816 */ /* 0x000fe40000000000 */
[----:B------:R-:W-:Y:S02]  /*bfbb0*/  SHF.R.U32.HI R44, RZ, 0x8, R44 ;  /* 0x00000008ff2c7819 */ /* 0x000fe4000001162c */
[----:B0-----:R-:W-:-:S05]  /*bfbc0*/  IADD3 R2, P6, PT, R57, R15, RZ ;  /* 0x0000000f39027210 */ /* 0x001fca0007fde0ff */
[----:B------:R-:W-:Y:S01]  /*bfbd0*/  IMAD.X R3, R36, 0x1, R13, P6 ;  /* 0x0000000124037824 */ /* 0x000fe200030e060d */
[----:B--2---:R-:W-:-:S04]  /*bfbe0*/  LOP3.LUT R39, R56, 0xffff, RZ, 0xc0, !PT ;  /* 0x0000ffff38277812 */ /* 0x004fc800078ec0ff */
[----:B------:R-:W-:-:S04]  /*bfbf0*/  PRMT R38, R40, 0x3340, R39 ;  /* 0x0000334028267816 */ /* 0x000fc80000000027 */
[----:B------:R-:W-:Y:S02]  /*bfc00*/  PRMT R37, R38, 0x5410, R37 ;  /* 0x0000541026257816 */ /* 0x000fe40000000025 */
[----:B------:R-:W-:-:S03]  /*bfc10*/  SHF.R.U32.HI R38, RZ, 0x8, R43 ;  /* 0x00000008ff267819 */ /* 0x000fc6000001162b */
[----:B------:R0:W-:Y:S01]  /*bfc20*/  STL [R1+0x1cf4], R37 ;  /* 0x001cf42501007387 */ /* 0x0001e20000100800 */
[----:B------:R-:W-:Y:S02]  /*bfc30*/  LOP3.LUT R38, R38, 0xffff, RZ, 0xc0, !PT ;  /* 0x0000ffff26267812 */ /* 0x000fe400078ec0ff */
[----:B0-----:R-:W-:Y:S02]  /*bfc40*/  SHF.R.U32.HI R37, RZ, 0x8, R39 ;  /* 0x00000008ff257819 */ /* 0x001fe40000011627 */
[----:B------:R-:W-:Y:S01]  /*bfc50*/  LOP3.LUT R39, R44, 0xffff, RZ, 0xc0, !PT ;  /* 0x0000ffff2c277812 */ /* 0x000fe200078ec0ff */
[----:B------:R0:W-:Y:S03]  /*bfc60*/  STL.64 [R1+0x1128], R2 ;  /* 0x0011280201007387 */ /* 0x0001e60000100a00 */
[----:B------:R-:W-:Y:S02]  /*bfc70*/  PRMT R38, R39, 0x3340, R38 ;  /* 0x0000334027267816 */ /* 0x000fe40000000026 */
[----:B------:R-:W-:Y:S01]  /*bfc80*/  SHF.R.U32.HI R40, RZ, 0x8, R40 ;  /* 0x00000008ff287819 */ /* 0x000fe20000011628 */
[----:B0-----:R-:W2:Y:S04]  /*bfc90*/  LDL.LU R2, [R1+0x2b0] ;  /* 0x0002b00001027983 */ /* 0x001ea80000300800 */
[----:B------:R-:W4:Y:S04]  /*bfca0*/  LDL.LU R3, [R1+0x278] ;  /* 0x0002780001037983 */ /* 0x000f280000300800 */
[----:B------:R0:W-:Y:S04]  /*bfcb0*/  STL [R1+0x1c6c], R38 ;  /* 0x001c6c2601007387 */ /* 0x0001e80000100800 */
[----:B------:R-:W4:Y:S04]  /*bfcc0*/  LDL.LU R54, [R1+0x28c] ;  /* 0x00028c0001367983 */ /* 0x000f280000300800 */
[----:B------:R-:W4:Y:S04]  /*bfcd0*/  LDL.LU R55, [R1+0x2ac] ;  /* 0x0002ac0001377983 */ /* 0x000f280000300800 */
[----:B------:R-:W4:Y:S01]  /*bfce0*/  LDL.LU R56, [R1+0x274] ;  /* 0x0002740001387983 */ /* 0x000f220000300800 */
[----:B------:R-:W-:-:S02]  /*bfcf0*/  LOP3.LUT R40, R40, 0xffff, RZ, 0xc0, !PT ;  /* 0x0000ffff28287812 */ /* 0x000fc400078ec0ff */
[----:B------:R-:W-:Y:S02]  /*bfd00*/  LOP3.LUT R37, R37, 0xffff, RZ, 0xc0, !PT ;  /* 0x0000ffff25257812 */ /* 0x000fe400078ec0ff */
[----:B0-----:R-:W-:Y:S02]  /*bfd10*/  IADD3 R38, P6, PT, R57, R12, RZ ;  /* 0x0000000c39267210 */ /* 0x001fe40007fde0ff */
[----:B------:R-:W-:-:S03]  /*bfd20*/  PRMT R37, R40, 0x3340, R37 ;  /* 0x0000334028257816 */ /* 0x000fc60000000025 */
[----:B------:R-:W-:Y:S02]  /*bfd30*/  IMAD.X R39, R36, 0x1, R11, P6 ;  /* 0x0000000124277824 */ /* 0x000fe400030e060b */
[----:B------:R-:W-:Y:S04]  /*bfd40*/  STL [R1+0x1c64], R37 ;  /* 0x001c642501007387 */ /* 0x000fe80000100800 */
[----:B------:R0:W-:Y:S02]  /*bfd50*/  STL.64 [R1+0x1678], R38 ;  /* 0x0016782601007387 */ /* 0x0001e40000100a00 */
[----:B0-----:R-:W-:Y:S02]  /*bfd60*/  SHF.R.U32.HI R38, RZ, 0x8, R51 ;  /* 0x00000008ff267819 */ /* 0x001fe40000011633 */
[----:B------:R-:W4:Y:S01]  /*bfd70*/  LDL.LU R51, [R1+0x288] ;  /* 0x0002880001337983 */ /* 0x000f220000300800 */
[----:B------:R-:W-:-:S02]  /*bfd80*/  SHF.R.U32.HI R37, RZ, 0x8, R50 ;  /* 0x00000008ff257819 */ /* 0x000fc40000011632 */
[----:B------:R-:W-:Y:S02]  /*bfd90*/  LOP3.LUT R38, R38, 0xffff, RZ, 0xc0, !PT ;  /* 0x0000ffff26267812 */ /* 0x000fe400078ec0ff */
[----:B------:R-:W-:Y:S02]  /*bfda0*/  LOP3.LUT R37, R37, 0xffff, RZ, 0xc0, !PT ;  /* 0x0000ffff25257812 */ /* 0x000fe400078ec0ff */
[--C-:B------:R-:W-:Y:S02]  /*bfdb0*/  PRMT R38, R38, 0x3340, R0.reuse ;  /* 0x0000334026267816 */ /* 0x100fe40000000000 */
[----:B------:R-:W-:Y:S02]  /*bfdc0*/  PRMT R37, R37, 0x3340, R0 ;  /* 0x0000334025257816 */ /* 0x000fe40000000000 */
[----:B------:R-:W-:Y:S01]  /*bfdd0*/  LOP3.LUT R43, R60, 0xffff, RZ, 0xc0, !PT ;  /* 0x0000ffff3c2b7812 */ /* 0x000fe200078ec0ff */
[----:B------:R-:W-:Y:S01]  /*bfde0*/  STL [R1+0x1954], R38 ;  /* 0x0019542601007387 */ /* 0x000fe20000100800 */
[----:B------:R-:W-:-:S03]  /*bfdf0*/  LOP3.LUT R40, R49, 0xffff, RZ, 0xc0, !PT ;  /* 0x0000ffff31287812 */ /* 0x000fc600078ec0ff */
[----:B------:R0:W-:Y:S02]  /*bfe00*/  STL [R1+0x19dc], R37 ;  /* 0x0019dc2501007387 */ /* 0x0001e40000100800 */
[----:B0-----:R-:W-:Y:S02]  /*bfe10*/  PRMT R37, R40, 0x3340, R0 ;  /* 0x0000334028257816 */ /* 0x001fe40000000000 */
[----:B------:R-:W-:Y:S02]  /*bfe20*/  IADD3 R60, P6, PT, R57, R10, RZ ;  /* 0x0000000a393c7210 */ /* 0x000fe40007fde0ff */
[----:B---3--:R-:W-:-:S04]  /*bfe30*/  LOP3.LUT R39, R61, 0xffff, RZ, 0xc0, !PT ;  /* 0x0000ffff3d277812 */ /* 0x008fc800078ec0ff */
[----:B------:R-:W-:-:S04]  /*bfe40*/  PRMT R38, R43, 0x3340, R39 ;  /* 0x000033402b267816 */ /* 0x000fc80000000027 */
[----:B------:R-:W-:Y:S02]  /*bfe50*/  PRMT R37, R38, 0x5410, R37 ;  /* 0x0000541026257816 */ /* 0x000fe40000000025 */
[----:B------:R-:W-:Y:S02]  /*bfe60*/  SHF.R.U32.HI R43, RZ, 0x8, R43 ;  /* 0x00000008ff2b7819 */ /* 0x000fe4000001162b */
[----:B------:R-:W-:Y:S01]  /*bfe70*/  SHF.R.U32.HI R38, RZ, 0x8, R39 ;  /* 0x00000008ff267819 */ /* 0x000fe20000011627 */
[----:B------:R0:W-:Y:S01]  /*bfe80*/  STL [R1+0x1cf0], R37 ;  /* 0x001cf02501007387 */ /* 0x0001e20000100800 */
[----:B------:R-:W-:Y:S02]  /*bfe90*/  LOP3.LUT R39, R43, 0xffff, RZ, 0xc0, !PT ;  /* 0x0000ffff2b277812 */ /* 0x000fe400078ec0ff */
[----:B------:R-:W-:Y:S01]  /*bfea0*/  LOP3.LUT R38, R38, 0xffff, RZ, 0xc0, !PT ;  /* 0x0000ffff26267812 */ /* 0x000fe200078ec0ff */
[----:B------:R-:W-:Y:S01]  /*bfeb0*/  IMAD.X R61, R36, 0x1, R8, P6 ;  /* 0x00000001243d7824 */ /* 0x000fe200030e0608 */
[----:B0-----:R-:W-:-:S04]  /*bfec0*/  SHF.R.U32.HI R37, RZ, 0x8, R40 ;  /* 0x00000008ff257819 */ /* 0x001fc80000011628 */
[----:B------:R-:W-:Y:S02]  /*bfed0*/  LOP3.LUT R37, R37, 0xffff, RZ, 0xc0, !PT ;  /* 0x0000ffff25257812 */ /* 0x000fe400078ec0ff */
[----:B------:R-:W-:Y:S02]  /*bfee0*/  PRMT R38, R39, 0x3340, R38 ;  /* 0x0000334027267816 */ /* 0x000fe40000000026 */
[----:B------:R-:W-:Y:S01]  /*bfef0*/  PRMT R37, R37, 0x3340, R0 ;  /* 0x0000334025257816 */ /* 0x000fe20000000000 */
[----:B------:R-:W-:Y:S04]  /*bff00*/  STL.64 [R1+0x1638], R60 ;  /* 0x0016383c01007387 */ /* 0x000fe80000100a00 */
[----:B------:R-:W-:Y:S04]  /*bff10*/  STL [R1+0x1c5c], R38 ;  /* 0x001c5c2601007387 */ /* 0x000fe80000100800 */
[----:B------:R0:W-:Y:S01]  /*bff20*/  STL [R1+0x1958], R37 ;  /* 0x0019582501007387 */ /* 0x0001e20000100800 */
[----:B--2---:R-:W-:-:S02]  /*bff30*/  LOP3.LUT R44, R2, 0xffff, RZ, 0xc0, !PT ;  /* 0x0000ffff022c7812 */ /* 0x004fc400078ec0ff */
[----:B----4-:R-:W-:Y:S02]  /*bff40*/  LOP3.LUT R3, R3, 0xffff, RZ, 0xc0, !PT ;  /* 0x0000ffff03037812 */ /* 0x010fe400078ec0ff */
[----:B------:R-:W-:Y:S02]  /*bff50*/  LOP3.LUT R43, R54, 0xffff, RZ, 0xc0, !PT ;  /* 0x0000ffff362b7812 */ /* 0x000fe400078ec0ff */
[----:B------:R-:W2:Y:S01]  /*bff60*/  LDL.LU R54, [R1+0x90] ;  /* 0x0000900001367983 */ /* 0x000ea20000300800 */
[----:B------:R-:W-:-:S03]  /*bff70*/  LOP3.LUT R40, R55, 0xffff, RZ, 0xc0, !PT ;  /* 0x0000ffff37287812 */ /* 0x000fc600078ec0ff */
[----:B------:R-:W3:Y:S01]  /*bff80*/  LDL.LU R55, [R1+0x48] ;  /* 0x0000480001377983 */ /* 0x000ee20000300800 */
[----:B------:R-:W-:-:S03]  /*bff90*/  LOP3.LUT R2, R56, 0xffff, RZ, 0xc0, !PT ;  /* 0x0000ffff38027812 */ /* 0x000fc600078ec0ff */
[----:B------:R-:W4:Y:S01]  /*bffa0*/  LDL.LU R56, [R1+0x8c] ;  /* 0x00008c0001387983 */ /* 0x000f220000300800 */
[----:B0-----:R-:W-:Y:S02]  /*bffb0*/  PRMT R37, R3, 0x3340, R0 ;  /* 0x0000334003257816 */ /* 0x001fe40000000000 */
[----:B------:R-:W-:-:S04]  /*bffc0*/  PRMT R38, R44, 0x3340, R43 ;  /* 0x000033402c267816 */ /* 0x000fc8000000002b */
[----:B------:R-:W-:-:S05]  /*bffd0*/  PRMT R49, R38, 0x5410, R37 ;  /* 0x0000541026317816 */ /* 0x000fca0000000025 */
[----:B------:R-:W-:Y:S01]  /*bffe0*/  STL [R1+0x1cec], R49 ;  /* 0x001cec3101007387 */ /* 0x000fe20000100800 */
[----:B------:R-:W-:-:S03]  /*bfff0*/  LOP3.LUT R39, R51, 0xffff, RZ, 0xc0, !PT ;  /* 0x0000ffff33277812 */ /* 0x000fc600078ec0ff */
[----:B------:R-:W4:Y:S01]  /*c0000*/  LDL.LU R51, [R1+0x44] ;  /* 0x0000440001337983 */ /* 0x000f220000300800 */
[----:B------:R-:W-:Y:S02]  /*c0010*/  PRMT R37, R2, 0x3340, R0 ;  /* 0x0000334002257816 */ /* 0x000fe40000000000 */
[----:B------:R-:W-:-:S04]  /*c0020*/  PRMT R38, R40, 0x3340, R39 ;  /* 0x0000334028267816 */ /* 0x000fc80000000027 */
[----:B------:R-:W-:Y:S02]  /*c0030*/  PRMT R37, R38, 0x5410, R37 ;  /* 0x0000541026257816 */ /* 0x000fe40000000025 */
[----:B------:R-:W-:Y:S02]  /*c0040*/  SHF.R.U32.HI R40, RZ, 0x8, R40 ;  /* 0x00000008ff287819 */ /* 0x000fe40000011628 */
[----:B------:R-:W-:Y:S01]  /*c0050*/  SHF.R.U32.HI R39, RZ, 0x8, R39 ;  /* 0x00000008ff277819 */ /* 0x000fe20000011627 */
[----:B------:R0:W-:Y:S01]  /*c0060*/  STL [R1+0x1ce8], R37 ;  /* 0x001ce82501007387 */ /* 0x0001e20000100800 */
[----:B------:R-:W-:Y:S02]  /*c0070*/  SHF.R.U32.HI R38, RZ, 0x8, R44 ;  /* 0x00000008ff267819 */ /* 0x000fe4000001162c */
[----:B------:R-:W-:Y:S02]  /*c0080*/  IADD3 R60, P6, PT, R57, R9, RZ ;  /* 0x00000009393c7210 */ /* 0x000fe40007fde0ff */
[----:B------:R-:W-:-:S02]  /*c0090*/  LOP3.LUT R40, R40, 0xffff, RZ, 0xc0, !PT ;  /* 0x0000ffff28287812 */ /* 0x000fc400078ec0ff */
[----:B------:R-:W-:Y:S02]  /*c00a0*/  LOP3.LUT R39, R39, 0xffff, RZ, 0xc0, !PT ;  /* 0x0000ffff27277812 */ /* 0x000fe400078ec0ff */
[----:B0-----:R-:W-:Y:S02]  /*c00b0*/  SHF.R.U32.HI R37, RZ, 0x8, R43 ;  /* 0x00000008ff257819 */ /* 0x001fe4000001162b */
[----:B------:R-:W-:Y:S02]  /*c00c0*/  LOP3.LUT R38, R38, 0xffff, RZ, 0xc0, !PT ;  /* 0x0000ffff26267812 */ /* 0x000fe400078ec0ff */
[----:B------:R-:W-:Y:S01]  /*c00d0*/  LOP3.LUT R37, R37, 0xffff, RZ, 0xc0, !PT ;  /* 0x0000ffff25257812 */ /* 0x000fe200078ec0ff */
[----:B------:R-:W-:Y:S01]  /*c00e0*/  IMAD.X R61, R36, 0x1, R6, P6 ;  /* 0x00000001243d7824 */ /* 0x000fe200030e0606 */
[----:B------:R-:W-:Y:S02]  /*c00f0*/  PRMT R39, R40, 0x3340, R39 ;  /* 0x0000334028277816 */ /* 0x000fe40000000027 */
[----:B------:R-:W-:-:S02]  /*c0100*/  PRMT R37, R38, 0x3340, R37 ;  /* 0x0000334026257816 */ /* 0x000fc40000000025 */
[----:B------:R0:W-:Y:S01]  /*c0110*/  STL.64 [R1+0x12c8], R60 ;  /* 0x0012c83c01007387 */ /* 0x0001e20000100a00 */
[----:B------:R-:W-:-:S03]  /*c0120*/  SHF.R.U32.HI R38, RZ, 0x8, R3 ;  /* 0x00000008ff267819 */ /* 0x000fc60000011603 */
[----:B------:R-:W-:Y:S04]  /*c0130*/  STL [R1+0x1c48], R39 ;  /* 0x001c482701007387 */ /* 0x000fe80000100800 */
[----:B------:R1:W-:Y:S01]  /*c0140*/  STL [R1+0x1c2c], R37 ;  /* 0x001c2c2501007387 */ /* 0x0003e20000100800 */
[----:B------:R-:W-:Y:S02]  /*c0150*/  LOP3.LUT R38, R38, 0xffff, RZ, 0xc0, !PT ;  /* 0x0000ffff26267812 */ /* 0x000fe400078ec0ff */
[----:B0-----:R-:W-:Y:S02]  /*c0160*/  IADD3 R60, P6, PT, R57, R7, RZ ;  /* 0x00000007393c7210 */ /* 0x001fe40007fde0ff */
[----:B-1----:R-:W-:-:S03]  /*c0170*/  SHF.R.U32.HI R37, RZ, 0x8, R2 ;  /* 0x00000008ff257819 */ /* 0x002fc60000011602 */
[----:B------:R-:W-:Y:S01]  /*c0180*/  IMAD.X R61, R36, 0x1, R5, P6 ;  /* 0x00000001243d7824 */ /* 0x000fe200030e0605 */
[----:B------:R-:W-:Y:S02]  /*c0190*/  LOP3.LUT R37, R37, 0xffff, RZ, 0xc0, !PT ;  /* 0x0000ffff25257812 */ /* 0x000fe400078ec0ff */
[--C-:B------:R-:W-:Y:S02]  /*c01a0*/  PRMT R3, R38, 0x3340, R0.reuse ;  /* 0x0000334026037816 */ /* 0x100fe40000000000 */
[----:B------:R-:W-:Y:S01]  /*c01b0*/  PRMT R2, R37, 0x3340, R0 ;  /* 0x0000334025027816 */ /* 0x000fe20000000000 */
[----:B------:R-:W-:Y:S04]  /*c01c0*/  STL.64 [R1+0x11d0], R60 ;  /* 0x0011d03c01007387 */ /* 0x000fe80000100a00 */
[----:B------:R-:W-:Y:S04]  /*c01d0*/  STL [R1+0x195c], R3 ;  /* 0x00195c0301007387 */ /* 0x000fe80000100800 */
[----:B------:R0:W-:Y:S01]  /*c01e0*/  STL [R1+0x19a0], R2 ;  /* 0x0019a00201007387 */ /* 0x0001e20000100800 */
[----:B------:R-:W-:-:S02]  /*c01f0*/  LOP3.LUT R46, R46, 0xffff, RZ, 0xc0, !PT ;  /* 0x0000ffff2e2e7812 */ /* 0x000fc400078ec0ff */
[----:B------:R-:W-:Y:S02]  /*c0200*/  LOP3.LUT R45, R45, 0xffff, RZ, 0xc0, !PT ;  /* 0x0000ffff2d2d7812 */ /* 0x000fe400078ec0ff */
[----:B------:R-:W-:Y:S02]  /*c0210*/  PRMT R37, R46, 0x3340, R0 ;  /* 0x000033402e257816 */ /* 0x000fe40000000000 */
[----:B--2---:R-:W-:Y:S02]  /*c0220*/  LOP3.LUT R44, R54, 0xffff, RZ, 0xc0, !PT ;  /* 0x0000ffff362c7812 */ /* 0x004fe400078ec0ff */
[----:B------:R-:W2:Y:S01]  /*c0230*/  LDL.LU R54, [R1+0x18c] ;  /* 0x00018c0001367983 */ /* 0x000ea20000300800 */
[----:B---3--:R-:W-:-:S03]  /*c0240*/  LOP3.LUT R43, R55, 0xffff, RZ, 0xc0, !PT ;  /* 0x0000ffff372b7812 */ /* 0x008fc600078ec0ff */
[----:B------:R-:W3:Y:S01]  /*c0250*/  LDL.LU R55, [R1+0x104] ;  /* 0x0001040001377983 */ /* 0x000ee20000300800 */
[----:B----4-:R-:W-:-:S03]  /*c0260*/  LOP3.LUT R40, R56, 0xffff, RZ, 0xc0, !PT ;  /* 0x0000ffff38287812 */ /* 0x010fc600078ec0ff */
[----:B------:R-:W4:Y:S01]  /*c0270*/  LDL.LU R56, [R1+0x144] ;  /* 0x0001440001387983 */ /* 0x000f220000300800 */
[----:B------:R-:W-:-:S04]  /*c0280*/  PRMT R38, R44, 0x3340, R43 ;  /* 0x000033402c267816 */ /* 0x000fc8000000002b */
[----:B0-----:R-:W-:Y:S02]  /*c0290*/  PRMT R2, R38, 0x5410, R37 ;  /* 0x0000541026027816 */ /* 0x001fe40000000025 */
[----:B------:R-:W-:-:S03]  /*c02a0*/  PRMT R37, R45, 0x3340, R0 ;  /* 0x000033402d257816 */ /* 0x000fc60000000000 */
[----:B------:R0:W-:Y:S01]  /*c02b0*/  STL [R1+0x1ce0], R2 ;  /* 0x001ce00201007387 */ /* 0x0001e20000100800 */
[----:B------:R-:W-:-:S04]  /*c02c0*/  LOP3.LUT R39, R51, 0xffff, RZ, 0xc0, !PT ;  /* 0x0000ffff33277812 */ /* 0x000fc800078ec0ff */
[----:B------:R-:W-:-:S04]  /*c02d0*/  PRMT R38, R40, 0x3340, R39 ;  /* 0x0000334028267816 */ /* 0x000fc80000000027 */
[----:B------:R-:W-:-:S05]  /*c02e0*/  PRMT R37, R38, 0x5410, R37 ;  /* 0x0000541026257816 */ /* 0x000fca0000000025 */
[----:B------:R1:W-:Y:S04]  /*c02f0*/  STL [R1+0x1cdc], R37 ;  /* 0x001cdc2501007387 */ /* 0x0003e80000100800 */
[----:B------:R-:W4:Y:S01]  /*c0300*/  LDL.LU R51, [R1+0x78] ;  /* 0x0000780001337983 */ /* 0x000f220000300800 */
[----:B------:R-:W-:Y:S02]  /*c0310*/  SHF.R.U32.HI R44, RZ, 0x8, R44 ;  /* 0x00000008ff2c7819 */ /* 0x000fe4000001162c */
[----:B------:R-:W-:Y:S02]  /*c0320*/  SHF.R.U32.HI R38, RZ, 0x8, R43 ;  /* 0x00000008ff267819 */ /* 0x000fe4000001162b */
[----:B0-----:R-:W-:Y:S02]  /*c0330*/  IADD3 R2, P6, PT, R57, R4, RZ ;  /* 0x0000000439027210 */ /* 0x001fe40007fde0ff */
[----:B------:R-:W-:-:S02]  /*c0340*/  SHF.R.U32.HI R40, RZ, 0x8, R40 ;  /* 0x00000008ff287819 */ /* 0x000fc40000011628 */
[----:B-1----:R-:W-:Y:S02]  /*c0350*/  SHF.R.U32.HI R37, RZ, 0x8, R39 ;  /* 0x00000008ff257819 */ /* 0x002fe40000011627 */
[----:B------:R-:W-:Y:S02]  /*c0360*/  LOP3.LUT R39, R44, 0xffff, RZ, 0xc0, !PT ;  /* 0x0000ffff2c277812 */ /* 0x000fe400078ec0ff */
[----:B------:R-:W-:Y:S01]  /*c0370*/  LOP3.LUT R38, R38, 0xffff, RZ, 0xc0, !PT ;  /* 0x0000ffff26267812 */ /* 0x000fe200078ec0ff */
[----:B------:R-:W-:Y:S01]  /*c0380*/  IMAD.X R3, R36, 0x1, R30, P6 ;  /* 0x0000000124037824 */ /* 0x000fe200030e061e */
[----:B------:R-:W-:Y:S02]  /*c0390*/  LOP3.LUT R40, R40, 0xffff, RZ, 0xc0, !PT ;  /* 0x0000ffff28287812 */ /* 0x000fe400078ec0ff */
[----:B------:R-:W-:Y:S02]  /*c03a0*/  LOP3.LUT R37, R37, 0xffff, RZ, 0xc0, !PT ;  /* 0x0000ffff25257812 */ /* 0x000fe400078ec0ff */
[----:B------:R-:W-:-:S02]  /*c03b0*/  PRMT R38, R39, 0x3340, R38 ;  /* 0x0000334027267816 */ /* 0x000fc40000000026 */
[----:B------:R-:W-:Y:S01]  /*c03c0*/  PRMT R37, R40, 0x3340, R37 ;  /* 0x0000334028257816 */ /* 0x000fe20000000025 */
[----:B------:R0:W-:Y:S04]  /*c03d0*/  STL.64 [R1+0x1670], R2 ;  /* 0x0016700201007387 */ /* 0x0001e80000100a00 */
[----:B------:R1:W-:Y:S04]  /*c03e0*/  STL [R1+0x1c24], R38 ;  /* 0x001c242601007387 */ /* 0x0003e80000100800 */
[----:B------:R1:W-:Y:S01]  /*c03f0*/  STL [R1+0x1c1c], R37 ;  /* 0x001c1c2501007387 */ /* 0x0003e20000100800 */
[----:B0-----:R-:W-:-:S02]  /*c0400*/  IADD3 R2, P6, PT, R57, R29, RZ ;  /* 0x0000001d39027210 */ /* 0x001fc40007fde0ff */
[----:B-1----:R-:W-:Y:S02]  /*c0410*/  SHF.R.U32.HI R38, RZ, 0x8, R45 ;  /* 0x00000008ff267819 */ /* 0x002fe4000001162d */
[----:B------:R-:W-:Y:S01]  /*c0420*/  SHF.R.U32.HI R37, RZ, 0x8, R46 ;  /* 0x00000008ff257819 */ /* 0x000fe2000001162e */
[----:B------:R-:W-:Y:S01]  /*c0430*/  IMAD.X R3, R36, 0x1, R32, P6 ;  /* 0x0000000124037824 */ /* 0x000fe200030e0620 */
[----:B------:R-:W-:Y:S02]  /*c0440*/  LOP3.LUT R38, R38, 0xffff, RZ, 0xc0, !PT ;  /* 0x0000ffff26267812 */ /* 0x000fe400078ec0ff */
[----:B------:R-:W-:Y:S02]  /*c0450*/  LOP3.LUT R37, R37, 0xffff, RZ, 0xc0, !PT ;  /* 0x0000ffff25257812 */ /* 0x000fe400078ec0ff */
[----:B------:R0:W-:Y:S02]  /*c0460*/  STL.64 [R1+0x1680], R2 ;  /* 0x0016800201007387 */ /* 0x0001e40000100a00 */
[----:B0-----:R-:W-:-:S02]  /*c0470*/  PRMT R3, R38, 0x3340, R0 ;  /* 0x0000334026037816 */ /* 0x001fc40000000000 */
[----:B------:R-:W-:-:S03]  /*c0480*/  PRMT R2, R37, 0x3340, R0 ;  /* 0x0000334025027816 */ /* 0x000fc60000000000 */
[----:B------:R-:W-:Y:S04]  /*c0490*/  STL [R1+0x1950], R3 ;  /* 0x0019500301007387 */ /* 0x000fe80000100800 */
[----:B------:R0:W-:Y:S04]  /*c04a0*/  STL [R1+0x2f4], R2 ;  /* 0x0002f40201007387 */ /* 0x0001e80000100800 */
[----:B------:R-:W4:Y:S04]  /*c04b0*/  LDL.LU R45, [R1+0x18] ;  /* 0x00001800012d7983 */ /* 0x000f280000300800 */
[----:B0-----:R-:W4:Y:S04]  /*c04c0*/  LDL.LU R2, [R1+0x70] ;  /* 0x0000700001027983 */ /* 0x001f280000300800 */
[----:B------:R-:W4:Y:S01]  /*c04d0*/  LDL.LU R3, [R1+0x2c] ;  /* 0x00002c0001037983 */ /* 0x000f220000300800 */
[----:B------:R-:W-:-:S02]  /*c04e0*/  LOP3.LUT R42, R42, 0xffff, RZ, 0xc0, !PT ;  /* 0x0000ffff2a2a7812 */ /* 0x000fc400078ec0ff */
[----:B--2---:R-:W-:Y:S02]  /*c04f0*/  LOP3.LUT R40, R54, 0xffff, RZ, 0xc0, !PT ;  /* 0x0000ffff36287812 */ /* 0x004fe400078ec0ff */
[----:B---3--:R-:W-:Y:S02]  /*c0500*/  LOP3.LUT R43, R55, 0xffff, RZ, 0xc0, !PT ;  /* 0x0000ffff372b7812 */ /* 0x008fe400078ec0ff */
[----:B----4-:R-:W-:Y:S02]  /*c0510*/  LOP3.LUT R39, R56, 0xffff, RZ, 0xc0, !PT ;  /* 0x0000ffff38277812 */ /* 0x010fe400078ec0ff */
[----:B------:R-:W-:Y:S02]  /*c0520*/  PRMT R37, R43, 0x3340, R0 ;  /* 0x000033402b257816 */ /* 0x000fe40000000000 */
[----:B------:R-:W-:Y:S02]  /*c0530*/  PRMT R38, R40, 0x3340, R39 ;  /* 0x0000334028267816 */ /* 0x000fe40000000027 */
[----:B------:R-:W-:-:S02]  /*c0540*/  IADD3 R54, P6, PT, R57, R31, RZ ;  /* 0x0000001f39367210 */ /* 0x000fc40007fde0ff */
[----:B------:R-:W-:-:S03]  /*c0550*/  PRMT R37, R38, 0x5410, R37 ;  /* 0x0000541026257816 */ /* 0x000fc60000000025 */
[----:B------:R-:W-:Y:S02]  /*c0560*/  IMAD.X R55, R36, 0x1, R33, P6 ;  /* 0x0000000124377824 */ /* 0x000fe400030e0621 */
        /* <DEDUP_REMOVED lines=10> */
[----:B------:R-:W-:Y:S01]  /*c0610*/  LOP3.LUT R39, R51, 0xffff, RZ, 0xc0, !PT ;  /* 0x0000ffff33277812 */ /* 0x000fe200078ec0ff */
[----:B------:R0:W-:Y:S03]  /*c0620*/  STL.64 [R1+0x1660], R54 ;  /* 0x0016603601007387 */ /* 0x0001e60000100a00 */
[----:B------:R-:W-:Y:S01]  /*c0630*/  PRMT R37, R39, 0x3340, R38 ;  /* 0x0000334027257816 */ /* 0x000fe20000000026 */
[----:B------:R1:W-:Y:S04]  /*c0640*/  STL [R1+0x1c14], R36 ;  /* 0x001c142401007387 */ /* 0x0003e80000100800 */
[----:B0-----:R-:W2:Y:S01]  /*c0650*/  LDL.LU R54, [R1+0x190] ;  /* 0x0001900001367983 */ /* 0x001ea20000300800 */
[----:B-1----:R-:W-:-:S03]  /*c0660*/  PRMT R36, R42, 0x3340, R0 ;  /* 0x000033402a247816 */ /* 0x002fc60000000000 */
[----:B------:R-:W3:Y:S01]  /*c0670*/  LDL.LU R55, [R1+0x118] ;  /* 0x0001180001377983 */ /* 0x000ee20000300800 */
[----:B------:R-:W-:-:S05]  /*c0680*/  PRMT R36, R37, 0x5410, R36 ;  /* 0x0000541025247816 */ /* 0x000fca0000000024 */
[----:B------:R0:W-:Y:S04]  /*c0690*/  STL [R1+0x1cd8], R36 ;  /* 0x001cd82401007387 */ /* 0x0001e80000100800 */
[----:B------:R-:W4:Y:S04]  /*c06a0*/  LDL.LU R56, [R1+0x154] ;  /* 0x0001540001387983 */ /* 0x000f280000300800 */
[----:B------:R-:W4:Y:S04]  /*c06b0*/  LDL.LU R57, [R1+0x17c] ;  /* 0x00017c0001397983 */ /* 0x000f280000300800 */
[----:B------:R-:W4:Y:S04]  /*c06c0*/  LDL.LU R51, [R1+0xf0] ;  /* 0x0000f00001337983 */ /* 0x000f280000300800 */
[----:B------:R-:W4:Y:S01]  /*c06d0*/  LDL.LU R53, [R1+0x134] ;  /* 0x0001340001357983 */ /* 0x000f220000300800 */
[----:B------:R-:W-:-:S02]  /*c06e0*/  SHF.R.U32.HI R39, RZ, 0x8, R39 ;  /* 0x00000008ff277819 */ /* 0x000fc40000011627 */
[----:B------:R-:W-:Y:S02]  /*c06f0*/  SHF.R.U32.HI R37, RZ, 0x8, R38 ;  /* 0x00000008ff257819 */ /* 0x000fe40000011626 */
[----:B0-----:R-:W-:Y:S02]  /*c0700*/  SHF.R.U32.HI R36, RZ, 0x8, R42 ;  /* 0x00000008ff247819 */ /* 0x001fe4000001162a */
[----:B------:R-:W-:Y:S02]  /*c0710*/  LOP3.LUT R38, R39, 0xffff, RZ, 0xc0, !PT ;  /* 0x0000ffff27267812 */ /* 0x000fe400078ec0ff */
[----:B------:R-:W-:Y:S02]  /*c0720*/  LOP3.LUT R37, R37, 0xffff, RZ, 0xc0, !PT ;  /* 0x0000ffff25257812 */ /* 0x000fe400078ec0ff */
[----:B------:R-:W-:Y:S02]  /*c0730*/  LOP3.LUT R36, R36, 0xffff, RZ, 0xc0, !PT ;  /* 0x0000ffff24247812 */ /* 0x000fe400078ec0ff */
[----:B------:R-:W-:-:S02]  /*c0740*/  PRMT R37, R38, 0x3340, R37 ;  /* 0x0000334026257816 */ /* 0x000fc40000000025 */
[----:B------:R-:W-:-:S03]  /*c0750*/  PRMT R36, R36, 0x3340, R0 ;  /* 0x0000334024247816 */ /* 0x000fc60000000000 */
[----:B------:R-:W-:Y:S04]  /*c0760*/  STL [R1+0x1c0c], R37 ;  /* 0x001c0c2501007387 */ /* 0x000fe80000100800 */
[----:B------:R0:W-:Y:S01]  /*c0770*/  STL [R1+0x2dc], R36 ;  /* 0x0002dc2401007387 */ /* 0x0001e20000100800 */
[----:B------:R-:W-:Y:S02]  /*c0780*/  LOP3.LUT R39, R2, 0xffff, RZ, 0xc0, !PT ;  /* 0x0000ffff02277812 */ /* 0x000fe400078ec0ff */
[----:B------:R-:W-:Y:S02]  /*c0790*/  LOP3.LUT R2, R41, 0xffff, RZ, 0xc0, !PT ;  /* 0x0000ffff29027812 */ /* 0x000fe400078ec0ff */
[----:B------:R-:W-:Y:S02]  /*c07a0*/  LOP3.LUT R38, R3, 0xffff, RZ, 0xc0, !PT ;  /* 0x0000ffff03267812 */ /* 0x000fe400078ec0ff */
[----:B0-----:R-:W-:-:S02]  /*c07b0*/  PRMT R36, R2, 0x3340, R0 ;  /* 0x0000334002247816 */ /* 0x001fc40000000000 */
[----:B------:R-:W-:Y:S01]  /*c07c0*/  PRMT R37, R39, 0x3340, R38 ;  /* 0x0000334027257816 */ /* 0x000fe20000000026 */
[----:B------:R0:W-:Y:S03]  /*c07d0*/  STL [R1+0x1d20], R2 ;  /* 0x001d200201007387 */ /* 0x0001e60000100800 */
[----:B------:R-:W-:Y:S02]  /*c07e0*/  PRMT R37, R37, 0x5410, R36 ;  /* 0x0000541025257816 */ /* 0x000fe40000000024 */
[----:B------:R-:W-:Y:S02]  /*c07f0*/  SHF.R.S32.HI R36, RZ, 0x1f, R45 ;  /* 0x0000001fff247819 */ /* 0x000fe4000001142d */
[----:B------:R-:W-:Y:S01]  /*c0800*/  SHF.R.U32.HI R40, RZ, 0x8, R39 ;  /* 0x00000008ff287819 */ /* 0x000fe20000011627 */
[----:B------:R1:W-:Y:S01]  /*c0810*/  STL [R1+0x1cd0], R37 ;  /* 0x001cd02501007387 */ /* 0x0003e20000100800 */
[----:B0-----:R-:W-:-:S02]  /*c0820*/  IADD3 R2, P6, PT, R45, R28, RZ ;  /* 0x0000001c2d027210 */ /* 0x001fc40007fde0ff */
[----:B------:R-:W-:-:S03]  /*c0830*/  SHF.R.U32.HI R43, RZ, 0x8, R43 ;  /* 0x00000008ff2b7819 */ /* 0x000fc6000001162b */
[----:B------:R-:W-:Y:S01]  /*c0840*/  IMAD.X R3, R36, 0x1, R26, P6 ;  /* 0x0000000124037824 */ /* 0x000fe200030e061a */
[----:B-1----:R-:W-:Y:S02]  /*c0850*/  SHF.R.U32.HI R37, RZ, 0x8, R38 ;  /* 0x00000008ff257819 */ /* 0x002fe40000011626 */
[----:B------:R-:W-:Y:S02]  /*c0860*/  LOP3.LUT R38, R40, 0xffff, RZ, 0xc0, !PT ;  /* 0x0000ffff28267812 */ /* 0x000fe400078ec0ff */
[----:B------:R-:W-:Y:S02]  /*c0870*/  LOP3.LUT R37, R37, 0xffff, RZ, 0xc0, !PT ;  /* 0x0000ffff25257812 */ /* 0x000fe400078ec0ff */
[----:B------:R-:W-:Y:S01]  /*c0880*/  LOP3.LUT R39, R43, 0xffff, RZ, 0xc0, !PT ;  /* 0x0000ffff2b277812 */ /* 0x000fe200078ec0ff */
[----:B------:R0:W-:Y:S02]  /*c0890*/  STL.64 [R1+0x1658], R2 ;  /* 0x0016580201007387 */ /* 0x0001e40000100a00 */
[----:B0-----:R-:W-:-:S02]  /*c08a0*/  PRMT R2, R38, 0x3340, R37 ;  /* 0x0000334026027816 */ /* 0x001fc40000000025 */
[----:B------:R-:W-:-:S05]  /*c08b0*/  PRMT R3, R39, 0x3340, R0 ;  /* 0x0000334027037816 */ /* 0x000fca0000000000 */
[----:B------:R-:W-:Y:S04]  /*c08c0*/  STL [R1+0x2c8], R3 ;  /* 0x0002c80301007387 */ /* 0x000fe80000100800 */
[----:B------:R0:W-:Y:S04]  /*c08d0*/  STL [R1+0x1c28], R2 ;  /* 0x001c280201007387 */ /* 0x0001e80000100800 */
[----:B0-----:R-:W4:Y:S04]  /*c08e0*/  LDL.LU R2, [R1+0x25c] ;  /* 0x00025c0001027983 */ /* 0x001f280000300800 */
[----:B------:R-:W4:Y:S01]  /*c08f0*/  LDL.LU R3, [R1+0x1f0] ;  /* 0x0001f00001037983 */ /* 0x000f220000300800 */
[----:B--2---:R-:W-:-:S02]  /*c0900*/  LOP3.LUT R42, R54, 0xffff, RZ, 0xc0, !PT ;  /* 0x0000ffff362a7812 */ /* 0x004fc400078ec0ff */
[----:B---3--:R-:W-:-:S04]  /*c0910*/  LOP3.LUT R44, R55, 0xffff, RZ, 0xc0, !PT ;  /* 0x0000ffff372c7812 */ /* 0x008fc800078ec0ff */
[----:B------:R-:W-:Y:S02]  /*c0920*/  PRMT R37, R44, 0x3340, R0 ;  /* 0x000033402c257816 */ /* 0x000fe40000000000 */
[----:B----4-:R-:W-:-:S04]  /*c0930*/  LOP3.LUT R41, R56, 0xffff, RZ, 0xc0, !PT ;  /* 0x0000ffff38297812 */ /* 0x010fc800078ec0ff */
[----:B------:R-:W-:-:S04]  /*c0940*/  PRMT R38, R42, 0x3340, R41 ;  /* 0x000033402a267816 */ /* 0x000fc80000000029 */
[----:B------:R-:W-:-:S05]  /*c0950*/  PRMT R37, R38, 0x5410, R37 ;  /* 0x0000541026257816 */ /* 0x000fca0000000025 */
[----:B------:R0:W-:Y:S04]  /*c0960*/  STL [R1+0x1ccc], R37 ;  /* 0x001ccc2501007387 */ /* 0x0001e80000100800 */
[----:B------:R-:W2:Y:S01]  /*c0970*/  LDL.LU R55, [R1+0x214] ;  /* 0x0002140001377983 */ /* 0x000ea20000300800 */
[----:B------:R-:W-:Y:S02]  /*c0980*/  LOP3.LUT R43, R51, 0xffff, RZ, 0xc0, !PT ;  /* 0x0000ffff332b7812 */ /* 0x000fe400078ec0ff */
[----:B------:R-:W-:Y:S01]  /*c0990*/  LOP3.LUT R39, R53, 0xffff, RZ, 0xc0, !PT ;  /* 0x0000ffff35277812 */ /* 0x000fe200078ec0ff */
[----:B------:R-:W3:Y:S04]  /*c09a0*/  LDL.LU R51, [R1+0x184] ;  /* 0x0001840001337983 */ /* 0x000ee80000300800 */
[----:B------:R-:W4:Y:S01]  /*c09b0*/  LDL.LU R53, [R1+0x13c] ;  /* 0x00013c0001357983 */ /* 0x000f220000300800 */
[----:B------:R-:W-:-:S02]  /*c09c0*/  LOP3.LUT R40, R57, 0xffff, RZ, 0xc0, !PT ;  /* 0x0000ffff39287812 */ /* 0x000fc400078ec0ff */
[----:B0-----:R-:W-:Y:S02]  /*c09d0*/  PRMT R37, R43, 0x3340, R0 ;  /* 0x000033402b257816 */ /* 0x001fe40000000000 */
        /* <DEDUP_REMOVED lines=8> */
[----:B0-----:R-:W-:Y:S02]  /*c0a60*/  SHF.R.U32.HI R37, RZ, 0x8, R39 ;  /* 0x00000008ff257819 */ /* 0x001fe40000011627 */
[----:B------:R-:W-:Y:S02]  /*c0a70*/  LOP3.LUT R39, R42, 0xffff, RZ, 0xc0, !PT ;  /* 0x0000ffff2a277812 */ /* 0x000fe400078ec0ff */
[----:B------:R-:W-:Y:S02]  /*c0a80*/  LOP3.LUT R40, R40, 0xffff, RZ, 0xc0, !PT ;  /* 0x0000ffff28287812 */ /* 0x000fe400078ec0ff */
[----:B------:R-:W-:Y:S01]  /*c0a90*/  LOP3.LUT R37, R37, 0xffff, RZ, 0xc0, !PT ;  /* 0x0000ffff25257812 */ /* 0x000fe200078ec0ff */
[----:B------:R-:W-:Y:S01]  /*c0aa0*/  IMAD.X R57, R36, 0x1, R25, P6 ;  /* 0x0000000124397824 */ /* 0x000fe200030e0619 */
[----:B------:R-:W-:Y:S02]  /*c0ab0*/  PRMT R41, R39, 0x3340, R38 ;  /* 0x0000334027297816 */ /* 0x000fe40000000026 */
[----:B------:R-:W-:-:S02]  /*c0ac0*/  IADD3 R38, P6, PT, R45, R24, RZ ;  /* 0x000000182d267210 */ /* 0x000fc40007fde0ff */
[----:B------:R-:W-:Y:S01]  /*c0ad0*/  PRMT R37, R40, 0x3340, R37 ;  /* 0x0000334028257816 */ /* 0x000fe20000000025 */
[----:B------:R0:W-:Y:S02]  /*c0ae0*/  STL.64 [R1+0x1650], R56 ;  /* 0x0016503801007387 */ /* 0x0001e40000100a00 */
[----:B------:R-:W-:Y:S02]  /*c0af0*/  IMAD.X R39, R36, 0x1, R22, P6 ;  /* 0x0000000124277824 */ /* 0x000fe400030e0616 */
[----:B------:R-:W-:Y:S04]  /*c0b00*/  STL [R1+0x1bf8], R41 ;  /* 0x001bf82901007387 */ /* 0x000fe80000100800 */
[----:B------:R1:W-:Y:S04]  /*c0b10*/  STL [R1+0x1bec], R37 ;  /* 0x001bec2501007387 */ /* 0x0003e80000100800 */
[----:B------:R-:W4:Y:S04]  /*c0b20*/  LDL.LU R54, [R1+0x258] ;  /* 0x0002580001367983 */ /* 0x000f280000300800 */
[----:B0-----:R-:W4:Y:S04]  /*c0b30*/  LDL.LU R56, [R1+0x1ec] ;  /* 0x0001ec0001387983 */ /* 0x001f280000300800 */
[----:B------:R-:W4:Y:S01]  /*c0b40*/  LDL.LU R57, [R1+0x210] ;  /* 0x0002100001397983 */ /* 0x000f220000300800 */
[----:B-1----:R-:W-:-:S03]  /*c0b50*/  SHF.R.U32.HI R37, RZ, 0x8, R44 ;  /* 0x00000008ff257819 */ /* 0x002fc6000001162c */
[----:B------:R0:W-:Y:S01]  /*c0b60*/  STL.64 [R1+0x1648], R38 ;  /* 0x0016482601007387 */ /* 0x0001e20000100a00 */
[----:B------:R-:W-:Y:S02]  /*c0b70*/  LOP3.LUT R37, R37, 0xffff, RZ, 0xc0, !PT ;  /* 0x0000ffff25257812 */ /* 0x000fe400078ec0ff */
[----:B0-----:R-:W-:-:S04]  /*c0b80*/  SHF.R.U32.HI R38, RZ, 0x8, R43 ;  /* 0x00000008ff267819 */ /* 0x001fc8000001162b */
[----:B------:R-:W-:Y:S02]  /*c0b90*/  LOP3.LUT R38, R38, 0xffff, RZ, 0xc0, !PT ;  /* 0x0000ffff26267812 */ /* 0x000fe400078ec0ff */
[--C-:B------:R-:W-:Y:S02]  /*c0ba0*/  PRMT R37, R37, 0x3340, R0.reuse ;  /* 0x0000334025257816 */ /* 0x100fe40000000000 */
[----:B------:R-:W-:-:S05]  /*c0bb0*/  PRMT R38, R38, 0x3340, R0 ;  /* 0x0000334026267816 */ /* 0x000fca0000000000 */
[----:B------:R-:W-:Y:S01]  /*c0bc0*/  STL [R1+0x2c4], R38 ;  /* 0x0002c42601007387 */ /* 0x000fe20000100800 */
[----:B------:R-:W-:-:S03]  /*c0bd0*/  LOP3.LUT R40, R2, 0xffff, RZ, 0xc0, !PT ;  /* 0x0000ffff02287812 */ /* 0x000fc600078ec0ff */
[----:B------:R0:W-:Y:S01]  /*c0be0*/  STL [R1+0x2b0], R37 ;  /* 0x0002b02501007387 */ /* 0x0001e20000100800 */
[----:B------:R-:W-:-:S04]  /*c0bf0*/  LOP3.LUT R42, R3, 0xffff, RZ, 0xc0, !PT ;  /* 0x0000ffff032a7812 */ /* 0x000fc800078ec0ff */
[----:B0-----:R-:W-:Y:S02]  /*c0c00*/  PRMT R37, R42, 0x3340, R0 ;  /* 0x000033402a257816 */ /* 0x001fe40000000000 */
[----:B--2---:R-:W-:-:S04]  /*c0c10*/  LOP3.LUT R39, R55, 0xffff, RZ, 0xc0, !PT ;  /* 0x0000ffff37277812 */ /* 0x004fc800078ec0ff */
[----:B------:R-:W-:-:S04]  /*c0c20*/  PRMT R38, R40, 0x3340, R39 ;  /* 0x0000334028267816 */ /* 0x000fc80000000027 */
[----:B------:R-:W-:Y:S02]  /*c0c30*/  PRMT R3, R38, 0x5410, R37 ;  /* 0x0000541026037816 */ /* 0x000fe40000000025 */
[----:B---3--:R-:W-:-:S03]  /*c0c40*/  LOP3.LUT R50, R51, 0xffff, RZ, 0xc0, !PT ;  /* 0x0000ffff33327812 */ /* 0x008fc600078ec0ff */
[----:B------:R0:W-:Y:S01]  /*c0c50*/  STL [R1+0x1cc4], R3 ;  /* 0x001cc40301007387 */ /* 0x0001e20000100800 */
[----:B----4-:R-:W-:-:S03]  /*c0c60*/  LOP3.LUT R2, R53, 0xffff, RZ, 0xc0, !PT ;  /* 0x0000ffff35027812 */ /* 0x010fc600078ec0ff */
[----:B------:R-:W2:Y:S04]  /*c0c70*/  LDL.LU R55, [R1+0x224] ;  /* 0x0002240001377983 */ /* 0x000ea80000300800 */
[----:B------:R-:W3:Y:S04]  /*c0c80*/  LDL.LU R51, [R1+0x1e4] ;  /* 0x0001e40001337983 */ /* 0x000ee80000300800 */
[----:B------:R-:W4:Y:S01]  /*c0c90*/  LDL.LU R53, [R1+0x200] ;  /* 0x0002000001357983 */ /* 0x000f220000300800 */
[----:B------:R-:W-:Y:S02]  /*c0ca0*/  SHF.R.U32.HI R38, RZ, 0x8, R40 ;  /* 0x00000008ff267819 */ /* 0x000fe40000011628 */
[----:B------:R-:W-:-:S02]  /*c0cb0*/  SHF.R.U32.HI R40, RZ, 0x8, R50 ;  /* 0x00000008ff287819 */ /* 0x000fc40000011632 */
[----:B------:R-:W-:Y:S02]  /*c0cc0*/  SHF.R.U32.HI R37, RZ, 0x8, R2 ;  /* 0x00000008ff257819 */ /* 0x000fe40000011602 */
[----:B------:R-:W-:Y:S02]  /*c0cd0*/  SHF.R.U32.HI R41, RZ, 0x8, R39 ;  /* 0x00000008ff297819 */ /* 0x000fe40000011627 */
[----:B------:R-:W-:Y:S02]  /*c0ce0*/  LOP3.LUT R40, R40, 0xffff, RZ, 0xc0, !PT ;  /* 0x0000ffff28287812 */ /* 0x000fe400078ec0ff */
[----:B------:R-:W-:Y:S02]  /*c0cf0*/  LOP3.LUT R39, R37, 0xffff, RZ, 0xc0, !PT ;  /* 0x0000ffff25277812 */ /* 0x000fe400078ec0ff */
[----:B------:R-:W-:Y:S02]  /*c0d00*/  LOP3.LUT R38, R38, 0xffff, RZ, 0xc0, !PT ;  /* 0x0000ffff26267812 */ /* 0x000fe400078ec0ff */
[----:B------:R-:W-:-:S02]  /*c0d10*/  LOP3.LUT R37, R41, 0xffff, RZ, 0xc0, !PT ;  /* 0x0000ffff29257812 */ /* 0x000fc400078ec0ff */
[----:B0-----:R-:W-:Y:S01]  /*c0d20*/  PRMT R3, R40, 0x3340, R39 ;  /* 0x0000334028037816 */ /* 0x001fe20000000027 */
[----:B------:R0:W-:Y:S04]  /*c0d30*/  STL [R1+0x160], R2 ;  /* 0x0001600201007387 */ /* 0x0001e80000100800 */
[----:B------:R-:W-:Y:S01]  /*c0d40*/  STL [R1+0x5464], R50 ;  /* 0x0054643201007387 */ /* 0x000fe20000100800 */
[----:B0-----:R-:W-:Y:S02]  /*c0d50*/  PRMT R2, R38, 0x3340, R37 ;  /* 0x0000334026027816 */ /* 0x001fe40000000025 */
[----:B------:R-:W-:Y:S02]  /*c0d60*/  LOP3.LUT R41, R54, 0xffff, RZ, 0xc0, !PT ;  /* 0x0000ffff36297812 */ /* 0x000fe400078ec0ff */
[----:B------:R-:W-:-:S02]  /*c0d70*/  LOP3.LUT R40, R56, 0xffff, RZ, 0xc0, !PT ;  /* 0x0000ffff38287812 */ /* 0x000fc400078ec0ff */
[----:B------:R-:W-:Y:S02]  /*c0d80*/  LOP3.LUT R39, R57, 0xffff, RZ, 0xc0, !PT ;  /* 0x0000ffff39277812 */ /* 0x000fe400078ec0ff */
[----:B------:R-:W-:Y:S02]  /*c0d90*/  PRMT R37, R40, 0x3340, R0 ;  /* 0x0000334028257816 */ /* 0x000fe40000000000 */
[----:B------:R-:W-:Y:S01]  /*c0da0*/  PRMT R38, R41, 0x3340, R39 ;  /* 0x0000334029267816 */ /* 0x000fe20000000027 */
[----:B------:R-:W-:Y:S04]  /*c0db0*/  STL [R1+0x1c10], R3 ;  /* 0x001c100301007387 */ /* 0x000fe80000100800 */
[----:B------:R0:W-:Y:S04]  /*c0dc0*/  STL [R1+0x1bcc], R2 ;  /* 0x001bcc0201007387 */ /* 0x0001e80000100800 */
[----:B------:R-:W4:Y:S04]  /*c0dd0*/  LDL.LU R54, [R1+0x2d4] ;  /* 0x0002d40001367983 */ /* 0x000f280000300800 */
[----:B------:R-:W4:Y:S01]  /*c0de0*/  LDL.LU R56, [R1+0x294] ;  /* 0x0002940001387983 */ /* 0x000f220000300800 */
[----:B0-----:R-:W-:-:S05]  /*c0df0*/  PRMT R2, R38, 0x5410, R37 ;  /* 0x0000541026027816 */ /* 0x001fca0000000025 */
[----:B------:R0:W-:Y:S04]  /*c0e00*/  STL [R1+0x1cc0], R2 ;  /* 0x001cc00201007387 */ /* 0x0001e80000100800 */
[----:B------:R-:W4:Y:S01]  /*c0e10*/  LDL.LU R57, [R1+0x2b4] ;  /* 0x0002b40001397983 */ /* 0x000f220000300800 */
[----:B------:R-:W-:Y:S02]  /*c0e20*/  SHF.R.U32.HI R41, RZ, 0x8, R41 ;  /* 0x00000008ff297819 */ /* 0x000fe40000011629 */
[----:B------:R-:W-:Y:S02]  /*c0e30*/  SHF.R.U32.HI R38, RZ, 0x8, R39 ;  /* 0x00000008ff267819 */ /* 0x000fe40000011627 */
[----:B0-----:R-:W-:Y:S02]  /*c0e40*/  IADD3 R2, P6, PT, R45, R23, RZ ;  /* 0x000000172d027210 */ /* 0x001fe40007fde0ff */
[----:B------:R-:W-:-:S03]  /*c0e50*/  SHF.R.U32.HI R37, RZ, 0x8, R40 ;  /* 0x00000008ff257819 */ /* 0x000fc60000011628 */
[----:B------:R-:W-:Y:S01]  /*c0e60*/  IMAD.X R3, R36, 0x1, R21, P6 ;  /* 0x0000000124037824 */ /* 0x000fe200030e0615 */
[----:B------:R-:W-:Y:S02]  /*c0e70*/  LOP3.LUT R39, R41, 0xffff, RZ, 0xc0, !PT ;  /* 0x0000ffff29277812 */ /* 0x000fe400078ec0ff */
[----:B------:R-:W-:Y:S02]  /*c0e80*/  LOP3.LUT R38, R38, 0xffff, RZ, 0xc0, !PT ;  /* 0x0000ffff26267812 */ /* 0x000fe400078ec0ff */
[----:B------:R0:W-:Y:S01]  /*c0e90*/  STL.64 [R1+0x1640], R2 ;  /* 0x0016400201007387 */ /* 0x0001e20000100a00 */
[----:B------:R-:W-:Y:S02]  /*c0ea0*/  LOP3.LUT R37, R37, 0xffff, RZ, 0xc0, !PT ;  /* 0x0000ffff25257812 */ /* 0x000fe400078ec0ff */
[----:B0-----:R-:W-:Y:S02]  /*c0eb0*/  PRMT R3, R39, 0x3340, R38 ;  /* 0x0000334027037816 */ /* 0x001fe40000000026 */
[----:B------:R-:W-:-:S03]  /*c0ec0*/  PRMT R2, R37, 0x3340, R0 ;  /* 0x0000334025027816 */ /* 0x000fc60000000000 */
[----:B------:R-:W-:Y:S04]  /*c0ed0*/  STL [R1+0x1bc4], R3 ;  /* 0x001bc40301007387 */ /* 0x000fe80000100800 */
[----:B------:R0:W-:Y:S01]  /*c0ee0*/  STL [R1+0x2ac], R2 ;  /* 0x0002ac0201007387 */ /* 0x0001e20000100800 */
[----:B--2---:R-:W-:-:S03]  /*c0ef0*/  LOP3.LUT R40, R55, 0xffff, RZ, 0xc0, !PT ;  /* 0x0000ffff37287812 */ /* 0x004fc600078ec0ff */
[----:B------:R-:W2:Y:S01]  /*c0f00*/  LDL.LU R55, [R1+0x2d8] ;  /* 0x0002d80001377983 */ /* 0x000ea20000300800 */
[----:B---3--:R-:W-:-:S03]  /*c0f10*/  LOP3.LUT R41, R51, 0xffff, RZ, 0xc0, !PT ;  /* 0x0000ffff33297812 */ /* 0x008fc600078ec0ff */
[----:B------:R-:W3:Y:S01]  /*c0f20*/  LDL.LU R51, [R1+0x298] ;  /* 0x0002980001337983 */ /* 0x000ee20000300800 */
[----:B----4-:R-:W-:Y:S02]  /*c0f30*/  LOP3.LUT R39, R53, 0xffff, RZ, 0xc0, !PT ;  /* 0x0000ffff35277812 */ /* 0x010fe400078ec0ff */
[----:B------:R-:W-:Y:S02]  /*c0f40*/  PRMT R37, R41, 0x3340, R0 ;  /* 0x0000334029257816 */ /* 0x000fe40000000000 */
[----:B------:R-:W-:-:S04]  /*c0f50*/  PRMT R38, R40, 0x3340, R39 ;  /* 0x0000334028267816 */ /* 0x000fc80000000027 */
[----:B0-----:R-:W-:-:S05]  /*c0f60*/  PRMT R2, R38, 0x5410, R37 ;  /* 0x0000541026027816 */ /* 0x001fca0000000025 */
[----:B------:R0:W-:Y:S04]  /*c0f70*/  STL [R1+0x1cbc], R2 ;  /* 0x001cbc0201007387 */ /* 0x0001e80000100800 */
[----:B------:R-:W4:Y:S01]  /*c0f80*/  LDL.LU R53, [R1+0x2bc] ;  /* 0x0002bc0001357983 */ /* 0x000f220000300800 */
[----:B------:R-:W-:Y:S02]  /*c0f90*/  SHF.R.U32.HI R42, RZ, 0x8, R42 ;  /* 0x00000008ff2a7819 */ /* 0x000fe4000001162a */
[----:B0-----:R-:W-:Y:S02]  /*c0fa0*/  IADD3 R2, P6, PT, R45, R20, RZ ;  /* 0x000000142d027210 */ /* 0x001fe40007fde0ff */
[----:B------:R-:W-:Y:S02]  /*c0fb0*/  SHF.R.U32.HI R38, RZ, 0x8, R40 ;  /* 0x00000008ff267819 */ /* 0x000fe40000011628 */
[----:B------:R-:W-:Y:S01]  /*c0fc0*/  SHF.R.U32.HI R37, RZ, 0x8, R39 ;  /* 0x00000008ff257819 */ /* 0x000fe20000011627 */
[----:B------:R-:W-:Y:S01]  /*c0fd0*/  IMAD.X R3, R36, 0x1, R19, P6 ;  /* 0x0000000124037824 */ /* 0x000fe200030e0613 */
[----:B------:R-:W-:-:S02]  /*c0fe0*/  LOP3.LUT R39, R42, 0xffff, RZ, 0xc0, !PT ;  /* 0x0000ffff2a277812 */ /* 0x000fc400078ec0ff */
[----:B------:R-:W-:Y:S02]  /*c0ff0*/  LOP3.LUT R38, R38, 0xffff, RZ, 0xc0, !PT ;  /* 0x0000ffff26267812 */ /* 0x000fe400078ec0ff */
[----:B------:R0:W-:Y:S01]  /*c1000*/  STL.64 [R1+0x1630], R2 ;  /* 0x0016300201007387 */ /* 0x0001e20000100a00 */
[----:B------:R-:W-:Y:S02]  /*c1010*/  LOP3.LUT R37, R37, 0xffff, RZ, 0xc0, !PT ;  /* 0x0000ffff25257812 */ /* 0x000fe400078ec0ff */
[--C-:B0-----:R-:W-:Y:S02]  /*c1020*/  PRMT R3, R39, 0x3340, R0.reuse ;  /* 0x0000334027037816 */ /* 0x101fe40000000000 */
[----:B------:R-:W-:Y:S02]  /*c1030*/  PRMT R2, R38, 0x3340, R37 ;  /* 0x0000334026027816 */ /* 0x000fe40000000025 */
[----:B------:R-:W-:Y:S02]  /*c1040*/  LOP3.LUT R40, R54, 0xffff, RZ, 0xc0, !PT ;  /* 0x0000ffff36287812 */ /* 0x000fe400078ec0ff */
[----:B------:R-:W-:Y:S01]  /*c1050*/  LOP3.LUT R43, R56, 0xffff, RZ, 0xc0, !PT ;  /* 0x0000ffff382b7812 */ /* 0x000fe200078ec0ff */
[----:B------:R-:W-:Y:S03]  /*c1060*/  STL [R1+0x2a0], R3 ;  /* 0x0002a00301007387 */ /* 0x000fe60000100800 */
[----:B------:R-:W-:-:S02]  /*c1070*/  PRMT R37, R43, 0x3340, R0 ;  /* 0x000033402b257816 */ /* 0x000fc40000000000 */
[----:B------:R-:W-:Y:S01]  /*c1080*/  LOP3.LUT R39, R57, 0xffff, RZ, 0xc0, !PT ;  /* 0x0000ffff39277812 */ /* 0x000fe200078ec0ff */
[----:B------:R0:W-:Y:S03]  /*c1090*/  STL [R1+0x1bc0], R2 ;  /* 0x001bc00201007387 */ /* 0x0001e60000100800 */
[----:B------:R-:W-:Y:S01]  /*c10a0*/  PRMT R38, R40, 0x3340, R39 ;  /* 0x0000334028267816 */ /* 0x000fe20000000027 */
[----:B------:R-:W4:Y:S01]  /*c10b0*/  LDL.LU R61, [R1+0x2cc] ;  /* 0x0002cc00013d7983 */ /* 0x000f220000300800 */
[----:B------:R-:W-:-:S03]  /*c10c0*/  SHF.R.U32.HI R41, RZ, 0x8, R41 ;  /* 0x00000008ff297819 */ /* 0x000fc60000011629 */
[----:B------:R-:W4:Y:S01]  /*c10d0*/  LDL.LU R56, [R1+0x284] ;  /* 0x0002840001387983 */ /* 0x000f220000300800 */
[----:B0-----:R-:W-:-:S05]  /*c10e0*/  PRMT R2, R38, 0x5410, R37 ;  /* 0x0000541026027816 */ /* 0x001fca0000000025 */
[----:B------:R0:W-:Y:S01]  /*c10f0*/  STL [R1+0x1cb4], R2 ;  /* 0x001cb40201007387 */ /* 0x0001e20000100800 */
[----:B------:R-:W-:-:S03]  /*c1100*/  SHF.R.U32.HI R37, RZ, 0x8, R39 ;  /* 0x00000008ff257819 */ /* 0x000fc60000011627 */
[----:B------:R-:W4:Y:S01]  /*c1110*/  LDL.LU R57, [R1+0x2a4] ;  /* 0x0002a40001397983 */ /* 0x000f220000300800 */
[----:B------:R-:W-:Y:S02]  /*c1120*/  LOP3.LUT R39, R41, 0xffff, RZ, 0xc0, !PT ;  /* 0x0000ffff29277812 */ /* 0x000fe400078ec0ff */
[----:B0-----:R-:W-:Y:S02]  /*c1130*/  IADD3 R2, P6, PT, R45, R18, RZ ;  /* 0x000000122d027210 */ /* 0x001fe40007fde0ff */
[----:B------:R-:W-:-:S03]  /*c1140*/  PRMT R39, R39, 0x3340, R0 ;  /* 0x0000334027277816 */ /* 0x000fc60000000000 */
[----:B------:R-:W-:Y:S01]  /*c1150*/  IMAD.X R3, R36, 0x1, R17, P6 ;  /* 0x0000000124037824 */ /* 0x000fe200030e0611 */
[----:B------:R-:W-:Y:S02]  /*c1160*/  SHF.R.U32.HI R38, RZ, 0x8, R40 ;  /* 0x00000008ff267819 */ /* 0x000fe40000011628 */
[----:B------:R-:W-:Y:S02]  /*c1170*/  LOP3.LUT R37, R37, 0xffff, RZ, 0xc0, !PT ;  /* 0x0000ffff25257812 */ /* 0x000fe400078ec0ff */
[----:B------:R0:W-:Y:S01]  /*c1180*/  STL.64 [R1+0x1628], R2 ;  /* 0x0016280201007387 */ /* 0x0001e20000100a00 */
[----:B------:R-:W-:-:S03]  /*c1190*/  LOP3.LUT R38, R38, 0xffff, RZ, 0xc0, !PT ;  /* 0x0000ffff26267812 */ /* 0x000fc600078ec0ff */
[----:B0-----:R-:W4:Y:S04]  /*c11a0*/  LDL.LU R2, [R1+0x5568] ;  /* 0x0055680001027983 */ /* 0x001f280000300800 */
[----:B------:R-:W-:Y:S01]  /*c11b0*/  STL [R1+0x29c], R39 ;  /* 0x00029c2701007387 */ /* 0x000fe20000100800 */
[----:B------:R-:W-:-:S05]  /*c11c0*/  PRMT R3, R38, 0x3340, R37 ;  /* 0x0000334026037816 */ /* 0x000fca0000000025 */
[----:B------:R0:W-:Y:S04]  /*c11d0*/  STL [R1+0x1bbc], R3 ;  /* 0x001bbc0301007387 */ /* 0x0001e80000100800 */
[----:B0-----:R-:W4:Y:S01]  /*c11e0*/  LDL.LU R3, [R1+0x2d0] ;  /* 0x0002d00001037983 */ /* 0x001f220000300800 */
[----:B--2---:R-:W-:Y:S02]  /*c11f0*/  LOP3.LUT R41, R55, 0xffff, RZ, 0xc0, !PT ;  /* 0x0000ffff37297812 */ /* 0x004fe400078ec0ff */
[----:B---3--:R-:W-:Y:S02]  /*c1200*/  LOP3.LUT R40, R51, 0xffff, RZ, 0xc0, !PT ;  /* 0x0000ffff33287812 */ /* 0x008fe400078ec0ff */
[----:B------:R-:W2:Y:S02]  /*c1210*/  LDL.LU R51, [R1+0x290] ;  /* 0x0002900001337983 */ /* 0x000ea40000300800 */
[----:B------:R-:W-:-:S02]  /*c1220*/  PRMT R37, R40, 0x3340, R0 ;  /* 0x0000334028257816 */ /* 0x000fc40000000000 */
[----:B----4-:R-:W-:-:S04]  /*c1230*/  LOP3.LUT R39, R53, 0xffff, RZ, 0xc0, !PT ;  /* 0x0000ffff35277812 */ /* 0x010fc800078ec0ff */
[----:B------:R-:W-:-:S04]  /*c1240*/  PRMT R38, R41, 0x3340, R39 ;  /* 0x0000334029267816 */ /* 0x000fc80000000027 */
[----:B------:R-:W-:-:S05]  /*c1250*/  PRMT R37, R38, 0x5410, R37 ;  /* 0x0000541026257816 */ /* 0x000fca0000000025 */
[----:B------:R0:W-:Y:S04]  /*c1260*/  STL [R1+0x1cb0], R37 ;  /* 0x001cb02501007387 */ /* 0x0001e80000100800 */
[----:B------:R-:W3:Y:S01]  /*c1270*/  LDL.LU R53, [R1+0x2a8] ;  /* 0x0002a80001357983 */ /* 0x000ee20000300800 */
[----:B------:R-:W-:Y:S02]  /*c1280*/  SHF.R.U32.HI R41, RZ, 0x8, R41 ;  /* 0x00000008ff297819 */ /* 0x000fe40000011629 */
[----:B------:R-:W-:Y:S02]  /*c1290*/  SHF.R.U32.HI R38, RZ, 0x8, R39 ;  /* 0x00000008ff267819 */ /* 0x000fe40000011627 */
[----:B------:R-:W-:Y:S02]  /*c12a0*/  IADD3 R54, P6, PT, R45, R16, RZ ;  /* 0x000000102d367210 */ /* 0x000fe40007fde0ff */
[----:B0-----:R-:W-:-:S02]  /*c12b0*/  SHF.R.U32.HI R37, RZ, 0x8, R40 ;  /* 0x00000008ff257819 */ /* 0x001fc40000011628 */
[----:B------:R-:W-:Y:S02]  /*c12c0*/  LOP3.LUT R39, R41, 0xffff, RZ, 0xc0, !PT ;  /* 0x0000ffff29277812 */ /* 0x000fe400078ec0ff */
[----:B------:R-:W-:Y:S01]  /*c12d0*/  LOP3.LUT R38, R38, 0xffff, RZ, 0xc0, !PT ;  /* 0x0000ffff26267812 */ /* 0x000fe200078ec0ff */
[----:B------:R-:W-:Y:S01]  /*c12e0*/  IMAD.X R55, R36, 0x1, R14, P6 ;  /* 0x0000000124377824 */ /* 0x000fe200030e060e */
[----:B------:R-:W-:Y:S02]  /*c12f0*/  LOP3.LUT R37, R37, 0xffff, RZ, 0xc0, !PT ;  /* 0x0000ffff25257812 */ /* 0x000fe400078ec0ff */
[----:B------:R-:W-:Y:S02]  /*c1300*/  PRMT R38, R39, 0x3340, R38 ;  /* 0x0000334027267816 */ /* 0x000fe40000000026 */
[----:B------:R-:W-:Y:S01]  /*c1310*/  PRMT R37, R37, 0x3340, R0 ;  /* 0x0000334025257816 */ /* 0x000fe20000000000 */
[----:B------:R0:W-:Y:S04]  /*c1320*/  STL.64 [R1+0x1620], R54 ;  /* 0x0016203601007387 */ /* 0x0001e80000100a00 */
[----:B0-----:R-:W4:Y:S04]  /*c1330*/  LDL.LU.64 R54, [R1+0x5560] ;  /* 0x0055600001367983 */ /* 0x001f280000300a00 */
[----:B------:R-:W-:Y:S01]  /*c1340*/  STL [R1+0x1bb0], R38 ;  /* 0x001bb02601007387 */ /* 0x000fe20000100800 */
[----:B------:R-:W-:-:S03]  /*c1350*/  LOP3.LUT R40, R61, 0xffff, RZ, 0xc0, !PT ;  /* 0x0000ffff3d287812 */ /* 0x000fc600078ec0ff */
[----:B------:R0:W-:Y:S01]  /*c1360*/  STL [R1+0x294], R37 ;  /* 0x0002942501007387 */ /* 0x0001e20000100800 */
[----:B------:R-:W-:-:S03]  /*c1370*/  LOP3.LUT R42, R56, 0xffff, RZ, 0xc0, !PT ;  /* 0x0000ffff382a7812 */ /* 0x000fc600078ec0ff */
[----:B------:R-:W4:Y:S01]  /*c1380*/  LDL.LU R56, [R1+0xb4] ;  /* 0x0000b40001387983 */ /* 0x000f220000300800 */
[----:B0-----:R-:W-:Y:S02]  /*c1390*/  PRMT R37, R42, 0x3340, R0 ;  /* 0x000033402a257816 */ /* 0x001fe40000000000 */
[----:B------:R-:W-:Y:S02]  /*c13a0*/  LOP3.LUT R39, R57, 0xffff, RZ, 0xc0, !PT ;  /* 0x0000ffff39277812 */ /* 0x000fe400078ec0ff */
[----:B------:R-:W4:Y:S02]  /*c13b0*/  LDL.LU R57, [R1+0x74] ;  /* 0x0000740001397983 */ /* 0x000f240000300800 */
[----:B------:R-:W-:-:S04]  /*c13c0*/  PRMT R38, R40, 0x3340, R39 ;  /* 0x0000334028267816 */ /* 0x000fc80000000027 */
[----:B------:R-:W-:Y:S02]  /*c13d0*/  PRMT R37, R38, 0x5410, R37 ;  /* 0x0000541026257816 */ /* 0x000fe40000000025 */
[----:B------:R-:W-:Y:S02]  /*c13e0*/  SHF.R.U32.HI R43, RZ, 0x8, R43 ;  /* 0x00000008ff2b7819 */ /* 0x000fe4000001162b */
[----:B------:R-:W-:Y:S01]  /*c13f0*/  SHF.R.U32.HI R38, RZ, 0x8, R40 ;  /* 0x00000008ff267819 */ /* 0x000fe20000011628 */
[----:B------:R0:W-:Y:S01]  /*c1400*/  STL [R1+0x1cac], R37 ;  /* 0x001cac2501007387 */ /* 0x0001e20000100800 */
[----:B------:R-:W-:Y:S02]  /*c1410*/  IADD3 R60, P6, PT, R45, R15, RZ ;  /* 0x0000000f2d3c7210 */ /* 0x000fe40007fde0ff */
[----:B------:R-:W-:Y:S02]  /*c1420*/  LOP3.LUT R38, R38, 0xffff, RZ, 0xc0, !PT ;  /* 0x0000ffff26267812 */ /* 0x000fe400078ec0ff */
[----:B0-----:R-:W-:-:S02]  /*c1430*/  SHF.R.U32.HI R37, RZ, 0x8, R39 ;  /* 0x00000008ff257819 */ /* 0x001fc40000011627 */
[----:B------:R-:W-:Y:S02]  /*c1440*/  LOP3.LUT R39, R43, 0xffff, RZ, 0xc0, !PT ;  /* 0x0000ffff2b277812 */ /* 0x000fe400078ec0ff */
[----:B------:R-:W-:Y:S01]  /*c1450*/  LOP3.LUT R37, R37, 0xffff, RZ, 0xc0, !PT ;  /* 0x0000ffff25257812 */ /* 0x000fe200078ec0ff */
[----:B------:R-:W-:Y:S01]  /*c1460*/  IMAD.X R61, R36, 0x1, R13, P6 ;  /* 0x00000001243d7824 */ /* 0x000fe200030e060d */
[----:B------:R-:W-:Y:S02]  /*c1470*/  PRMT R39, R39, 0x3340, R0 ;  /* 0x0000334027277816 */ /* 0x000fe40000000000 */
[----:B------:R-:W-:Y:S02]  /*c1480*/  PRMT R37, R38, 0x3340, R37 ;  /* 0x0000334026257816 */ /* 0x000fe40000000025 */
[----:B------:R-:W-:Y:S04]  /*c1490*/  STL.64 [R1+0x1618], R60 ;  /* 0x0016183c01007387 */ /* 0x000fe80000100a00 */
[----:B------:R3:W-:Y:S04]  /*c14a0*/  STL [R1+0x28c], R39 ;  /* 0x00028c2701007387 */ /* 0x0007e80000100800 */
[----:B------:R0:W-:Y:S01]  /*c14b0*/  STL [R1+0x1bac], R37 ;  /* 0x001bac2501007387 */ /* 0x0001e20000100800 */
[----:B--2---:R-:W-:-:S03]  /*c14c0*/  LOP3.LUT R40, R51, 0xffff, RZ, 0xc0, !PT ;  /* 0x0000ffff33287812 */ /* 0x004fc600078ec0ff */
[----:B------:R-:W2:Y:S01]  /*c14d0*/  LDL.LU R51, [R1+0xb8] ;  /* 0x0000b80001337983 */ /* 0x000ea20000300800 */
[----:B---3--:R-:W-:-:S03]  /*c14e0*/  LOP3.LUT R39, R53, 0xffff, RZ, 0xc0, !PT ;  /* 0x0000ffff35277812 */ /* 0x008fc600078ec0ff */
[----:B------:R-:W3:Y:S01]  /*c14f0*/  LDL.LU R53, [R1+0x80] ;  /* 0x0000800001357983 */ /* 0x000ee20000300800 */
[----:B------:R-:W-:Y:S02]  /*c1500*/  LOP3.LUT R41, R3, 0xffff, RZ, 0xc0, !PT ;  /* 0x0000ffff03297812 */ /* 0x000fe400078ec0ff */
[----:B0-----:R-:W-:Y:S02]  /*c1510*/  PRMT R37, R40, 0x3340, R0 ;  /* 0x0000334028257816 */ /* 0x001fe40000000000 */
[----:B------:R-:W-:Y:S02]  /*c1520*/  PRMT R38, R41, 0x3340, R39 ;  /* 0x0000334029267816 */ /* 0x000fe40000000027 */
[----:B------:R-:W-:Y:S02]  /*c1530*/  SHF.R.U32.HI R41, RZ, 0x8, R41 ;  /* 0x00000008ff297819 */ /* 0x000fe40000011629 */
[----:B------:R-:W-:Y:S02]  /*c1540*/  PRMT R3, R38, 0x5410, R37 ;  /* 0x0000541026037816 */ /* 0x000fe40000000025 */
[----:B------:R-:W-:-:S02]  /*c1550*/  SHF.R.U32.HI R38, RZ, 0x8, R39 ;  /* 0x00000008ff267819 */ /* 0x000fc40000011627 */
[----:B------:R-:W-:Y:S02]  /*c1560*/  SHF.R.U32.HI R37, RZ, 0x8, R40 ;  /* 0x00000008ff257819 */ /* 0x000fe40000011628 */
[----:B------:R-:W-:Y:S02]  /*c1570*/  IADD3 R60, P6, PT, R45, R12, RZ ;  /* 0x0000000c2d3c7210 */ /* 0x000fe40007fde0ff */
[----:B------:R-:W-:Y:S02]  /*c1580*/  LOP3.LUT R39, R41, 0xffff, RZ, 0xc0, !PT ;  /* 0x0000ffff29277812 */ /* 0x000fe400078ec0ff */
[----:B------:R-:W-:Y:S02]  /*c1590*/  LOP3.LUT R38, R38, 0xffff, RZ, 0xc0, !PT ;  /* 0x0000ffff26267812 */ /* 0x000fe400078ec0ff */
[----:B------:R-:W-:Y:S01]  /*c15a0*/  LOP3.LUT R37, R37, 0xffff, RZ, 0xc0, !PT ;  /* 0x0000ffff25257812 */ /* 0x000fe200078ec0ff */
[----:B------:R-:W-:Y:S01]  /*c15b0*/  IMAD.X R61, R36, 0x1, R11, P6 ;  /* 0x00000001243d7824 */ /* 0x000fe200030e060b */
[----:B------:R0:W-:Y:S01]  /*c15c0*/  STL [R1+0x1ca8], R3 ;  /* 0x001ca80301007387 */ /* 0x0001e20000100800 */
[----:B------:R-:W-:-:S03]  /*c15d0*/  PRMT R38, R39, 0x3340, R38 ;  /* 0x0000334027267816 */ /* 0x000fc60000000026 */
[----:B------:R-:W-:Y:S01]  /*c15e0*/  STL.64 [R1+0x1610], R60 ;  /* 0x0016103c01007387 */ /* 0x000fe20000100a00 */
[----:B------:R-:W-:Y:S02]  /*c15f0*/  LOP3.LUT R41, R52, 0xffff, RZ, 0xc0, !PT ;  /* 0x0000ffff34297812 */ /* 0x000fe400078ec0ff */
[----:B0-----:R-:W-:Y:S01]  /*c1600*/  PRMT R3, R37, 0x3340, R0 ;  /* 0x0000334025037816 */ /* 0x001fe20000000000 */
[----:B------:R0:W-:Y:S04]  /*c1610*/  STL [R1+0x1ba4], R38 ;  /* 0x001ba42601007387 */ /* 0x0001e80000100800 */
[----:B------:R1:W-:Y:S04]  /*c1620*/  STL [R1+0x288], R3 ;  /* 0x0002880301007387 */ /* 0x0003e80000100800 */
[----:B------:R-:W3:Y:S01]  /*c1630*/  LDL.LU R52, [R1+0x555c] ;  /* 0x00555c0001347983 */ /* 0x000ee20000300800 */
[----:B----4-:R-:W-:-:S03]  /*c1640*/  LOP3.LUT R40, R56, 0xffff, RZ, 0xc0, !PT ;  /* 0x0000ffff38287812 */ /* 0x010fc600078ec0ff */
[----:B------:R-:W4:Y:S01]  /*c1650*/  LDL.LU R56, [R1+0xa4] ;  /* 0x0000a40001387983 */ /* 0x000f220000300800 */
[----:B------:R-:W-:Y:S02]  /*c1660*/  PRMT R37, R41, 0x3340, R0 ;  /* 0x0000334029257816 */ /* 0x000fe40000000000 */
[----:B------:R-:W-:Y:S02]  /*c1670*/  LOP3.LUT R39, R57, 0xffff, RZ, 0xc0, !PT ;  /* 0x0000ffff39277812 */ /* 0x000fe400078ec0ff */
[----:B------:R-:W4:Y:S02]  /*c1680*/  LDL.LU R57, [R1+0x54] ;  /* 0x0000540001397983 */ /* 0x000f240000300800 */
[----:B0-----:R-:W-:Y:S02]  /*c1690*/  PRMT R38, R40, 0x3340, R39 ;  /* 0x0000334028267816 */ /* 0x001fe40000000027 */
[----:B------:R-:W-:Y:S02]  /*c16a0*/  SHF.R.U32.HI R42, RZ, 0x8, R42 ;  /* 0x00000008ff2a7819 */ /* 0x000fe4000001162a */
[----:B-1----:R-:W-:-:S02]  /*c16b0*/  PRMT R3, R38, 0x5410, R37 ;  /* 0x0000541026037816 */ /* 0x002fc40000000025 */
[----:B------:R-:W-:Y:S02]  /*c16c0*/  SHF.R.U32.HI R38, RZ, 0x8, R40 ;  /* 0x00000008ff267819 */ /* 0x000fe40000011628 */
        /* <DEDUP_REMOVED lines=11> */
[----:B------:R-:W-:Y:S04]  /*c1780*/  STL [R1+0x284], R39 ;  /* 0x0002842701007387 */ /* 0x000fe80000100800 */
[----:B------:R0:W-:Y:S04]  /*c1790*/  STL [R1+0x1b98], R3 ;  /* 0x001b980301007387 */ /* 0x0001e80000100800 */
[----:B------:R-:W4:Y:S04]  /*c17a0*/  LDL.LU R2, [R1+0x5558] ;  /* 0x0055580001027983 */ /* 0x000f280000300800 */
[----:B0-----:R-:W4:Y:S01]  /*c17b0*/  LDL.LU R3, [R1+0x1b8] ;  /* 0x0001b80001037983 */ /* 0x001f220000300800 */
[----:B--2---:R-:W-:-:S03]  /*c17c0*/  LOP3.LUT R40, R51, 0xffff, RZ, 0xc0, !PT ;  /* 0x0000ffff33287812 */ /* 0x004fc600078ec0ff */
[----:B------:R-:W2:Y:S01]  /*c17d0*/  LDL.LU R51, [R1+0x138] ;  /* 0x0001380001337983 */ /* 0x000ea20000300800 */
[----:B---3--:R-:W-:-:S03]  /*c17e0*/  LOP3.LUT R39, R53, 0xffff, RZ, 0xc0, !PT ;  /* 0x0000ffff35277812 */ /* 0x008fc600078ec0ff */
[----:B------:R-:W3:Y:S01]  /*c17f0*/  LDL.LU R53, [R1+0x180] ;  /* 0x0001800001357983 */ /* 0x000ee20000300800 */
[----:B------:R-:W-:Y:S02]  /*c1800*/  PRMT R37, R42, 0x3340, R0 ;  /* 0x000033402a257816 */ /* 0x000fe40000000000 */
        /* <DEDUP_REMOVED lines=13> */
[----:B------:R0:W-:Y:S04]  /*c18e0*/  STL.64 [R1+0x15f8], R60 ;  /* 0x0015f83c01007387 */ /* 0x0001e80000100a00 */
[----:B------:R1:W-:Y:S04]  /*c18f0*/  STL [R1+0x280], R39 ;  /* 0x0002802701007387 */ /* 0x0003e80000100800 */
[----:B------:R1:W-:Y:S04]  /*c1900*/  STL [R1+0x1b88], R37 ;  /* 0x001b882501007387 */ /* 0x0003e80000100800 */
[----:B0-----:R-:W3:Y:S01]  /*c1910*/  LDL.LU R61, [R1+0xa8] ;  /* 0x0000a800013d7983 */ /* 0x001ee20000300800 */
[----:B----4-:R-:W-:-:S02]  /*c1920*/  LOP3.LUT R40, R56, 0xffff, RZ, 0xc0, !PT ;  /* 0x0000ffff38287812 */ /* 0x010fc400078ec0ff */
[----:B------:R-:W-:Y:S02]  /*c1930*/  LOP3.LUT R47, R47, 0xffff, RZ, 0xc0, !PT ;  /* 0x0000ffff2f2f7812 */ /* 0x000fe400078ec0ff */
[----:B-1----:R-:W-:Y:S02]  /*c1940*/  LOP3.LUT R39, R57, 0xffff, RZ, 0xc0, !PT ;  /* 0x0000ffff39277812 */ /* 0x002fe400078ec0ff */
        /* <DEDUP_REMOVED lines=8> */
[----:B------:R-:W-:-:S02]  /*c19d0*/  LOP3.LUT R38, R38, 0xffff, RZ, 0xc0, !PT ;  /* 0x0000ffff26267812 */ /* 0x000fc400078ec0ff */
[----:B0-----:R-:W-:Y:S01]  /*c19e0*/  SHF.R.U32.HI R37, RZ, 0x8, R47 ;  /* 0x00000008ff257819 */ /* 0x001fe2000001162f */
[----:B------:R-:W-:-:S03]  /*c19f0*/  IMAD.X R57, R36, 0x1, R5, P6 ;  /* 0x0000000124397824 */ /* 0x000fc600030e0605 */
[----:B------:R-:W-:Y:S02]  /*c1a00*/  LOP3.LUT R37, R37, 0xffff, RZ, 0xc0, !PT ;  /* 0x0000ffff25257812 */ /* 0x000fe400078ec0ff */
[----:B------:R-:W-:Y:S02]  /*c1a10*/  PRMT R38, R39, 0x3340, R38 ;  /* 0x0000334027267816 */ /* 0x000fe40000000026 */
[----:B------:R-:W-:Y:S01]  /*c1a20*/  PRMT R37, R37, 0x3340, R0 ;  /* 0x0000334025257816 */ /* 0x000fe20000000000 */
[----:B------:R0:W-:Y:S04]  /*c1a30*/  STL.64 [R1+0x1600], R56 ;  /* 0x0016003801007387 */ /* 0x0001e80000100a00 */
[----:B0-----:R-:W4:Y:S01]  /*c1a40*/  LDL.LU.64 R56, [R1+0x5550] ;  /* 0x0055500001387983 */ /* 0x001f220000300a00 */
[----:B------:R-:W-:-:S03]  /*c1a50*/  LOP3.LUT R40, R3, 0xffff, RZ, 0xc0, !PT ;  /* 0x0000ffff03287812 */ /* 0x000fc600078ec0ff */
[----:B------:R-:W-:Y:S04]  /*c1a60*/  STL [R1+0x290], R38 ;  /* 0x0002902601007387 */ /* 0x000fe80000100800 */
[----:B------:R0:W-:Y:S04]  /*c1a70*/  STL [R1+0x27c], R37 ;  /* 0x00027c2501007387 */ /* 0x0001e80000100800 */
[----:B------:R-:W4:Y:S01]  /*c1a80*/  LDL.LU R3, [R1+0x1bc] ;  /* 0x0001bc0001037983 */ /* 0x000f220000300800 */
[----:B--2---:R-:W-:-:S03]  /*c1a90*/  LOP3.LUT R41, R51, 0xffff, RZ, 0xc0, !PT ;  /* 0x0000ffff33297812 */ /* 0x004fc600078ec0ff */
[----:B------:R-:W2:Y:S01]  /*c1aa0*/  LDL.LU R51, [R1+0x140] ;  /* 0x0001400001337983 */ /* 0x000ea20000300800 */
[----:B0-----:R-:W-:Y:S02]  /*c1ab0*/  PRMT R37, R41, 0x3340, R0 ;  /* 0x0000334029257816 */ /* 0x001fe40000000000 */
[----:B---3--:R-:W-:-:S04]  /*c1ac0*/  LOP3.LUT R39, R53, 0xffff, RZ, 0xc0, !PT ;  /* 0x0000ffff35277812 */ /* 0x008fc800078ec0ff */
        /* <DEDUP_REMOVED lines=9> */
[----:B------:R-:W-:Y:S02]  /*c1b60*/  LOP3.LUT R38, R38, 0xffff, RZ, 0xc0, !PT ;  /* 0x0000ffff26267812 */ /* 0x000fe400078ec0ff */
[----:B------:R-:W-:Y:S01]  /*c1b70*/  LOP3.LUT R37, R37, 0xffff, RZ, 0xc0, !PT ;  /* 0x0000ffff25257812 */ /* 0x000fe200078ec0ff */
[----:B------:R-:W-:Y:S01]  /*c1b80*/  IMAD.X R47, R36, 0x1, R30, P6 ;  /* 0x00000001242f7824 */ /* 0x000fe200030e061e */
[----:B------:R-:W-:Y:S02]  /*c1b90*/  PRMT R39, R39, 0x3340, R0 ;  /* 0x0000334027277816 */ /* 0x000fe40000000000 */
[----:B------:R-:W-:Y:S02]  /*c1ba0*/  PRMT R38, R38, 0x3340, R37 ;  /* 0x0000334026267816 */ /* 0x000fe40000000025 */
[----:B------:R-:W-:Y:S01]  /*c1bb0*/  STL.64 [R1+0x15f0], R46 ;  /* 0x0015f02e01007387 */ /* 0x000fe20000100a00 */
[----:B------:R-:W-:-:S03]  /*c1bc0*/  LOP3.LUT R37, R58, 0xffff, RZ, 0xc0, !PT ;  /* 0x0000ffff3a257812 */ /* 0x000fc600078ec0ff */
[----:B------:R0:W-:Y:S01]  /*c1bd0*/  STL [R1+0x278], R39 ;  /* 0x0002782701007387 */ /* 0x0001e20000100800 */
[----:B------:R-:W-:-:S03]  /*c1be0*/  LOP3.LUT R40, R61, 0xffff, RZ, 0xc0, !PT ;  /* 0x0000ffff3d287812 */ /* 0x000fc600078ec0ff */
[----:B------:R1:W-:Y:S04]  /*c1bf0*/  STL [R1+0x1b78], R38 ;  /* 0x001b782601007387 */ /* 0x0003e80000100800 */
[----:B------:R-:W3:Y:S01]  /*c1c00*/  LDL.LU R58, [R1+0x5548] ;  /* 0x00554800013a7983 */ /* 0x000ee20000300800 */
[----:B0-----:R-:W-:-:S03]  /*c1c10*/  LOP3.LUT R39, R2, 0xffff, RZ, 0xc0, !PT ;  /* 0x0000ffff02277812 */ /* 0x001fc600078ec0ff */
[----:B------:R-:W3:Y:S01]  /*c1c20*/  LDL.LU R2, [R1+0x5544] ;  /* 0x0055440001027983 */ /* 0x000ee20000300800 */
[----:B-1----:R-:W-:-:S03]  /*c1c30*/  PRMT R38, R40, 0x3340, R39 ;  /* 0x0000334028267816 */ /* 0x002fc60000000027 */
[----:B------:R0:W-:Y:S04]  /*c1c40*/  STL [R1+0x2a4], R37 ;  /* 0x0002a42501007387 */ /* 0x0001e80000100800 */
[----:B------:R-:W3:Y:S04]  /*c1c50*/  LDL.LU R59, [R1+0x1a0] ;  /* 0x0001a000013b7983 */ /* 0x000ee80000300800 */
[----:B------:R-:W3:Y:S01]  /*c1c60*/  LDL.LU R60, [R1+0x124] ;  /* 0x00012400013c7983 */ /* 0x000ee20000300800 */
[----:B0-----:R-:W-:-:S04]  /*c1c70*/  PRMT R37, R37, 0x3340, R0 ;  /* 0x0000334025257816 */ /* 0x001fc80000000000 */
        /* <DEDUP_REMOVED lines=13> */
[----:B------:R2:W-:Y:S04]  /*c1d50*/  STL.64 [R1+0x15e8], R42 ;  /* 0x0015e82a01007387 */ /* 0x0005e80000100a00 */
[----:B------:R-:W-:Y:S04]  /*c1d60*/  STL [R1+0x274], R38 ;  /* 0x0002742601007387 */ /* 0x000fe80000100800 */
[----:B------:R0:W-:Y:S01]  /*c1d70*/  STL [R1+0x1b9c], R37 ;  /* 0x001b9c2501007387 */ /* 0x0001e20000100800 */
[----:B----4-:R-:W-:-:S03]  /*c1d80*/  LOP3.LUT R40, R3, 0xffff, RZ, 0xc0, !PT ;  /* 0x0000ffff03287812 */ /* 0x010fc600078ec0ff */
[----:B------:R-:W4:Y:S04]  /*c1d90*/  LDL.LU R61, [R1+0x26c] ;  /* 0x00026c00013d7983 */ /* 0x000f280000300800 */
[----:B------:R-:W4:Y:S01]  /*c1da0*/  LDL.LU R3, [R1+0x204] ;  /* 0x0002040001037983 */ /* 0x000f220000300800 */
[----:B--2---:R-:W-:-:S03]  /*c1db0*/  LOP3.LUT R42, R51, 0xffff, RZ, 0xc0, !PT ;  /* 0x0000ffff332a7812 */ /* 0x004fc600078ec0ff */
[----:B------:R-:W2:Y:S01]  /*c1dc0*/  LDL.LU R51, [R1+0x24c] ;  /* 0x00024c0001337983 */ /* 0x000ea20000300800 */
[----:B---3--:R-:W-:-:S03]  /*c1dd0*/  LOP3.LUT R39, R53, 0xffff, RZ, 0xc0, !PT ;  /* 0x0000ffff35277812 */ /* 0x008fc600078ec0ff */
[----:B------:R-:W3:Y:S01]  /*c1de0*/  LDL.LU R53, [R1+0x1c] ;  /* 0x00001c0001357983 */ /* 0x000ee20000300800 */
[C---:B------:R-:W-:Y:S02]  /*c1df0*/  IADD3 R46, P6, PT, R45.reuse, R31, RZ ;  /* 0x0000001f2d2e7210 */ /* 0x040fe40007fde0ff */
[----:B0-----:R-:W-:Y:S02]  /*c1e00*/  PRMT R37, R42, 0x3340, R0 ;  /* 0x000033402a257816 */ /* 0x001fe40000000000 */
[----:B------:R-:W-:Y:S01]  /*c1e10*/  PRMT R38, R40, 0x3340, R39 ;  /* 0x0000334028267816 */ /* 0x000fe20000000027 */
[----:B------:R-:W-:Y:S01]  /*c1e20*/  IMAD.X R47, R36, 0x1, R33, P6 ;  /* 0x00000001242f7824 */ /* 0x000fe200030e0621 */
[----:B------:R-:W-:Y:S02]  /*c1e30*/  IADD3 R44, P6, PT, R45, R34, RZ ;  /* 0x000000222d2c7210 */ /* 0x000fe40007fde0ff */
[----:B------:R-:W-:-:S03]  /*c1e40*/  PRMT R37, R38, 0x5410, R37 ;  /* 0x0000541026257816 */ /* 0x000fc60000000025 */
[----:B------:R-:W-:Y:S01]  /*c1e50*/  IMAD.X R45, R36, 0x1, R35, P6 ;  /* 0x00000001242d7824 */ /* 0x000fe200030e0623 */
[----:B------:R-:W-:Y:S01]  /*c1e60*/  SHF.R.U32.HI R36, RZ, 0x8, R39 ;  /* 0x00000008ff247819 */ /* 0x000fe20000011627 */
[----:B------:R0:W-:Y:S03]  /*c1e70*/  STL [R1+0x1c68], R37 ;  /* 0x001c682501007387 */ /* 0x0001e60000100800 */
[----:B------:R-:W-:Y:S02]  /*c1e80*/  LOP3.LUT R36, R36, 0xffff, RZ, 0xc0, !PT ;  /* 0x0000ffff24247812 */ /* 0x000fe400078ec0ff */
[----:B0-----:R-:W-:-:S04]  /*c1e90*/  SHF.R.U32.HI R37, RZ, 0x8, R40 ;  /* 0x00000008ff257819 */ /* 0x001fc80000011628 */
[----:B------:R-:W-:Y:S01]  /*c1ea0*/  LOP3.LUT R37, R37, 0xffff, RZ, 0xc0, !PT ;  /* 0x0000ffff25257812 */ /* 0x000fe200078ec0ff */
[----:B------:R0:W-:Y:S03]  /*c1eb0*/  STL.64 [R1+0x15d8], R46 ;  /* 0x0015d82e01007387 */ /* 0x0001e60000100a00 */
[----:B------:R-:W-:Y:S01]  /*c1ec0*/  PRMT R36, R37, 0x3340, R36 ;  /* 0x0000334025247816 */ /* 0x000fe20000000024 */
[----:B------:R1:W-:Y:S04]  /*c1ed0*/  STL.64 [R1+0x15e0], R44 ;  /* 0x0015e02c01007387 */ /* 0x0003e80000100a00 */
[----:B------:R1:W-:Y:S04]  /*c1ee0*/  STL [R1+0x1b60], R36 ;  /* 0x001b602401007387 */ /* 0x0003e80000100800 */
[----:B0-----:R-:W3:Y:S01]  /*c1ef0*/  LDL.LU R46, [R1+0x1a4] ;  /* 0x0001a400012e7983 */ /* 0x001ee20000300800 */
[----:B------:R-:W-:-:S03]  /*c1f00*/  LOP3.LUT R40, R59, 0xffff, RZ, 0xc0, !PT ;  /* 0x0000ffff3b287812 */ /* 0x000fc600078ec0ff */
[----:B-1----:R-:W3:Y:S01]  /*c1f10*/  LDL.LU R45, [R1+0x170] ;  /* 0x00017000012d7983 */ /* 0x002ee20000300800 */
[----:B------:R-:W-:-:S04]  /*c1f20*/  LOP3.LUT R39, R60, 0xffff, RZ, 0xc0, !PT ;  /* 0x0000ffff3c277812 */ /* 0x000fc800078ec0ff */
[----:B------:R-:W-:Y:S02]  /*c1f30*/  PRMT R36, R39, 0x3340, R0 ;  /* 0x0000334027247816 */ /* 0x000fe40000000000 */
[----:B------:R-:W-:-:S04]  /*c1f40*/  LOP3.LUT R38, R49, 0xffff, RZ, 0xc0, !PT ;  /* 0x0000ffff31267812 */ /* 0x000fc800078ec0ff */
[----:B------:R-:W-:-:S04]  /*c1f50*/  PRMT R37, R40, 0x3340, R38 ;  /* 0x0000334028257816 */ /* 0x000fc80000000026 */
[----:B------:R-:W-:Y:S02]  /*c1f60*/  PRMT R36, R37, 0x5410, R36 ;  /* 0x0000541025247816 */ /* 0x000fe40000000024 */
[----:B------:R-:W-:Y:S02]  /*c1f70*/  SHF.R.U32.HI R40, RZ, 0x8, R40 ;  /* 0x00000008ff287819 */ /* 0x000fe40000011628 */
[----:B------:R-:W-:Y:S01]  /*c1f80*/  SHF.R.U32.HI R37, RZ, 0x8, R38 ;  /* 0x00000008ff257819 */ /* 0x000fe20000011626 */
[----:B------:R0:W-:Y:S01]  /*c1f90*/  STL [R1+0x1c60], R36 ;  /* 0x001c602401007387 */ /* 0x0001e20000100800 */
[----:B------:R-:W-:Y:S02]  /*c1fa0*/  LOP3.LUT R38, R40, 0xffff, RZ, 0xc0, !PT ;  /* 0x0000ffff28267812 */ /* 0x000fe400078ec0ff */
[----:B------:R-:W-:Y:S02]  /*c1fb0*/  LOP3.LUT R37, R37, 0xffff, RZ, 0xc0, !PT ;  /* 0x0000ffff25257812 */ /* 0x000fe400078ec0ff */
[----:B0-----:R-:W-:-:S04]  /*c1fc0*/  SHF.R.U32.HI R36, RZ, 0x8, R39 ;  /* 0x00000008ff247819 */ /* 0x001fc80000011627 */
[----:B------:R-:W-:Y:S02]  /*c1fd0*/  LOP3.LUT R36, R36, 0xffff, RZ, 0xc0, !PT ;  /* 0x0000ffff24247812 */ /* 0x000fe400078ec0ff */
[----:B------:R-:W-:Y:S02]  /*c1fe0*/  PRMT R37, R38, 0x3340, R37 ;  /* 0x0000334026257816 */ /* 0x000fe40000000025 */
[--C-:B------:R-:W-:Y:S02]  /*c1ff0*/  PRMT R36, R36, 0x3340, R0.reuse ;  /* 0x0000334024247816 */ /* 0x100fe40000000000 */
[----:B----4-:R-:W-:Y:S02]  /*c2000*/  LOP3.LUT R39, R61, 0xffff, RZ, 0xc0, !PT ;  /* 0x0000ffff3d277812 */ /* 0x010fe400078ec0ff */
[----:B------:R-:W-:Y:S01]  /*c2010*/  LOP3.LUT R41, R3, 0xffff, RZ, 0xc0, !PT ;  /* 0x0000ffff03297812 */ /* 0x000fe200078ec0ff */
[----:B------:R-:W-:Y:S04]  /*c2020*/  STL [R1+0x1b58], R37 ;  /* 0x001b582501007387 */ /* 0x000fe80000100800 */
[----:B------:R0:W-:Y:S02]  /*c2030*/  STL [R1+0x25c], R36 ;  /* 0x00025c2401007387 */ /* 0x0001e40000100800 */
[----:B0-----:R-:W-:-:S02]  /*c2040*/  PRMT R36, R41, 0x3340, R0 ;  /* 0x0000334029247816 */ /* 0x001fc40000000000 */
[----:B--2---:R-:W-:-:S04]  /*c2050*/  LOP3.LUT R38, R51, 0xffff, RZ, 0xc0, !PT ;  /* 0x0000ffff33267812 */ /* 0x004fc800078ec0ff */
[----:B------:R-:W-:-:S04]  /*c2060*/  PRMT R37, R39, 0x3340, R38 ;  /* 0x0000334027257816 */ /* 0x000fc80000000026 */
[----:B------:R-:W-:-:S05]  /*c2070*/  PRMT R3, R37, 0x5410, R36 ;  /* 0x0000541025037816 */ /* 0x000fca0000000024 */
[----:B------:R0:W-:Y:S04]  /*c2080*/  STL [R1+0x1c58], R3 ;  /* 0x001c580301007387 */ /* 0x0001e80000100800 */
[----:B------:R-:W2:Y:S04]  /*c2090*/  LDL.LU R59, [R1+0x270] ;  /* 0x00027000013b7983 */ /* 0x000ea80000300800 */
[----:B------:R-:W4:Y:S04]  /*c20a0*/  LDL.LU R60, [R1+0x208] ;  /* 0x00020800013c7983 */ /* 0x000f280000300800 */
[----:B------:R-:W4:Y:S01]  /*c20b0*/  LDL.LU R49, [R1+0x254] ;  /* 0x0002540001317983 */ /* 0x000f220000300800 */
[----:B---3--:R-:W-:-:S02]  /*c20c0*/  SHF.R.S32.HI R36, RZ, 0x1f, R53 ;  /* 0x0000001fff247819 */ /* 0x008fc40000011435 */
[----:B------:R-:W-:-:S05]  /*c20d0*/  IADD3 R50, P6, PT, R53, R28, RZ ;  /* 0x0000001c35327210 */ /* 0x000fca0007fde0ff */
[----:B------:R-:W-:-:S05]  /*c20e0*/  IMAD.X R51, R36, 0x1, R26, P6 ;  /* 0x0000000124337824 */ /* 0x000fca00030e061a */
[----:B------:R1:W-:Y:S04]  /*c20f0*/  STL.64 [R1+0x15c8], R50 ;  /* 0x0015c83201007387 */ /* 0x0003e80000100a00 */
[----:B------:R-:W3:Y:S04]  /*c2100*/  LDL.LU R61, [R1+0x264] ;  /* 0x00026400013d7983 */ /* 0x000ee80000300800 */
[----:B0-----:R-:W3:Y:S04]  /*c2110*/  LDL.LU R3, [R1+0x1f8] ;  /* 0x0001f80001037983 */ /* 0x001ee80000300800 */
[----:B-1----:R-:W3:Y:S01]  /*c2120*/  LDL.LU R51, [R1+0x220] ;  /* 0x0002200001337983 */ /* 0x002ee20000300800 */
[----:B------:R-:W-:-:S02]  /*c2130*/  SHF.R.U32.HI R42, RZ, 0x8, R42 ;  /* 0x00000008ff2a7819 */ /* 0x000fc4000001162a */
[----:B------:R-:W-:Y:S02]  /*c2140*/  SHF.R.U32.HI R40, RZ, 0x8, R39 ;  /* 0x00000008ff287819 */ /* 0x000fe40000011627 */
[----:B------:R-:W-:Y:S02]  /*c2150*/  SHF.R.U32.HI R37, RZ, 0x8, R38 ;  /* 0x00000008ff257819 */ /* 0x000fe40000011626 */
[----:B------:R-:W-:Y:S02]  /*c2160*/  LOP3.LUT R39, R42, 0xffff, RZ, 0xc0, !PT ;  /* 0x0000ffff2a277812 */ /* 0x000fe400078ec0ff */
[----:B------:R-:W-:Y:S02]  /*c2170*/  LOP3.LUT R38, R40, 0xffff, RZ, 0xc0, !PT ;  /* 0x0000ffff28267812 */ /* 0x000fe400078ec0ff */
[----:B------:R-:W-:Y:S02]  /*c2180*/  LOP3.LUT R37, R37, 0xffff, RZ, 0xc0, !PT ;  /* 0x0000ffff25257812 */ /* 0x000fe400078ec0ff */
[----:B------:R-:W-:-:S02]  /*c2190*/  PRMT R39, R39, 0x3340, R0 ;  /* 0x0000334027277816 */ /* 0x000fc40000000000 */
[----:B------:R-:W-:Y:S02]  /*c21a0*/  PRMT R37, R38, 0x3340, R37 ;  /* 0x0000334026257816 */ /* 0x000fe40000000025 */
[----:B------:R-:W-:Y:S01]  /*c21b0*/  LOP3.LUT R40, R46, 0xffff, RZ, 0xc0, !PT ;  /* 0x0000ffff2e287812 */ /* 0x000fe200078ec0ff */
[----:B------:R0:W-:Y:S01]  /*c21c0*/  STL [R1+0x258], R39 ;  /* 0x0002582701007387 */ /* 0x0001e20000100800 */
[----:B------:R-:W-:-:S03]  /*c21d0*/  LOP3.LUT R2, R2, 0xffff, RZ, 0xc0, !PT ;  /* 0x0000ffff02027812 */ /* 0x000fc600078ec0ff */
[----:B------:R1:W-:Y:S01]  /*c21e0*/  STL [R1+0x1b48], R37 ;  /* 0x001b482501007387 */ /* 0x0003e20000100800 */
[----:B0-----:R-:W-:-:S03]  /*c21f0*/  LOP3.LUT R39, R45, 0xffff, RZ, 0xc0, !PT ;  /* 0x0000ffff2d277812 */ /* 0x001fc600078ec0ff */
[----:B------:R0:W-:Y:S01]  /*c2200*/  STL [R1+0x26c], R2 ;  /* 0x00026c0201007387 */ /* 0x0001e20000100800 */
[----:B-1----:R-:W-:Y:S02]  /*c2210*/  PRMT R37, R2, 0x3340, R0 ;  /* 0x0000334002257816 */ /* 0x002fe40000000000 */
[----:B------:R-:W-:Y:S02]  /*c2220*/  PRMT R38, R40, 0x3340, R39 ;  /* 0x0000334028267816 */ /* 0x000fe40000000027 */
[----:B------:R-:W-:Y:S02]  /*c2230*/  IADD3 R42, P6, PT, R53, R27, RZ ;  /* 0x0000001b352a7210 */ /* 0x000fe40007fde0ff */
[----:B0-----:R-:W-:Y:S02]  /*c2240*/  PRMT R2, R38, 0x5410, R37 ;  /* 0x0000541026027816 */ /* 0x001fe40000000025 */
[----:B------:R-:W-:Y:S02]  /*c2250*/  SHF.R.U32.HI R38, RZ, 0x8, R41 ;  /* 0x00000008ff267819 */ /* 0x000fe40000011629 */
[----:B------:R-:W-:-:S02]  /*c2260*/  SHF.R.U32.HI R40, RZ, 0x8, R40 ;  /* 0x00000008ff287819 */ /* 0x000fc40000011628 */
[----:B------:R-:W-:Y:S01]  /*c2270*/  SHF.R.U32.HI R37, RZ, 0x8, R39 ;  /* 0x00000008ff257819 */ /* 0x000fe20000011627 */
[----:B------:R-:W-:Y:S01]  /*c2280*/  IMAD.X R43, R36, 0x1, R25, P6 ;  /* 0x00000001242b7824 */ /* 0x000fe200030e0619 */
[----:B------:R-:W-:Y:S02]  /*c2290*/  LOP3.LUT R38, R38, 0xffff, RZ, 0xc0, !PT ;  /* 0x0000ffff26267812 */ /* 0x000fe400078ec0ff */
[----:B------:R-:W-:Y:S02]  /*c22a0*/  LOP3.LUT R39, R40, 0xffff, RZ, 0xc0, !PT ;  /* 0x0000ffff28277812 */ /* 0x000fe400078ec0ff */
[----:B------:R-:W-:Y:S01]  /*c22b0*/  LOP3.LUT R37, R37, 0xffff, RZ, 0xc0, !PT ;  /* 0x0000ffff25257812 */ /* 0x000fe200078ec0ff */
[----:B------:R0:W-:Y:S01]  /*c22c0*/  STL [R1+0x5210], R2 ;  /* 0x0052100201007387 */ /* 0x0001e20000100800 */
[----:B------:R-:W-:-:S03]  /*c22d0*/  PRMT R38, R38, 0x3340, R0 ;  /* 0x0000334026267816 */ /* 0x000fc60000000000 */
[----:B------:R2:W-:Y:S01]  /*c22e0*/  STL.64 [R1+0x15c0], R42 ;  /* 0x0015c02a01007387 */ /* 0x0005e20000100a00 */
[----:B0-----:R-:W-:-:S03]  /*c22f0*/  PRMT R2, R39, 0x3340, R37 ;  /* 0x0000334027027816 */ /* 0x001fc60000000025 */
[----:B------:R0:W-:Y:S04]  /*c2300*/  STL [R1+0x24c], R38 ;  /* 0x00024c2601007387 */ /* 0x0001e80000100800 */
[----:B------:R1:W-:Y:S01]  /*c2310*/  STL [R1+0x1b68], R2 ;  /* 0x001b680201007387 */ /* 0x0003e20000100800 */
[----:B--2---:R-:W-:-:S03]  /*c2320*/  LOP3.LUT R42, R59, 0xffff, RZ, 0xc0, !PT ;  /* 0x0000ffff3b2a7812 */ /* 0x004fc600078ec0ff */
[----:B------:R-:W2:Y:S01]  /*c2330*/  LDL.LU R59, [R1+0x35c] ;  /* 0x00035c00013b7983 */ /* 0x000ea20000300800 */
[----:B----4-:R-:W-:-:S03]  /*c2340*/  LOP3.LUT R44, R60, 0xffff, RZ, 0xc0, !PT ;  /* 0x0000ffff3c2c7812 */ /* 0x010fc600078ec0ff */
[----:B------:R-:W4:Y:S01]  /*c2350*/  LDL.LU R60, [R1+0x2c0] ;  /* 0x0002c000013c7983 */ /* 0x000f220000300800 */
[----:B------:R-:W-:Y:S02]  /*c2360*/  LOP3.LUT R41, R49, 0xffff, RZ, 0xc0, !PT ;  /* 0x0000ffff31297812 */ /* 0x000fe400078ec0ff */
[----:B------:R-:W-:Y:S01]  /*c2370*/  PRMT R37, R44, 0x3340, R0 ;  /* 0x000033402c257816 */ /* 0x000fe20000000000 */
[----:B------:R-:W4:Y:S01]  /*c2380*/  LDL.LU R49, [R1+0x320] ;  /* 0x0003200001317983 */ /* 0x000f220000300800 */
[----:B0-----:R-:W-:-:S04]  /*c2390*/  PRMT R38, R42, 0x3340, R41 ;  /* 0x000033402a267816 */ /* 0x001fc80000000029 */
[----:B-1----:R-:W-:Y:S02]  /*c23a0*/  PRMT R2, R38, 0x5410, R37 ;  /* 0x0000541026027816 */ /* 0x002fe40000000025 */
[----:B---3--:R-:W-:Y:S02]  /*c23b0*/  LOP3.LUT R40, R61, 0xffff, RZ, 0xc0, !PT ;  /* 0x0000ffff3d287812 */ /* 0x008fe400078ec0ff */
[----:B------:R-:W3:Y:S01]  /*c23c0*/  LDL.LU R61, [R1+0x360] ;  /* 0x00036000013d7983 */ /* 0x000ee20000300800 */
[----:B------:R-:W-:-:S03]  /*c23d0*/  LOP3.LUT R43, R3, 0xffff, RZ, 0xc0, !PT ;  /* 0x0000ffff032b7812 */ /* 0x000fc600078ec0ff */
[----:B------:R-:W3:Y:S01]  /*c23e0*/  LDL.LU R3, [R1+0x2b8] ;  /* 0x0002b80001037983 */ /* 0x000ee20000300800 */
[----:B------:R-:W-:Y:S02]  /*c23f0*/  LOP3.LUT R39, R51, 0xffff, RZ, 0xc0, !PT ;  /* 0x0000ffff33277812 */ /* 0x000fe400078ec0ff */
[----:B------:R-:W-:Y:S02]  /*c2400*/  PRMT R37, R43, 0x3340, R0 ;  /* 0x000033402b257816 */ /* 0x000fe40000000000 */
[----:B------:R-:W-:Y:S01]  /*c2410*/  PRMT R38, R40, 0x3340, R39 ;  /* 0x0000334028267816 */ /* 0x000fe20000000027 */
[----:B------:R0:W-:Y:S03]  /*c2420*/  STL [R1+0x1c20], R2 ;  /* 0x001c200201007387 */ /* 0x0001e60000100800 */
[----:B0-----:R-:W-:-:S05]  /*c2430*/  PRMT R2, R38, 0x5410, R37 ;  /* 0x0000541026027816 */ /* 0x001fca0000000025 */
[----:B------:R0:W-:Y:S04]  /*c2440*/  STL [R1+0x1c18], R2 ;  /* 0x001c180201007387 */ /* 0x0001e80000100800 */
[----:B------:R-:W3:Y:S01]  /*c2450*/  LDL.LU R51, [R1+0x324] ;  /* 0x0003240001337983 */ /* 0x000ee20000300800 */
[----:B------:R-:W-:Y:S02]  /*c2460*/  SHF.R.U32.HI R42, RZ, 0x8, R42 ;  /* 0x00000008ff2a7819 */ /* 0x000fe4000001162a */
[----:B------:R-:W-:Y:S02]  /*c2470*/  SHF.R.U32.HI R38, RZ, 0x8, R41 ;  /* 0x00000008ff267819 */ /* 0x000fe40000011629 */
[----:B------:R-:W-:Y:S02]  /*c2480*/  IADD3 R46, P6, PT, R53, R24, RZ ;  /* 0x00000018352e7210 */ /* 0x000fe40007fde0ff */
[----:B------:R-:W-:-:S02]  /*c2490*/  SHF.R.U32.HI R37, RZ, 0x8, R39 ;  /* 0x00000008ff257819 */ /* 0x000fc40000011627 */
[----:B------:R-:W-:Y:S02]  /*c24a0*/  LOP3.LUT R39, R42, 0xffff, RZ, 0xc0, !PT ;  /* 0x0000ffff2a277812 */ /* 0x000fe400078ec0ff */
[----:B------:R-:W-:Y:S02]  /*c24b0*/  LOP3.LUT R38, R38, 0xffff, RZ, 0xc0, !PT ;  /* 0x0000ffff26267812 */ /* 0x000fe400078ec0ff */
[----:B------:R-:W-:Y:S01]  /*c24c0*/  SHF.R.U32.HI R40, RZ, 0x8, R40 ;  /* 0x00000008ff287819 */ /* 0x000fe20000011628 */
[----:B------:R-:W-:Y:S01]  /*c24d0*/  IMAD.X R47, R36, 0x1, R22, P6 ;  /* 0x00000001242f7824 */ /* 0x000fe200030e0616 */
[----:B------:R-:W-:Y:S02]  /*c24e0*/  PRMT R41, R39, 0x3340, R38 ;  /* 0x0000334027297816 */ /* 0x000fe40000000026 */
[----:B------:R-:W-:Y:S02]  /*c24f0*/  LOP3.LUT R40, R40, 0xffff, RZ, 0xc0, !PT ;  /* 0x0000ffff28287812 */ /* 0x000fe400078ec0ff */
[----:B------:R-:W-:-:S02]  /*c2500*/  LOP3.LUT R37, R37, 0xffff, RZ, 0xc0, !PT ;  /* 0x0000ffff25257812 */ /* 0x000fc400078ec0ff */
[----:B------:R-:W-:Y:S02]  /*c2510*/  IADD3 R38, P6, PT, R53, R23, RZ ;  /* 0x0000001735267210 */ /* 0x000fe40007fde0ff */
[----:B0-----:R-:W-:Y:S01]  /*c2520*/  PRMT R2, R40, 0x3340, R37 ;  /* 0x0000334028027816 */ /* 0x001fe20000000025 */
[----:B------:R-:W-:Y:S02]  /*c2530*/  STL.64 [R1+0x15b0], R46 ;  /* 0x0015b02e01007387 */ /* 0x000fe40000100a00 */
[----:B------:R-:W-:Y:S02]  /*c2540*/  IMAD.X R39, R36, 0x1, R21, P6 ;  /* 0x0000000124277824 */ /* 0x000fe400030e0615 */
[----:B------:R-:W-:Y:S01]  /*c2550*/  STL [R1+0x1b28], R41 ;  /* 0x001b282901007387 */ /* 0x000fe20000100800 */
[----:B------:R-:W-:-:S03]  /*c2560*/  SHF.R.U32.HI R37, RZ, 0x8, R43 ;  /* 0x00000008ff257819 */ /* 0x000fc6000001162b */
[----:B------:R-:W-:Y:S04]  /*c2570*/  STL [R1+0x1b24], R2 ;  /* 0x001b240201007387 */ /* 0x000fe80000100800 */
[----:B------:R0:W-:Y:S01]  /*c2580*/  STL.64 [R1+0x15d0], R38 ;  /* 0x0015d02601007387 */ /* 0x0001e20000100a00 */
[----:B------:R-:W-:-:S04]  /*c2590*/  LOP3.LUT R37, R37, 0xffff, RZ, 0xc0, !PT ;  /* 0x0000ffff25257812 */ /* 0x000fc800078ec0ff */
[----:B------:R-:W-:Y:S02]  /*c25a0*/  PRMT R37, R37, 0x3340, R0 ;  /* 0x0000334025257816 */ /* 0x000fe40000000000 */
[----:B0-----:R-:W-:-:S04]  /*c25b0*/  SHF.R.U32.HI R38, RZ, 0x8, R44 ;  /* 0x00000008ff267819 */ /* 0x001fc8000001162c */
[----:B------:R-:W-:-:S04]  /*c25c0*/  LOP3.LUT R38, R38, 0xffff, RZ, 0xc0, !PT ;  /* 0x0000ffff26267812 */ /* 0x000fc800078ec0ff */
[----:B------:R-:W-:Y:S01]  /*c25d0*/  PRMT R2, R38, 0x3340, R0 ;  /* 0x0000334026027816 */ /* 0x000fe20000000000 */
[----:B------:R0:W-:Y:S04]  /*c25e0*/  STL [R1+0x224], R37 ;  /* 0x0002242501007387 */ /* 0x0001e80000100800 */
[----:B------:R1:W-:Y:S01]  /*c25f0*/  STL [R1+0x220], R2 ;  /* 0x0002200201007387 */ /* 0x0003e20000100800 */
[----:B--2---:R-:W-:-:S03]  /*c2600*/  LOP3.LUT R42, R59, 0xffff, RZ, 0xc0, !PT ;  /* 0x0000ffff3b2a7812 */ /* 0x004fc600078ec0ff */
[----:B------:R-:W2:Y:S01]  /*c2610*/  LDL.LU R59, [R1+0x344] ;  /* 0x00034400013b7983 */ /* 0x000ea20000300800 */
[----:B----4-:R-:W-:-:S03]  /*c2620*/  LOP3.LUT R44, R60, 0xffff, RZ, 0xc0, !PT ;  /* 0x0000ffff3c2c7812 */ /* 0x010fc600078ec0ff */
[----:B------:R-:W4:Y:S01]  /*c2630*/  LDL.LU R60, [R1+0x2e4] ;  /* 0x0002e400013c7983 */ /* 0x000f220000300800 */
[----:B------:R-:W-:Y:S02]  /*c2640*/  LOP3.LUT R40, R49, 0xffff, RZ, 0xc0, !PT ;  /* 0x0000ffff31287812 */ /* 0x000fe400078ec0ff */
[----:B0-----:R-:W-:Y:S01]  /*c2650*/  PRMT R37, R44, 0x3340, R0 ;  /* 0x000033402c257816 */ /* 0x001fe20000000000 */
[----:B------:R-:W2:Y:S01]  /*c2660*/  LDL.LU R49, [R1+0x318] ;  /* 0x0003180001317983 */ /* 0x000ea20000300800 */
[----:B------:R-:W-:-:S04]  /*c2670*/  PRMT R38, R42, 0x3340, R40 ;  /* 0x000033402a267816 */ /* 0x000fc80000000028 */
[----:B-1----:R-:W-:Y:S02]  /*c2680*/  PRMT R2, R38, 0x5410, R37 ;  /* 0x0000541026027816 */ /* 0x002fe40000000025 */
[----:B---3--:R-:W-:Y:S02]  /*c2690*/  LOP3.LUT R41, R61, 0xffff, RZ, 0xc0, !PT ;  /* 0x0000ffff3d297812 */ /* 0x008fe400078ec0ff */
[----:B------:R-:W3:Y:S01]  /*c26a0*/  LDL.LU R61, [R1+0x34c] ;  /* 0x00034c00013d7983 */ /* 0x000ee20000300800 */
[----:B------:R-:W-:-:S03]  /*c26b0*/  LOP3.LUT R43, R3, 0xffff, RZ, 0xc0, !PT ;  /* 0x0000ffff032b7812 */ /* 0x000fc600078ec0ff */
[----:B------:R-:W3:Y:S04]  /*c26c0*/  LDL.LU R3, [R1+0x2e8] ;  /* 0x0002e80001037983 */ /* 0x000ee80000300800 */
[----:B------:R0:W-:Y:S01]  /*c26d0*/  STL [R1+0x1c08], R2 ;  /* 0x001c080201007387 */ /* 0x0001e20000100800 */
[----:B------:R-:W-:-:S03]  /*c26e0*/  LOP3.LUT R39, R51, 0xffff, RZ, 0xc0, !PT ;  /* 0x0000ffff33277812 */ /* 0x000fc600078ec0ff */
[----:B------:R-:W3:Y:S01]  /*c26f0*/  LDL.LU R51, [R1+0x31c] ;  /* 0x00031c0001337983 */ /* 0x000ee20000300800 */
[----:B------:R-:W-:Y:S02]  /*c2700*/  PRMT R37, R43, 0x3340, R0 ;  /* 0x000033402b257816 */ /* 0x000fe40000000000 */
[----:B------:R-:W-:-:S04]  /*c2710*/  PRMT R38, R41, 0x3340, R39 ;  /* 0x0000334029267816 */ /* 0x000fc80000000027 */
[----:B0-----:R-:W-:Y:S02]  /*c2720*/  PRMT R2, R38, 0x5410, R37 ;  /* 0x0000541026027816 */ /* 0x001fe40000000025 */
[----:B------:R-:W-:Y:S02]  /*c2730*/  SHF.R.U32.HI R38, RZ, 0x8, R42 ;  /* 0x00000008ff267819 */ /* 0x000fe4000001162a */
[----:B------:R-:W-:Y:S02]  /*c2740*/  SHF.R.U32.HI R37, RZ, 0x8, R40 ;  /* 0x00000008ff257819 */ /* 0x000fe40000011628 */
[----:B------:R-:W-:Y:S02]  /*c2750*/  SHF.R.U32.HI R41, RZ, 0x8, R41 ;  /* 0x00000008ff297819 */ /* 0x000fe40000011629 */
[----:B------:R-:W-:Y:S02]  /*c2760*/  SHF.R.U32.HI R39, RZ, 0x8, R39 ;  /* 0x00000008ff277819 */ /* 0x000fe40000011627 */
[----:B------:R-:W-:-:S02]  /*c2770*/  LOP3.LUT R38, R38, 0xffff, RZ, 0xc0, !PT ;  /* 0x0000ffff26267812 */ /* 0x000fc400078ec0ff */
[----:B------:R-:W-:Y:S02]  /*c2780*/  LOP3.LUT R37, R37, 0xffff, RZ, 0xc0, !PT ;  /* 0x0000ffff25257812 */ /* 0x000fe400078ec0ff */
[----:B------:R-:W-:Y:S01]  /*c2790*/  IADD3 R46, P6, PT, R53, R20, RZ ;  /* 0x00000014352e7210 */ /* 0x000fe20007fde0ff */
[----:B------:R0:W-:Y:S01]  /*c27a0*/  STL [R1+0x1c04], R2 ;  /* 0x001c040201007387 */ /* 0x0001e20000100800 */
[----:B------:R-:W-:Y:S02]  /*c27b0*/  LOP3.LUT R40, R41, 0xffff, RZ, 0xc0, !PT ;  /* 0x0000ffff29287812 */ /* 0x000fe400078ec0ff */
[----:B------:R-:W-:Y:S01]  /*c27c0*/  LOP3.LUT R39, R39, 0xffff, RZ, 0xc0, !PT ;  /* 0x0000ffff27277812 */ /* 0x000fe200078ec0ff */
[----:B------:R-:W-:-:S03]  /*c27d0*/  IMAD.X R47, R36, 0x1, R19, P6 ;  /* 0x00000001242f7824 */ /* 0x000fc600030e0613 */
[----:B------:R-:W-:Y:S02]  /*c27e0*/  PRMT R39, R40, 0x3340, R39 ;  /* 0x0000334028277816 */ /* 0x000fe40000000027 */
[----:B0-----:R-:W-:Y:S02]  /*c27f0*/  PRMT R2, R38, 0x3340, R37 ;  /* 0x0000334026027816 */ /* 0x001fe40000000025 */
[----:B------:R-:W-:Y:S02]  /*c2800*/  SHF.R.U32.HI R37, RZ, 0x8, R44 ;  /* 0x00000008ff257819 */ /* 0x000fe4000001162c */
[----:B------:R-:W-:Y:S02]  /*c2810*/  SHF.R.U32.HI R38, RZ, 0x8, R43 ;  /* 0x00000008ff267819 */ /* 0x000fe4000001162b */
[----:B------:R-:W-:Y:S02]  /*c2820*/  IADD3 R40, P6, PT, R53, R18, RZ ;  /* 0x0000001235287210 */ /* 0x000fe40007fde0ff */
[----:B------:R-:W-:Y:S01]  /*c2830*/  LOP3.LUT R37, R37, 0xffff, RZ, 0xc0, !PT ;  /* 0x0000ffff25257812 */ /* 0x000fe200078ec0ff */
[----:B------:R-:W-:Y:S01]  /*c2840*/  STL.64 [R1+0x15a8], R46 ;  /* 0x0015a82e01007387 */ /* 0x000fe20000100a00 */
[----:B------:R-:W-:Y:S01]  /*c2850*/  LOP3.LUT R38, R38, 0xffff, RZ, 0xc0, !PT ;  /* 0x0000ffff26267812 */ /* 0x000fe200078ec0ff */
[----:B------:R-:W-:Y:S01]  /*c2860*/  IMAD.X R41, R36, 0x1, R17, P6 ;  /* 0x0000000124297824 */ /* 0x000fe200030e0611 */
[--C-:B------:R-:W-:Y:S01]  /*c2870*/  PRMT R37, R37, 0x3340, R0.reuse ;  /* 0x0000334025257816 */ /* 0x100fe20000000000 */
[----:B------:R-:W-:Y:S04]  /*c2880*/  STL [R1+0x1b10], R39 ;  /* 0x001b102701007387 */ /* 0x000fe80000100800 */
[----:B------:R0:W-:Y:S04]  /*c2890*/  STL [R1+0x1b0c], R2 ;  /* 0x001b0c0201007387 */ /* 0x0001e80000100800 */
[----:B------:R2:W-:Y:S01]  /*c28a0*/  STL.64 [R1+0x15b8], R40 ;  /* 0x0015b82801007387 */ /* 0x0005e20000100a00 */
[----:B0-----:R-:W-:-:S03]  /*c28b0*/  PRMT R2, R38, 0x3340, R0 ;  /* 0x0000334026027816 */ /* 0x001fc60000000000 */
[----:B------:R0:W-:Y:S04]  /*c28c0*/  STL [R1+0x21c], R37 ;  /* 0x00021c2501007387 */ /* 0x0001e80000100800 */
[----:B------:R1:W-:Y:S01]  /*c28d0*/  STL [R1+0x218], R2 ;  /* 0x0002180201007387 */ /* 0x0003e20000100800 */
[----:B------:R-:W-:-:S05]  /*c28e0*/  IADD3 R46, P6, PT, R53, R16, RZ ;  /* 0x00000010352e7210 */ /* 0x000fca0007fde0ff */
[----:B------:R-:W-:Y:S01]  /*c28f0*/  IMAD.X R47, R36, 0x1, R14, P6 ;  /* 0x00000001242f7824 */ /* 0x000fe200030e060e */
[----:B--2---:R-:W-:Y:S02]  /*c2900*/  LOP3.LUT R40, R49, 0xffff, RZ, 0xc0, !PT ;  /* 0x0000ffff31287812 */ /* 0x004fe400078ec0ff */
[----:B------:R-:W2:Y:S01]  /*c2910*/  LDL.LU R49, [R1+0xe4] ;  /* 0x0000e40001317983 */ /* 0x000ea20000300800 */
[----:B------:R-:W-:Y:S02]  /*c2920*/  LOP3.LUT R42, R59, 0xffff, RZ, 0xc0, !PT ;  /* 0x0000ffff3b2a7812 */ /* 0x000fe400078ec0ff */
[----:B----4-:R-:W-:Y:S02]  /*c2930*/  LOP3.LUT R44, R60, 0xffff, RZ, 0xc0, !PT ;  /* 0x0000ffff3c2c7812 */ /* 0x010fe400078ec0ff */
[----:B------:R-:W-:Y:S02]  /*c2940*/  PRMT R38, R42, 0x3340, R40 ;  /* 0x000033402a267816 */ /* 0x000fe40000000028 */
[----:B0-----:R-:W-:-:S02]  /*c2950*/  PRMT R37, R44, 0x3340, R0 ;  /* 0x000033402c257816 */ /* 0x001fc40000000000 */
[----:B---3--:R-:W-:Y:S02]  /*c2960*/  LOP3.LUT R41, R61, 0xffff, RZ, 0xc0, !PT ;  /* 0x0000ffff3d297812 */ /* 0x008fe400078ec0ff */
[----:B------:R-:W3:Y:S01]  /*c2970*/  LDL.LU R61, [R1+0xb0] ;  /* 0x0000b000013d7983 */ /* 0x000ee20000300800 */
[----:B------:R-:W-:-:S03]  /*c2980*/  LOP3.LUT R43, R3, 0xffff, RZ, 0xc0, !PT ;  /* 0x0000ffff032b7812 */ /* 0x000fc600078ec0ff */
[----:B------:R-:W4:Y:S01]  /*c2990*/  LDL.LU R3, [R1+0xe0] ;  /* 0x0000e00001037983 */ /* 0x000f220000300800 */
[----:B-1----:R-:W-:Y:S02]  /*c29a0*/  PRMT R2, R38, 0x5410, R37 ;  /* 0x0000541026027816 */ /* 0x002fe40000000025 */
[----:B------:R-:W-:Y:S02]  /*c29b0*/  LOP3.LUT R39, R51, 0xffff, RZ, 0xc0, !PT ;  /* 0x0000ffff33277812 */ /* 0x000fe400078ec0ff */
[----:B------:R-:W4:Y:S01]  /*c29c0*/  LDL.LU R51, [R1+0xac] ;  /* 0x0000ac0001337983 */ /* 0x000f220000300800 */
[----:B------:R-:W-:Y:S02]  /*c29d0*/  PRMT R37, R43, 0x3340, R0 ;  /* 0x000033402b257816 */ /* 0x000fe40000000000 */
[----:B------:R-:W-:Y:S01]  /*c29e0*/  PRMT R38, R41, 0x3340, R39 ;  /* 0x0000334029267816 */ /* 0x000fe20000000027 */
[----:B------:R0:W-:Y:S01]  /*c29f0*/  STL [R1+0x1be8], R2 ;  /* 0x001be80201007387 */ /* 0x0001e20000100800 */
[----:B------:R-:W-:-:S02]  /*c2a00*/  SHF.R.U32.HI R41, RZ, 0x8, R41 ;  /* 0x00000008ff297819 */ /* 0x000fc40000011629 */
[----:B------:R-:W-:Y:S02]  /*c2a10*/  SHF.R.U32.HI R39, RZ, 0x8, R39 ;  /* 0x00000008ff277819 */ /* 0x000fe40000011627 */
[----:B0-----:R-:W-:Y:S02]  /*c2a20*/  PRMT R2, R38, 0x5410, R37 ;  /* 0x0000541026027816 */ /* 0x001fe40000000025 */
[----:B------:R-:W-:Y:S02]  /*c2a30*/  SHF.R.U32.HI R38, RZ, 0x8, R42 ;  /* 0x00000008ff267819 */ /* 0x000fe4000001162a */
[----:B------:R-:W-:Y:S02]  /*c2a40*/  SHF.R.U32.HI R37, RZ, 0x8, R40 ;  /* 0x00000008ff257819 */ /* 0x000fe40000011628 */
[----:B------:R-:W-:Y:S02]  /*c2a50*/  LOP3.LUT R38, R38, 0xffff, RZ, 0xc0, !PT ;  /* 0x0000ffff26267812 */ /* 0x000fe400078ec0ff */
[----:B------:R-:W-:Y:S01]  /*c2a60*/  LOP3.LUT R37, R37, 0xffff, RZ, 0xc0, !PT ;  /* 0x0000ffff25257812 */ /* 0x000fe200078ec0ff */
[----:B------:R0:W-:Y:S01]  /*c2a70*/  STL [R1+0x1bdc], R2 ;  /* 0x001bdc0201007387 */ /* 0x0001e20000100800 */
[----:B------:R-:W-:-:S02]  /*c2a80*/  LOP3.LUT R40, R41, 0xffff, RZ, 0xc0, !PT ;  /* 0x0000ffff29287812 */ /* 0x000fc400078ec0ff */
[----:B------:R-:W-:-:S04]  /*c2a90*/  LOP3.LUT R39, R39, 0xffff, RZ, 0xc0, !PT ;  /* 0x0000ffff27277812 */ /* 0x000fc800078ec0ff */
        /* <DEDUP_REMOVED lines=9> */
[----:B------:R-:W-:Y:S01]  /*c2b30*/  PRMT R37, R37, 0x3340, R0 ;  /* 0x0000334025257816 */ /* 0x000fe20000000000 */
[----:B------:R-:W-:Y:S04]  /*c2b40*/  STL [R1+0x1aec], R39 ;  /* 0x001aec2701007387 */ /* 0x000fe80000100800 */
[----:B------:R0:W-:Y:S01]  /*c2b50*/  STL [R1+0x1ae8], R2 ;  /* 0x001ae80201007387 */ /* 0x0001e20000100800 */
[----:B------:R-:W-:-:S03]  /*c2b60*/  LOP3.LUT R44, R52, 0xffff, RZ, 0xc0, !PT ;  /* 0x0000ffff342c7812 */ /* 0x000fc600078ec0ff */
[----:B------:R-:W-:Y:S01]  /*c2b70*/  STL.64 [R1+0x15a0], R40 ;  /* 0x0015a02801007387 */ /* 0x000fe20000100a00 */
[----:B0-----:R-:W-:-:S03]  /*c2b80*/  PRMT R2, R38, 0x3340, R0 ;  /* 0x0000334026027816 */ /* 0x001fc60000000000 */
[----:B------:R0:W-:Y:S01]  /*c2b90*/  STL [R1+0x214], R37 ;  /* 0x0002142501007387 */ /* 0x0001e20000100800 */
[----:B------:R-:W-:-:S03]  /*c2ba0*/  LOP3.LUT R43, R57, 0xffff, RZ, 0xc0, !PT ;  /* 0x0000ffff392b7812 */ /* 0x000fc600078ec0ff */
[----:B------:R1:W-:Y:S04]  /*c2bb0*/  STL [R1+0x210], R2 ;  /* 0x0002100201007387 */ /* 0x0003e80000100800 */
[----:B------:R-:W4:Y:S04]  /*c2bc0*/  LDL.LU R52, [R1+0x5540] ;  /* 0x0055400001347983 */ /* 0x000f280000300800 */
[----:B------:R-:W4:Y:S01]  /*c2bd0*/  LDL.LU R57, [R1+0xc4] ;  /* 0x0000c40001397983 */ /* 0x000f220000300800 */
[----:B0-----:R-:W-:Y:S02]  /*c2be0*/  PRMT R37, R44, 0x3340, R0 ;  /* 0x000033402c257816 */ /* 0x001fe40000000000 */
[----:B--2---:R-:W-:-:S02]  /*c2bf0*/  LOP3.LUT R42, R49, 0xffff, RZ, 0xc0, !PT ;  /* 0x0000ffff312a7812 */ /* 0x004fc400078ec0ff */
[----:B---3--:R-:W-:-:S04]  /*c2c00*/  LOP3.LUT R41, R61, 0xffff, RZ, 0xc0, !PT ;  /* 0x0000ffff3d297812 */ /* 0x008fc800078ec0ff */
[----:B------:R-:W-:Y:S02]  /*c2c10*/  PRMT R38, R42, 0x3340, R41 ;  /* 0x000033402a267816 */ /* 0x000fe40000000029 */
[----:B----4-:R-:W-:Y:S02]  /*c2c20*/  LOP3.LUT R40, R3, 0xffff, RZ, 0xc0, !PT ;  /* 0x0000ffff03287812 */ /* 0x010fe400078ec0ff */
[----:B-1----:R-:W-:Y:S02]  /*c2c30*/  PRMT R2, R38, 0x5410, R37 ;  /* 0x0000541026027816 */ /* 0x002fe40000000025 */
[----:B------:R-:W-:-:S03]  /*c2c40*/  PRMT R37, R43, 0x3340, R0 ;  /* 0x000033402b257816 */ /* 0x000fc60000000000 */
[----:B------:R0:W-:Y:S01]  /*c2c50*/  STL [R1+0x1bb8], R2 ;  /* 0x001bb80201007387 */ /* 0x0001e20000100800 */
[----:B------:R-:W-:Y:S02]  /*c2c60*/  SHF.R.U32.HI R42, RZ, 0x8, R42 ;  /* 0x00000008ff2a7819 */ /* 0x000fe4000001162a */
[----:B------:R-:W-:-:S04]  /*c2c70*/  LOP3.LUT R39, R51, 0xffff, RZ, 0xc0, !PT ;  /* 0x0000ffff33277812 */ /* 0x000fc800078ec0ff */
[----:B------:R-:W-:Y:S02]  /*c2c80*/  PRMT R38, R40, 0x3340, R39 ;  /* 0x0000334028267816 */ /* 0x000fe40000000027 */
[----:B0-----:R-:W-:Y:S02]  /*c2c90*/  IADD3 R2, P6, PT, R53, R12, RZ ;  /* 0x0000000c35027210 */ /* 0x001fe40007fde0ff */
[----:B------:R-:W-:Y:S02]  /*c2ca0*/  PRMT R37, R38, 0x5410, R37 ;  /* 0x0000541026257816 */ /* 0x000fe40000000025 */
[----:B------:R-:W-:Y:S01]  /*c2cb0*/  SHF.R.U32.HI R38, RZ, 0x8, R41 ;  /* 0x00000008ff267819 */ /* 0x000fe20000011629 */
[----:B------:R-:W-:Y:S02]  /*c2cc0*/  IMAD.X R3, R36, 0x1, R11, P6 ;  /* 0x0000000124037824 */ /* 0x000fe400030e060b */
[----:B------:R0:W-:Y:S01]  /*c2cd0*/  STL [R1+0x1bb4], R37 ;  /* 0x001bb42501007387 */ /* 0x0001e20000100800 */
[----:B------:R-:W-:-:S03]  /*c2ce0*/  LOP3.LUT R38, R38, 0xffff, RZ, 0xc0, !PT ;  /* 0x0000ffff26267812 */ /* 0x000fc600078ec0ff */
[----:B------:R1:W-:Y:S01]  /*c2cf0*/  STL.64 [R1+0x1588], R2 ;  /* 0x0015880201007387 */ /* 0x0003e20000100a00 */
[----:B------:R-:W-:-:S03]  /*c2d00*/  SHF.R.U32.HI R40, RZ, 0x8, R40 ;  /* 0x00000008ff287819 */ /* 0x000fc60000011628 */
[----:B------:R-:W2:Y:S01]  /*c2d10*/  LDL.LU R49, [R1+0xc8] ;  /* 0x0000c80001317983 */ /* 0x000ea20000300800 */
[----:B0-----:R-:W-:Y:S02]  /*c2d20*/  SHF.R.U32.HI R37, RZ, 0x8, R39 ;  /* 0x00000008ff257819 */ /* 0x001fe40000011627 */
[----:B------:R-:W-:-:S04]  /*c2d30*/  LOP3.LUT R39, R42, 0xffff, RZ, 0xc0, !PT ;  /* 0x0000ffff2a277812 */ /* 0x000fc800078ec0ff */
[----:B-1----:R-:W-:Y:S02]  /*c2d40*/  PRMT R2, R39, 0x3340, R38 ;  /* 0x0000334027027816 */ /* 0x002fe40000000026 */
[----:B------:R-:W-:Y:S02]  /*c2d50*/  LOP3.LUT R40, R40, 0xffff, RZ, 0xc0, !PT ;  /* 0x0000ffff28287812 */ /* 0x000fe400078ec0ff */
[----:B------:R-:W-:Y:S01]  /*c2d60*/  LOP3.LUT R37, R37, 0xffff, RZ, 0xc0, !PT ;  /* 0x0000ffff25257812 */ /* 0x000fe200078ec0ff */
[----:B------:R0:W-:Y:S03]  /*c2d70*/  STL [R1+0x1ad8], R2 ;  /* 0x001ad80201007387 */ /* 0x0001e60000100800 */
[----:B------:R-:W-:Y:S02]  /*c2d80*/  PRMT R37, R40, 0x3340, R37 ;  /* 0x0000334028257816 */ /* 0x000fe40000000025 */
[----:B0-----:R-:W-:-:S03]  /*c2d90*/  IADD3 R2, P6, PT, R53, R10, RZ ;  /* 0x0000000a35027210 */ /* 0x001fc60007fde0ff */
[----:B------:R0:W-:Y:S02]  /*c2da0*/  STL [R1+0x1ad4], R37 ;  /* 0x001ad42501007387 */ /* 0x0001e40000100800 */
[----:B------:R-:W-:Y:S02]  /*c2db0*/  IMAD.X R3, R36, 0x1, R8, P6 ;  /* 0x0000000124037824 */ /* 0x000fe400030e0608 */
[----:B------:R-:W3:Y:S04]  /*c2dc0*/  LDL.LU R61, [R1+0x1dc] ;  /* 0x0001dc00013d7983 */ /* 0x000ee80000300800 */
[----:B------:R1:W-:Y:S01]  /*c2dd0*/  STL.64 [R1+0x1590], R2 ;  /* 0x0015900201007387 */ /* 0x0003e20000100a00 */
[----:B0-----:R-:W-:-:S03]  /*c2de0*/  SHF.R.U32.HI R37, RZ, 0x8, R43 ;  /* 0x00000008ff257819 */ /* 0x001fc6000001162b */
[----:B-1----:R-:W4:Y:S04]  /*c2df0*/  LDL.LU R3, [R1+0x174] ;  /* 0x0001740001037983 */ /* 0x002f280000300800 */
[----:B------:R-:W4:Y:S01]  /*c2e00*/  LDL.LU R51, [R1+0x1b0] ;  /* 0x0001b00001337983 */ /* 0x000f220000300800 */
[----:B------:R-:W-:Y:S02]  /*c2e10*/  SHF.R.U32.HI R38, RZ, 0x8, R44 ;  /* 0x00000008ff267819 */ /* 0x000fe4000001162c */
[----:B------:R-:W-:Y:S02]  /*c2e20*/  LOP3.LUT R37, R37, 0xffff, RZ, 0xc0, !PT ;  /* 0x0000ffff25257812 */ /* 0x000fe400078ec0ff */
[----:B------:R-:W-:Y:S02]  /*c2e30*/  LOP3.LUT R38, R38, 0xffff, RZ, 0xc0, !PT ;  /* 0x0000ffff26267812 */ /* 0x000fe400078ec0ff */
[----:B------:R-:W-:-:S02]  /*c2e40*/  PRMT R37, R37, 0x3340, R0 ;  /* 0x0000334025257816 */ /* 0x000fc40000000000 */
[----:B------:R-:W-:Y:S02]  /*c2e50*/  LOP3.LUT R41, R57, 0xffff, RZ, 0xc0, !PT ;  /* 0x0000ffff39297812 */ /* 0x000fe400078ec0ff */
[----:B------:R-:W-:Y:S02]  /*c2e60*/  LOP3.LUT R40, R56, 0xffff, RZ, 0xc0, !PT ;  /* 0x0000ffff38287812 */ /* 0x000fe400078ec0ff */
[----:B------:R-:W-:Y:S01]  /*c2e70*/  LOP3.LUT R39, R52, 0xffff, RZ, 0xc0, !PT ;  /* 0x0000ffff34277812 */ /* 0x000fe200078ec0ff */
[----:B------:R0:W-:Y:S01]  /*c2e80*/  STL [R1+0x20c], R37 ;  /* 0x00020c2501007387 */ /* 0x0001e20000100800 */
[----:B------:R-:W-:Y:S02]  /*c2e90*/  PRMT R2, R38, 0x3340, R0 ;  /* 0x0000334026027816 */ /* 0x000fe40000000000 */
[----:B------:R-:W-:-:S03]  /*c2ea0*/  PRMT R38, R41, 0x3340, R39 ;  /* 0x0000334029267816 */ /* 0x000fc60000000027 */
[----:B------:R1:W-:Y:S01]  /*c2eb0*/  STL [R1+0x208], R2 ;  /* 0x0002080201007387 */ /* 0x0003e20000100800 */
[----:B0-----:R-:W-:Y:S02]  /*c2ec0*/  PRMT R37, R40, 0x3340, R0 ;  /* 0x0000334028257816 */ /* 0x001fe40000000000 */
[----:B------:R-:W-:Y:S02]  /*c2ed0*/  IADD3 R42, P6, PT, R53, R9, RZ ;  /* 0x00000009352a7210 */ /* 0x000fe40007fde0ff */
[----:B------:R-:W-:Y:S02]  /*c2ee0*/  SHF.R.U32.HI R41, RZ, 0x8, R41 ;  /* 0x00000008ff297819 */ /* 0x000fe40000011629 */
[----:B-1----:R-:W-:Y:S02]  /*c2ef0*/  PRMT R2, R38, 0x5410, R37 ;  /* 0x0000541026027816 */ /* 0x002fe40000000025 */
[----:B------:R-:W-:Y:S01]  /*c2f00*/  SHF.R.U32.HI R38, RZ, 0x8, R39 ;  /* 0x00000008ff267819 */ /* 0x000fe20000011627 */
[----:B------:R-:W-:Y:S01]  /*c2f10*/  IMAD.X R43, R36, 0x1, R6, P6 ;  /* 0x00000001242b7824 */ /* 0x000fe200030e0606 */
[----:B------:R-:W-:-:S02]  /*c2f20*/  LOP3.LUT R39, R41, 0xffff, RZ, 0xc0, !PT ;  /* 0x0000ffff29277812 */ /* 0x000fc400078ec0ff */
[----:B------:R-:W-:Y:S01]  /*c2f30*/  LOP3.LUT R38, R38, 0xffff, RZ, 0xc0, !PT ;  /* 0x0000ffff26267812 */ /* 0x000fe200078ec0ff */
[----:B------:R0:W-:Y:S04]  /*c2f40*/  STL [R1+0x1ba8], R2 ;  /* 0x001ba80201007387 */ /* 0x0001e80000100800 */
[----:B------:R-:W-:Y:S04]  /*c2f50*/  STL.64 [R1+0x1580], R42 ;  /* 0x0015802a01007387 */ /* 0x000fe80000100a00 */
[----:B------:R-:W4:Y:S01]  /*c2f60*/  LDL.LU R56, [R1+0x1e0] ;  /* 0x0001e00001387983 */ /* 0x000f220000300800 */
[----:B0-----:R-:W-:-:S03]  /*c2f70*/  PRMT R2, R39, 0x3340, R38 ;  /* 0x0000334027027816 */ /* 0x001fc60000000026 */
[----:B------:R-:W4:Y:S04]  /*c2f80*/  LDL.LU R57, [R1+0x178] ;  /* 0x0001780001397983 */ /* 0x000f280000300800 */
[----:B------:R0:W-:Y:S04]  /*c2f90*/  STL [R1+0x1ac8], R2 ;  /* 0x001ac80201007387 */ /* 0x0001e80000100800 */
[----:B------:R-:W4:Y:S01]  /*c2fa0*/  LDL.LU R52, [R1+0x1b4] ;  /* 0x0001b40001347983 */ /* 0x000f220000300800 */
[----:B------:R-:W-:-:S04]  /*c2fb0*/  SHF.R.U32.HI R37, RZ, 0x8, R40 ;  /* 0x00000008ff257819 */ /* 0x000fc80000011628 */
[----:B------:R-:W-:Y:S02]  /*c2fc0*/  LOP3.LUT R37, R37, 0xffff, RZ, 0xc0, !PT ;  /* 0x0000ffff25257812 */ /* 0x000fe400078ec0ff */
[----:B0-----:R-:W-:Y:S02]  /*c2fd0*/  LOP3.LUT R2, R55, 0xffff, RZ, 0xc0, !PT ;  /* 0x0000ffff37027812 */ /* 0x001fe400078ec0ff */
[----:B------:R-:W-:Y:S02]  /*c2fe0*/  PRMT R37, R37, 0x3340, R0 ;  /* 0x0000334025257816 */ /* 0x000fe40000000000 */
[----:B------:R-:W-:-:S03]  /*c2ff0*/  LOP3.LUT R41, R58, 0xffff, RZ, 0xc0, !PT ;  /* 0x0000ffff3a297812 */ /* 0x000fc600078ec0ff */
[----:B------:R0:W-:Y:S04]  /*c3000*/  STL [R1+0x204], R37 ;  /* 0x0002042501007387 */ /* 0x0001e80000100800 */
[----:B------:R-:W4:Y:S04]  /*c3010*/  LDL.LU R55, [R1+0x553c] ;  /* 0x00553c0001377983 */ /* 0x000f280000300800 */
[----:B------:R-:W4:Y:S01]  /*c3020*/  LDL.LU R58, [R1+0x5538] ;  /* 0x00553800013a7983 */ /* 0x000f220000300800 */
[----:B0-----:R-:W-:-:S03]  /*c3030*/  PRMT R37, R2, 0x3340, R0 ;  /* 0x0000334002257816 */ /* 0x001fc60000000000 */
[----:B------:R0:W-:Y:S01]  /*c3040*/  STL [R1+0x254], R2 ;  /* 0x0002540201007387 */ /* 0x0001e20000100800 */
[----:B--2---:R-:W-:-:S04]  /*c3050*/  LOP3.LUT R42, R49, 0xffff, RZ, 0xc0, !PT ;  /* 0x0000ffff312a7812 */ /* 0x004fc800078ec0ff */
[----:B------:R-:W-:-:S04]  /*c3060*/  PRMT R38, R42, 0x3340, R41 ;  /* 0x000033402a267816 */ /* 0x000fc80000000029 */
[----:B0-----:R-:W-:-:S05]  /*c3070*/  PRMT R2, R38, 0x5410, R37 ;  /* 0x0000541026027816 */ /* 0x001fca0000000025 */
[----:B------:R0:W-:Y:S02]  /*c3080*/  STL [R1+0x1ba0], R2 ;  /* 0x001ba00201007387 */ /* 0x0001e40000100800 */
[----:B0-----:R-:W-:Y:S02]  /*c3090*/  IADD3 R2, P6, PT, R53, R7, RZ ;  /* 0x0000000735027210 */ /* 0x001fe40007fde0ff */
[----:B---3--:R-:W-:Y:S02]  /*c30a0*/  LOP3.LUT R40, R61, 0xffff, RZ, 0xc0, !PT ;  /* 0x0000ffff3d287812 */ /* 0x008fe400078ec0ff */
[----:B----4-:R-:W-:Y:S02]  /*c30b0*/  LOP3.LUT R43, R3, 0xffff, RZ, 0xc0, !PT ;  /* 0x0000ffff032b7812 */ /* 0x010fe400078ec0ff */
[----:B------:R-:W-:Y:S02]  /*c30c0*/  LOP3.LUT R39, R51, 0xffff, RZ, 0xc0, !PT ;  /* 0x0000ffff33277812 */ /* 0x000fe400078ec0ff */
[----:B------:R-:W-:-:S02]  /*c30d0*/  PRMT R37, R43, 0x3340, R0 ;  /* 0x000033402b257816 */ /* 0x000fc40000000000 */
[----:B------:R-:W-:Y:S01]  /*c30e0*/  PRMT R38, R40, 0x3340, R39 ;  /* 0x0000334028267816 */ /* 0x000fe20000000027 */
[----:B------:R-:W-:-:S03]  /*c30f0*/  IMAD.X R3, R36, 0x1, R5, P6 ;  /* 0x0000000124037824 */ /* 0x000fc600030e0605 */
[----:B------:R-:W-:-:S05]  /*c3100*/  PRMT R37, R38, 0x5410, R37 ;  /* 0x0000541026257816 */ /* 0x000fca0000000025 */
[----:B------:R-:W-:Y:S04]  /*c3110*/  STL [R1+0x1b94], R37 ;  /* 0x001b942501007387 */ /* 0x000fe80000100800 */
[----:B------:R-:W2:Y:S04]  /*c3120*/  LDL.LU R61, [R1+0x300] ;  /* 0x00030000013d7983 */ /* 0x000ea80000300800 */
[----:B------:R0:W-:Y:S01]  /*c3130*/  STL.64 [R1+0x1578], R2 ;  /* 0x0015780201007387 */ /* 0x0001e20000100a00 */
[----:B------:R-:W-:Y:S02]  /*c3140*/  SHF.R.U32.HI R42, RZ, 0x8, R42 ;  /* 0x00000008ff2a7819 */ /* 0x000fe4000001162a */
[----:B------:R-:W-:Y:S01]  /*c3150*/  SHF.R.U32.HI R41, RZ, 0x8, R41 ;  /* 0x00000008ff297819 */ /* 0x000fe20000011629 */
[----:B0-----:R-:W3:Y:S04]  /*c3160*/  LDL.LU R3, [R1+0x248] ;  /* 0x0002480001037983 */ /* 0x001ee80000300800 */
[----:B------:R-:W4:Y:S01]  /*c3170*/  LDL.LU R51, [R1+0x268] ;  /* 0x0002680001337983 */ /* 0x000f220000300800 */
[----:B------:R-:W-:-:S02]  /*c3180*/  SHF.R.U32.HI R38, RZ, 0x8, R40 ;  /* 0x00000008ff267819 */ /* 0x000fc40000011628 */
[----:B------:R-:W-:Y:S02]  /*c3190*/  SHF.R.U32.HI R37, RZ, 0x8, R39 ;  /* 0x00000008ff257819 */ /* 0x000fe40000011627 */
[----:B------:R-:W-:Y:S02]  /*c31a0*/  LOP3.LUT R40, R42, 0xffff, RZ, 0xc0, !PT ;  /* 0x0000ffff2a287812 */ /* 0x000fe400078ec0ff */
[----:B------:R-:W-:-:S04]  /*c31b0*/  LOP3.LUT R39, R41, 0xffff, RZ, 0xc0, !PT ;  /* 0x0000ffff29277812 */ /* 0x000fc800078ec0ff */
[----:B------:R-:W-:Y:S02]  /*c31c0*/  PRMT R39, R40, 0x3340, R39 ;  /* 0x0000334028277816 */ /* 0x000fe40000000027 */
[----:B------:R-:W-:Y:S02]  /*c31d0*/  LOP3.LUT R38, R38, 0xffff, RZ, 0xc0, !PT ;  /* 0x0000ffff26267812 */ /* 0x000fe400078ec0ff */
[----:B------:R-:W-:Y:S01]  /*c31e0*/  LOP3.LUT R37, R37, 0xffff, RZ, 0xc0, !PT ;  /* 0x0000ffff25257812 */ /* 0x000fe200078ec0ff */
[----:B------:R0:W-:Y:S01]  /*c31f0*/  STL [R1+0x1adc], R39 ;  /* 0x001adc2701007387 */ /* 0x0001e20000100800 */
[----:B------:R-:W-:Y:S02]  /*c3200*/  LOP3.LUT R41, R56, 0xffff, RZ, 0xc0, !PT ;  /* 0x0000ffff38297812 */ /* 0x000fe400078ec0ff */
[----:B------:R-:W-:Y:S02]  /*c3210*/  LOP3.LUT R40, R57, 0xffff, RZ, 0xc0, !PT ;  /* 0x0000ffff39287812 */ /* 0x000fe400078ec0ff */
[----:B------:R-:W-:-:S02]  /*c3220*/  PRMT R2, R38, 0x3340, R37 ;  /* 0x0000334026027816 */ /* 0x000fc40000000025 */
[----:B0-----:R-:W-:Y:S02]  /*c3230*/  LOP3.LUT R39, R52, 0xffff, RZ, 0xc0, !PT ;  /* 0x0000ffff34277812 */ /* 0x001fe400078ec0ff */
[----:B------:R-:W-:Y:S02]  /*c3240*/  PRMT R37, R40, 0x3340, R0 ;  /* 0x0000334028257816 */ /* 0x000fe40000000000 */
[----:B------:R-:W-:Y:S01]  /*c3250*/  PRMT R38, R41, 0x3340, R39 ;  /* 0x0000334029267816 */ /* 0x000fe20000000027 */
[----:B------:R0:W-:Y:S03]  /*c3260*/  STL [R1+0x1ab4], R2 ;  /* 0x001ab40201007387 */ /* 0x0001e60000100800 */
[----:B0-----:R-:W-:-:S05]  /*c3270*/  PRMT R2, R38, 0x5410, R37 ;  /* 0x0000541026027816 */ /* 0x001fca0000000025 */
[----:B------:R0:W-:Y:S04]  /*c3280*/  STL [R1+0x1b84], R2 ;  /* 0x001b840201007387 */ /* 0x0001e80000100800 */
[----:B------:R-:W4:Y:S04]  /*c3290*/  LDL.LU R56, [R1+0x1cc] ;  /* 0x0001cc0001387983 */ /* 0x000f280000300800 */
[----:B------:R-:W4:Y:S04]  /*c32a0*/  LDL.LU R57, [R1+0x15c] ;  /* 0x00015c0001397983 */ /* 0x000f280000300800 */
[----:B------:R-:W4:Y:S01]  /*c32b0*/  LDL.LU R52, [R1+0x198] ;  /* 0x0001980001347983 */ /* 0x000f220000300800 */
[----:B------:R-:W-:-:S02]  /*c32c0*/  SHF.R.U32.HI R41, RZ, 0x8, R41 ;  /* 0x00000008ff297819 */ /* 0x000fc40000011629 */
[----:B------:R-:W-:Y:S02]  /*c32d0*/  SHF.R.U32.HI R38, RZ, 0x8, R39 ;  /* 0x00000008ff267819 */ /* 0x000fe40000011627 */
[----:B------:R-:W-:Y:S02]  /*c32e0*/  IADD3 R44, P6, PT, R53, R4, RZ ;  /* 0x00000004352c7210 */ /* 0x000fe40007fde0ff */
[----:B------:R-:W-:Y:S02]  /*c32f0*/  LOP3.LUT R39, R41, 0xffff, RZ, 0xc0, !PT ;  /* 0x0000ffff29277812 */ /* 0x000fe400078ec0ff */
[----:B------:R-:W-:Y:S02]  /*c3300*/  LOP3.LUT R38, R38, 0xffff, RZ, 0xc0, !PT ;  /* 0x0000ffff26267812 */ /* 0x000fe400078ec0ff */
[----:B------:R-:W-:Y:S01]  /*c3310*/  SHF.R.U32.HI R37, RZ, 0x8, R40 ;  /* 0x00000008ff257819 */ /* 0x000fe20000011628 */
[----:B------:R-:W-:Y:S01]  /*c3320*/  IMAD.X R45, R36, 0x1, R30, P6 ;  /* 0x00000001242d7824 */ /* 0x000fe200030e061e */
[----:B------:R-:W-:-:S02]  /*c3330*/  PRMT R38, R39, 0x3340, R38 ;  /* 0x0000334027267816 */ /* 0x000fc40000000026 */
[----:B------:R-:W-:Y:S02]  /*c3340*/  LOP3.LUT R37, R37, 0xffff, RZ, 0xc0, !PT ;  /* 0x0000ffff25257812 */ /* 0x000fe400078ec0ff */
[----:B------:R-:W-:Y:S02]  /*c3350*/  STL.64 [R1+0x1570], R44 ;  /* 0x0015702c01007387 */ /* 0x000fe40000100a00 */
[----:B0-----:R-:W-:Y:S02]  /*c3360*/  PRMT R2, R37, 0x3340, R0 ;  /* 0x0000334025027816 */ /* 0x001fe40000000000 */
[----:B------:R-:W-:Y:S04]  /*c3370*/  STL [R1+0x1aac], R38 ;  /* 0x001aac2601007387 */ /* 0x000fe80000100800 */
[----:B------:R0:W-:Y:S02]  /*c3380*/  STL [R1+0x200], R2 ;  /* 0x0002000201007387 */ /* 0x0001e40000100800 */
[----:B0-----:R-:W-:-:S02]  /*c3390*/  IADD3 R2, P6, PT, R53, R29, RZ ;  /* 0x0000001d35027210 */ /* 0x001fc40007fde0ff */
[----:B--2---:R-:W-:Y:S02]  /*c33a0*/  LOP3.LUT R40, R61, 0xffff, RZ, 0xc0, !PT ;  /* 0x0000ffff3d287812 */ /* 0x004fe400078ec0ff */
[----:B---3--:R-:W-:Y:S02]  /*c33b0*/  LOP3.LUT R42, R3, 0xffff, RZ, 0xc0, !PT ;  /* 0x0000ffff032a7812 */ /* 0x008fe400078ec0ff */
[----:B----4-:R-:W-:Y:S02]  /*c33c0*/  LOP3.LUT R39, R51, 0xffff, RZ, 0xc0, !PT ;  /* 0x0000ffff33277812 */ /* 0x010fe400078ec0ff */
[----:B------:R-:W-:Y:S02]  /*c33d0*/  PRMT R37, R42, 0x3340, R0 ;  /* 0x000033402a257816 */ /* 0x000fe40000000000 */
[----:B------:R-:W-:-:S04]  /*c33e0*/  PRMT R38, R40, 0x3340, R39 ;  /* 0x0000334028267816 */ /* 0x000fc80000000027 */
[----:B------:R-:W-:Y:S01]  /*c33f0*/  PRMT R37, R38, 0x5410, R37 ;  /* 0x0000541026257816 */ /* 0x000fe20000000025 */
[----:B------:R-:W-:Y:S01]  /*c3400*/  IMAD.X R3, R36, 0x1, R32, P6 ;  /* 0x0000000124037824 */ /* 0x000fe200030e0620 */
[----:B------:R-:W-:-:S03]  /*c3410*/  SHF.R.U32.HI R40, RZ, 0x8, R40 ;  /* 0x00000008ff287819 */ /* 0x000fc60000011628 */
[----:B------:R0:W-:Y:S01]  /*c3420*/  STL [R1+0x1b6c], R37 ;  /* 0x001b6c2501007387 */ /* 0x0001e20000100800 */
[----:B------:R-:W-:Y:S02]  /*c3430*/  SHF.R.U32.HI R38, RZ, 0x8, R39 ;  /* 0x00000008ff267819 */ /* 0x000fe40000011627 */
[----:B------:R-:W-:Y:S02]  /*c3440*/  LOP3.LUT R39, R40, 0xffff, RZ, 0xc0, !PT ;  /* 0x0000ffff28277812 */ /* 0x000fe400078ec0ff */
[----:B0-----:R-:W-:Y:S01]  /*c3450*/  SHF.R.U32.HI R37, RZ, 0x8, R43 ;  /* 0x00000008ff257819 */ /* 0x001fe2000001162b */
[----:B------:R0:W-:Y:S01]  /*c3460*/  STL.64 [R1+0x1568], R2 ;  /* 0x0015680201007387 */ /* 0x0001e20000100a00 */
[----:B------:R-:W-:Y:S02]  /*c3470*/  LOP3.LUT R38, R38, 0xffff, RZ, 0xc0, !PT ;  /* 0x0000ffff26267812 */ /* 0x000fe400078ec0ff */
[----:B------:R-:W-:Y:S01]  /*c3480*/  LOP3.LUT R37, R37, 0xffff, RZ, 0xc0, !PT ;  /* 0x0000ffff25257812 */ /* 0x000fe200078ec0ff */
[----:B------:R-:W2:Y:S03]  /*c3490*/  LDL.LU R47, [R1+0x2fc] ;  /* 0x0002fc00012f7983 */ /* 0x000ea60000300800 */
[----:B0-----:R-:W-:-:S02]  /*c34a0*/  PRMT R3, R37, 0x3340, R0 ;  /* 0x0000334025037816 */ /* 0x001fc40000000000 */
[----:B------:R-:W-:-:S03]  /*c34b0*/  PRMT R2, R39, 0x3340, R38 ;  /* 0x0000334027027816 */ /* 0x000fc60000000026 */
[----:B------:R0:W-:Y:S04]  /*c34c0*/  STL [R1+0x1fc], R3 ;  /* 0x0001fc0301007387 */ /* 0x0001e80000100800 */
[----:B------:R-:W3:Y:S04]  /*c34d0*/  LDL.LU R50, [R1+0x244] ;  /* 0x0002440001327983 */ /* 0x000ee80000300800 */
[----:B------:R1:W-:Y:S04]  /*c34e0*/  STL [R1+0x1a9c], R2 ;  /* 0x001a9c0201007387 */ /* 0x0003e80000100800 */
[----:B------:R-:W4:Y:S01]  /*c34f0*/  LDL.LU R46, [R1+0x260] ;  /* 0x00026000012e7983 */ /* 0x000f220000300800 */
[----:B------:R-:W-:-:S03]  /*c3500*/  LOP3.LUT R40, R56, 0xffff, RZ, 0xc0, !PT ;  /* 0x0000ffff38287812 */ /* 0x000fc600078ec0ff */
[----:B------:R-:W4:Y:S01]  /*c3510*/  LDL.LU R45, [R1+0x1d0] ;  /* 0x0001d000012d7983 */ /* 0x000f220000300800 */
[----:B------:R-:W-:-:S03]  /*c3520*/  IADD3 R56, P6, PT, R53, R31, RZ ;  /* 0x0000001f35387210 */ /* 0x000fc60007fde0ff */
[----:B------:R-:W4:Y:S04]  /*c3530*/  LDL.LU R59, [R1+0x164] ;  /* 0x00016400013b7983 */ /* 0x000f280000300800 */
[----:B0-----:R-:W4:Y:S01]  /*c3540*/  LDL.LU R3, [R1+0x19c] ;  /* 0x00019c0001037983 */ /* 0x001f220000300800 */
[----:B------:R-:W-:Y:S02]  /*c3550*/  LOP3.LUT R41, R57, 0xffff, RZ, 0xc0, !PT ;  /* 0x0000ffff39297812 */ /* 0x000fe400078ec0ff */
[----:B------:R-:W-:Y:S01]  /*c3560*/  LOP3.LUT R39, R52, 0xffff, RZ, 0xc0, !PT ;  /* 0x0000ffff34277812 */ /* 0x000fe200078ec0ff */
[----:B------:R-:W-:Y:S01]  /*c3570*/  IMAD.X R57, R36, 0x1, R33, P6 ;  /* 0x0000000124397824 */ /* 0x000fe200030e0621 */
[----:B------:R-:W-:Y:S01]  /*c3580*/  IADD3 R52, P6, PT, R53, R34, RZ ;  /* 0x0000002235347210 */ /* 0x000fe20007fde0ff */
[----:B------:R-:W4:Y:S01]  /*c3590*/  LDL.LU R60, [R1+0xc] ;  /* 0x00000c00013c7983 */ /* 0x000f220000300800 */
[----:B------:R-:W-:-:S02]  /*c35a0*/  PRMT R37, R41, 0x3340, R0 ;  /* 0x0000334029257816 */ /* 0x000fc40000000000 */
[----:B------:R-:W-:Y:S01]  /*c35b0*/  PRMT R38, R40, 0x3340, R39 ;  /* 0x0000334028267816 */ /* 0x000fe20000000027 */
[----:B------:R-:W-:Y:S01]  /*c35c0*/  IMAD.X R53, R36, 0x1, R35, P6 ;  /* 0x0000000124357824 */ /* 0x000fe200030e0623 */
[----:B------:R-:W-:Y:S02]  /*c35d0*/  SHF.R.U32.HI R36, RZ, 0x8, R39 ;  /* 0x00000008ff247819 */ /* 0x000fe40000011627 */
[----:B-1----:R-:W-:Y:S02]  /*c35e0*/  PRMT R2, R38, 0x5410, R37 ;  /* 0x0000541026027816 */ /* 0x002fe40000000025 */
[----:B------:R-:W-:Y:S02]  /*c35f0*/  SHF.R.U32.HI R37, RZ, 0x8, R40 ;  /* 0x00000008ff257819 */ /* 0x000fe40000011628 */
[----:B------:R-:W-:Y:S02]  /*c3600*/  LOP3.LUT R36, R36, 0xffff, RZ, 0xc0, !PT ;  /* 0x0000ffff24247812 */ /* 0x000fe400078ec0ff */
[----:B------:R-:W-:Y:S01]  /*c3610*/  LOP3.LUT R37, R37, 0xffff, RZ, 0xc0, !PT ;  /* 0x0000ffff25257812 */ /* 0x000fe200078ec0ff */
[----:B------:R0:W-:Y:S04]  /*c3620*/  STL [R1+0x1b64], R2 ;  /* 0x001b640201007387 */ /* 0x0001e80000100800 */
[----:B------:R1:W-:Y:S01]  /*c3630*/  STL.64 [R1+0x1558], R56 ;  /* 0x0015583801007387 */ /* 0x0003e20000100a00 */
[----:B0-----:R-:W-:-:S02]  /*c3640*/  PRMT R2, R37, 0x3340, R36 ;  /* 0x0000334025027816 */ /* 0x001fc40000000024 */
[----:B------:R-:W-:Y:S02]  /*c3650*/  SHF.R.U32.HI R36, RZ, 0x8, R41 ;  /* 0x00000008ff247819 */ /* 0x000fe40000011629 */
[----:B------:R-:W-:Y:S02]  /*c3660*/  SHF.R.U32.HI R37, RZ, 0x8, R42 ;  /* 0x00000008ff257819 */ /* 0x000fe4000001162a */
[----:B------:R-:W-:Y:S01]  /*c3670*/  LOP3.LUT R36, R36, 0xffff, RZ, 0xc0, !PT ;  /* 0x0000ffff24247812 */ /* 0x000fe200078ec0ff */
[----:B-1----:R-:W4:Y:S01]  /*c3680*/  LDL.LU.64 R56, [R1+0x5530] ;  /* 0x0055300001387983 */ /* 0x002f220000300a00 */
[----:B------:R-:W-:Y:S02]  /*c3690*/  LOP3.LUT R37, R37, 0xffff, RZ, 0xc0, !PT ;  /* 0x0000ffff25257812 */ /* 0x000fe400078ec0ff */
[--C-:B------:R-:W-:Y:S01]  /*c36a0*/  PRMT R36, R36, 0x3340, R0.reuse ;  /* 0x0000334024247816 */ /* 0x100fe20000000000 */
[----:B------:R0:W-:Y:S04]  /*c36b0*/  STL.64 [R1+0x1560], R52 ;  /* 0x0015603401007387 */ /* 0x0001e80000100a00 */
[----:B0-----:R-:W4:Y:S04]  /*c36c0*/  LDL.LU.64 R52, [R1+0x5528] ;  /* 0x0055280001347983 */ /* 0x001f280000300a00 */
[----:B------:R0:W-:Y:S04]  /*c36d0*/  STL [R1+0x1a8c], R2 ;  /* 0x001a8c0201007387 */ /* 0x0001e80000100800 */
[----:B------:R-:W4:Y:S01]  /*c36e0*/  LDL.LU R49, [R1+0x32c] ;  /* 0x00032c0001317983 */ /* 0x000f220000300800 */
[----:B0-----:R-:W-:-:S03]  /*c36f0*/  PRMT R2, R37, 0x3340, R0 ;  /* 0x0000334025027816 */ /* 0x001fc60000000000 */
[----:B------:R0:W-:Y:S04]  /*c3700*/  STL [R1+0x1f8], R36 ;  /* 0x0001f82401007387 */ /* 0x0001e80000100800 */
[----:B------:R-:W4:Y:S04]  /*c3710*/  LDL.LU R61, [R1+0x250] ;  /* 0x00025000013d7983 */ /* 0x000f280000300800 */
[----:B------:R1:W-:Y:S04]  /*c3720*/  STL [R1+0x1f4], R2 ;  /* 0x0001f40201007387 */ /* 0x0003e80000100800 */
[----:B------:R-:W4:Y:S01]  /*c3730*/  LDL.LU R51, [R1+0x2ec] ;  /* 0x0002ec0001337983 */ /* 0x000f220000300800 */
[----:B--2---:R-:W-:-:S02]  /*c3740*/  LOP3.LUT R41, R47, 0xffff, RZ, 0xc0, !PT ;  /* 0x0000ffff2f297812 */ /* 0x004fc400078ec0ff */
[----:B---3--:R-:W-:-:S04]  /*c3750*/  LOP3.LUT R43, R50, 0xffff, RZ, 0xc0, !PT ;  /* 0x0000ffff322b7812 */ /* 0x008fc800078ec0ff */
[----:B0-----:R-:W-:Y:S02]  /*c3760*/  PRMT R36, R43, 0x3340, R0 ;  /* 0x000033402b247816 */ /* 0x001fe40000000000 */
[----:B----4-:R-:W-:-:S04]  /*c3770*/  LOP3.LUT R40, R46, 0xffff, RZ, 0xc0, !PT ;  /* 0x0000ffff2e287812 */ /* 0x010fc800078ec0ff */
[----:B------:R-:W-:Y:S02]  /*c3780*/  PRMT R37, R41, 0x3340, R40 ;  /* 0x0000334029257816 */ /* 0x000fe40000000028 */
[----:B------:R-:W-:Y:S02]  /*c3790*/  LOP3.LUT R39, R45, 0xffff, RZ, 0xc0, !PT ;  /* 0x0000ffff2d277812 */ /* 0x000fe400078ec0ff */
[----:B-1----:R-:W-:Y:S02]  /*c37a0*/  LOP3.LUT R2, R59, 0xffff, RZ, 0xc0, !PT ;  /* 0x0000ffff3b027812 */ /* 0x002fe400078ec0ff */
[----:B------:R-:W-:Y:S02]  /*c37b0*/  LOP3.LUT R38, R3, 0xffff, RZ, 0xc0, !PT ;  /* 0x0000ffff03267812 */ /* 0x000fe400078ec0ff */
[----:B------:R-:W-:Y:S02]  /*c37c0*/  PRMT R3, R37, 0x5410, R36 ;  /* 0x0000541025037816 */ /* 0x000fe40000000024 */
[----:B------:R-:W-:-:S02]  /*c37d0*/  PRMT R36, R2, 0x3340, R0 ;  /* 0x0000334002247816 */ /* 0x000fc40000000000 */
[----:B------:R-:W-:Y:S01]  /*c37e0*/  PRMT R37, R39, 0x3340, R38 ;  /* 0x0000334027257816 */ /* 0x000fe20000000026 */
[----:B------:R0:W-:Y:S03]  /*c37f0*/  STL [R1+0x248], R2 ;  /* 0x0002480201007387 */ /* 0x0001e60000100800 */
[----:B------:R-:W-:Y:S02]  /*c3800*/  PRMT R37, R37, 0x5410, R36 ;  /* 0x0000541025257816 */ /* 0x000fe40000000024 */
[----:B------:R-:W-:Y:S01]  /*c3810*/  SHF.R.S32.HI R36, RZ, 0x1f, R60 ;  /* 0x0000001fff247819 */ /* 0x000fe2000001143c */
[----:B------:R1:W-:Y:S01]  /*c3820*/  STL [R1+0x1b4c], R3 ;  /* 0x001b4c0301007387 */ /* 0x0003e20000100800 */
[----:B0-----:R-:W-:-:S03]  /*c3830*/  IADD3 R2, P6, PT, R60, R28, RZ ;  /* 0x0000001c3c027210 */ /* 0x001fc60007fde0ff */
[----:B------:R0:W-:Y:S04]  /*c3840*/  STL [R1+0x1b5c], R37 ;  /* 0x001b5c2501007387 */ /* 0x0001e80000100800 */
[----:B------:R-:W2:Y:S01]  /*c3850*/  LDL.LU R45, [R1+0x29c4] ;  /* 0x0029c400012d7983 */ /* 0x000ea20000300800 */
[----:B-1----:R-:W-:-:S03]  /*c3860*/  IMAD.X R3, R36, 0x1, R26, P6 ;  /* 0x0000000124037824 */ /* 0x002fc600030e061a */
[----:B------:R-:W3:Y:S04]  /*c3870*/  LDL.LU R59, [R1+0xa38] ;  /* 0x000a3800013b7983 */ /* 0x000ee80000300800 */
[----:B------:R1:W-:Y:S01]  /*c3880*/  STL.64 [R1+0x1510], R2 ;  /* 0x0015100201007387 */ /* 0x0003e20000100a00 */
[----:B0-----:R-:W-:Y:S02]  /*c3890*/  SHF.R.U32.HI R37, RZ, 0x8, R39 ;  /* 0x00000008ff257819 */ /* 0x001fe40000011627 */
[----:B------:R-:W-:Y:S02]  /*c38a0*/  SHF.R.U32.HI R39, RZ, 0x8, R38 ;  /* 0x00000008ff277819 */ /* 0x000fe40000011626 */
[----:B------:R-:W-:Y:S01]  /*c38b0*/  SHF.R.U32.HI R38, RZ, 0x8, R41 ;  /* 0x00000008ff267819 */ /* 0x000fe20000011629 */
[----:B-1----:R-:W4:Y:S01]  /*c38c0*/  LDL.LU R3, [R1+0x2730] ;  /* 0x0027300001037983 */ /* 0x002f220000300800 */
[----:B------:R-:W-:-:S02]  /*c38d0*/  SHF.R.U32.HI R41, RZ, 0x8, R40 ;  /* 0x00000008ff297819 */ /* 0x000fc40000011628 */
[----:B------:R-:W-:Y:S02]  /*c38e0*/  LOP3.LUT R40, R37, 0xffff, RZ, 0xc0, !PT ;  /* 0x0000ffff25287812 */ /* 0x000fe400078ec0ff */
[----:B------:R-:W-:-:S04]  /*c38f0*/  LOP3.LUT R39, R39, 0xffff, RZ, 0xc0, !PT ;  /* 0x0000ffff27277812 */ /* 0x000fc800078ec0ff */
[----:B------:R-:W-:Y:S02]  /*c3900*/  PRMT R39, R40, 0x3340, R39 ;  /* 0x0000334028277816 */ /* 0x000fe40000000027 */
[----:B------:R-:W-:Y:S02]  /*c3910*/  LOP3.LUT R38, R38, 0xffff, RZ, 0xc0, !PT ;  /* 0x0000ffff26267812 */ /* 0x000fe400078ec0ff */
[----:B------:R-:W-:Y:S01]  /*c3920*/  LOP3.LUT R37, R41, 0xffff, RZ, 0xc0, !PT ;  /* 0x0000ffff29257812 */ /* 0x000fe200078ec0ff */
[----:B------:R0:W-:Y:S03]  /*c3930*/  STL [R1+0x1a98], R39 ;  /* 0x001a982701007387 */ /* 0x0001e60000100800 */
[----:B------:R-:W-:Y:S02]  /*c3940*/  PRMT R2, R38, 0x3340, R37 ;  /* 0x0000334026027816 */ /* 0x000fe40000000025 */
[----:B------:R-:W-:-:S03]  /*c3950*/  LOP3.LUT R41, R49, 0xffff, RZ, 0xc0, !PT ;  /* 0x0000ffff31297812 */ /* 0x000fc600078ec0ff */
[----:B------:R1:W-:Y:S04]  /*c3960*/  STL [R1+0x1a80], R2 ;  /* 0x001a800201007387 */ /* 0x0003e80000100800 */
[----:B------:R-:W4:Y:S01]  /*c3970*/  LDL.LU R49, [R1+0x29cc] ;  /* 0x0029cc0001317983 */ /* 0x000f220000300800 */
[----:B0-----:R-:W-:-:S03]  /*c3980*/  LOP3.LUT R39, R61, 0xffff, RZ, 0xc0, !PT ;  /* 0x0000ffff3d277812 */ /* 0x001fc600078ec0ff */
[----:B------:R-:W4:Y:S01]  /*c3990*/  LDL.LU R61, [R1+0xfa8] ;  /* 0x000fa800013d7983 */ /* 0x000f220000300800 */
[----:B------:R-:W-:Y:S02]  /*c39a0*/  PRMT R37, R39, 0x3340, R0 ;  /* 0x0000334027257816 */ /* 0x000fe40000000000 */
[----:B------:R-:W-:-:S04]  /*c39b0*/  LOP3.LUT R40, R51, 0xffff, RZ, 0xc0, !PT ;  /* 0x0000ffff33287812 */ /* 0x000fc800078ec0ff */
[----:B------:R-:W-:-:S04]  /*c39c0*/  PRMT R38, R41, 0x3340, R40 ;  /* 0x0000334029267816 */ /* 0x000fc80000000028 */
[----:B-1----:R-:W-:-:S05]  /*c39d0*/  PRMT R2, R38, 0x5410, R37 ;  /* 0x0000541026027816 */ /* 0x002fca0000000025 */
[----:B------:R0:W-:Y:S04]  /*c39e0*/  STL [R1+0x1b3c], R2 ;  /* 0x001b3c0201007387 */ /* 0x0001e80000100800 */
[----:B------:R-:W4:Y:S01]  /*c39f0*/  LDL.LU R51, [R1+0x27b0] ;  /* 0x0027b00001337983 */ /* 0x000f220000300800 */
[----:B------:R-:W-:Y:S02]  /*c3a00*/  SHF.R.U32.HI R41, RZ, 0x8, R41 ;  /* 0x00000008ff297819 */ /* 0x000fe40000011629 */
[----:B------:R-:W-:Y:S02]  /*c3a10*/  SHF.R.U32.HI R38, RZ, 0x8, R40 ;  /* 0x00000008ff267819 */ /* 0x000fe40000011628 */
[----:B------:R-:W-:Y:S02]  /*c3a20*/  IADD3 R46, P6, PT, R60, R27, RZ ;  /* 0x0000001b3c2e7210 */ /* 0x000fe40007fde0ff */
[----:B------:R-:W-:-:S02]  /*c3a30*/  SHF.R.U32.HI R37, RZ, 0x8, R39 ;  /* 0x00000008ff257819 */ /* 0x000fc40000011627 */
[----:B------:R-:W-:Y:S02]  /*c3a40*/  LOP3.LUT R39, R41, 0xffff, RZ, 0xc0, !PT ;  /* 0x0000ffff29277812 */ /* 0x000fe400078ec0ff */
[----:B------:R-:W-:Y:S01]  /*c3a50*/  LOP3.LUT R38, R38, 0xffff, RZ, 0xc0, !PT ;  /* 0x0000ffff26267812 */ /* 0x000fe200078ec0ff */
[----:B------:R-:W-:Y:S01]  /*c3a60*/  IMAD.X R47, R36, 0x1, R25, P6 ;  /* 0x00000001242f7824 */ /* 0x000fe200030e0619 */
[----:B------:R-:W-:Y:S02]  /*c3a70*/  LOP3.LUT R37, R37, 0xffff, RZ, 0xc0, !PT ;  /* 0x0000ffff25257812 */ /* 0x000fe400078ec0ff */
[----:B------:R-:W-:Y:S02]  /*c3a80*/  PRMT R38, R39, 0x3340, R38 ;  /* 0x0000334027267816 */ /* 0x000fe40000000026 */
[----:B------:R1:W-:Y:S01]  /*c3a90*/  STL.64 [R1+0x1518], R46 ;  /* 0x0015182e01007387 */ /* 0x0003e20000100a00 */
[----:B0-----:R-:W-:-:S03]  /*c3aa0*/  PRMT R2, R37, 0x3340, R0 ;  /* 0x0000334025027816 */ /* 0x001fc60000000000 */
[----:B------:R0:W-:Y:S04]  /*c3ab0*/  STL [R1+0x1a78], R38 ;  /* 0x001a782601007387 */ /* 0x0001e80000100800 */
[----:B------:R0:W-:Y:S01]  /*c3ac0*/  STL [R1+0x1f0], R2 ;  /* 0x0001f00201007387 */ /* 0x0001e20000100800 */
[----:B-1----:R-:W-:-:S05]  /*c3ad0*/  IADD3 R46, P6, PT, R60, R24, RZ ;  /* 0x000000183c2e7210 */ /* 0x002fca0007fde0ff */
[----:B------:R-:W-:Y:S01]  /*c3ae0*/  IMAD.X R47, R36, 0x1, R22, P6 ;  /* 0x00000001242f7824 */ /* 0x000fe200030e0616 */
[----:B--2---:R-:W-:Y:S02]  /*c3af0*/  LOP3.LUT R40, R45, 0xffff, RZ, 0xc0, !PT ;  /* 0x0000ffff2d287812 */ /* 0x004fe400078ec0ff */
[----:B------:R-:W2:Y:S01]  /*c3b00*/  LDL.LU R45, [R1+0x29c0] ;  /* 0x0029c000012d7983 */ /* 0x000ea20000300800 */
[----:B---3--:R-:W-:-:S03]  /*c3b10*/  LOP3.LUT R42, R59, 0xffff, RZ, 0xc0, !PT ;  /* 0x0000ffff3b2a7812 */ /* 0x008fc600078ec0ff */
[----:B------:R-:W3:Y:S01]  /*c3b20*/  LDL.LU R59, [R1+0xfac] ;  /* 0x000fac00013b7983 */ /* 0x000ee20000300800 */
[----:B------:R-:W-:Y:S02]  /*c3b30*/  PRMT R37, R42, 0x3340, R0 ;  /* 0x000033402a257816 */ /* 0x000fe40000000000 */
[----:B----4-:R-:W-:-:S04]  /*c3b40*/  LOP3.LUT R39, R3, 0xffff, RZ, 0xc0, !PT ;  /* 0x0000ffff03277812 */ /* 0x010fc800078ec0ff */
[----:B0-----:R-:W-:-:S04]  /*c3b50*/  PRMT R38, R40, 0x3340, R39 ;  /* 0x0000334028267816 */ /* 0x001fc80000000027 */
[----:B------:R-:W-:Y:S02]  /*c3b60*/  PRMT R2, R38, 0x5410, R37 ;  /* 0x0000541026027816 */ /* 0x000fe40000000025 */
[----:B------:R-:W-:-:S03]  /*c3b70*/  SHF.R.U32.HI R37, RZ, 0x8, R43 ;  /* 0x00000008ff257819 */ /* 0x000fc6000001162b */
[----:B------:R0:W-:Y:S01]  /*c3b80*/  STL [R1+0x1b20], R2 ;  /* 0x001b200201007387 */ /* 0x0001e20000100800 */
[----:B------:R-:W-:-:S03]  /*c3b90*/  SHF.R.U32.HI R40, RZ, 0x8, R40 ;  /* 0x00000008ff287819 */ /* 0x000fc60000011628 */
[----:B------:R-:W4:Y:S01]  /*c3ba0*/  LDL.LU R3, [R1+0x24c8] ;  /* 0x0024c80001037983 */ /* 0x000f220000300800 */
[----:B------:R-:W-:Y:S02]  /*c3bb0*/  SHF.R.U32.HI R38, RZ, 0x8, R39 ;  /* 0x00000008ff267819 */ /* 0x000fe40000011627 */
[----:B------:R-:W-:Y:S02]  /*c3bc0*/  LOP3.LUT R37, R37, 0xffff, RZ, 0xc0, !PT ;  /* 0x0000ffff25257812 */ /* 0x000fe400078ec0ff */
[----:B------:R-:W-:Y:S02]  /*c3bd0*/  LOP3.LUT R39, R40, 0xffff, RZ, 0xc0, !PT ;  /* 0x0000ffff28277812 */ /* 0x000fe400078ec0ff */
[----:B------:R-:W-:Y:S02]  /*c3be0*/  LOP3.LUT R38, R38, 0xffff, RZ, 0xc0, !PT ;  /* 0x0000ffff26267812 */ /* 0x000fe400078ec0ff */
[----:B------:R-:W-:Y:S02]  /*c3bf0*/  PRMT R37, R37, 0x3340, R0 ;  /* 0x0000334025257816 */ /* 0x000fe40000000000 */
[----:B0-----:R-:W-:Y:S01]  /*c3c00*/  PRMT R2, R39, 0x3340, R38 ;  /* 0x0000334027027816 */ /* 0x001fe20000000026 */
[----:B------:R-:W-:Y:S01]  /*c3c10*/  STL.64 [R1+0x1508], R46 ;  /* 0x0015082e01007387 */ /* 0x000fe20000100a00 */
[----:B------:R-:W-:-:S03]  /*c3c20*/  LOP3.LUT R41, R49, 0xffff, RZ, 0xc0, !PT ;  /* 0x0000ffff31297812 */ /* 0x000fc600078ec0ff */
[----:B------:R0:W-:Y:S01]  /*c3c30*/  STL [R1+0x1ec], R37 ;  /* 0x0001ec2501007387 */ /* 0x0001e20000100800 */
[----:B------:R-:W-:-:S03]  /*c3c40*/  LOP3.LUT R39, R61, 0xffff, RZ, 0xc0, !PT ;  /* 0x0000ffff3d277812 */ /* 0x000fc600078ec0ff */
[----:B------:R1:W-:Y:S04]  /*c3c50*/  STL [R1+0x1a74], R2 ;  /* 0x001a740201007387 */ /* 0x0003e80000100800 */
[----:B------:R-:W4:Y:S04]  /*c3c60*/  LDL.LU R49, [R1+0x29c8] ;  /* 0x0029c80001317983 */ /* 0x000f280000300800 */
[----:B------:R-:W4:Y:S01]  /*c3c70*/  LDL.LU R61, [R1+0xa3c] ;  /* 0x000a3c00013d7983 */ /* 0x000f220000300800 */
[----:B------:R-:W-:-:S03]  /*c3c80*/  LOP3.LUT R40, R51, 0xffff, RZ, 0xc0, !PT ;  /* 0x0000ffff33287812 */ /* 0x000fc600078ec0ff */
[----:B------:R-:W4:Y:S01]  /*c3c90*/  LDL.LU R51, [R1+0x279c] ;  /* 0x00279c0001337983 */ /* 0x000f220000300800 */
[----:B0-----:R-:W-:Y:S02]  /*c3ca0*/  PRMT R37, R39, 0x3340, R0 ;  /* 0x0000334027257816 */ /* 0x001fe40000000000 */
[--C-:B------:R-:W-:Y:S02]  /*c3cb0*/  PRMT R38, R41, 0x3340, R40.reuse ;  /* 0x0000334029267816 */ /* 0x100fe40000000028 */
[----:B------:R-:W-:Y:S02]  /*c3cc0*/  SHF.R.U32.HI R41, RZ, 0x8, R41 ;  /* 0x00000008ff297819 */ /* 0x000fe40000011629 */
[----:B-1----:R-:W-:Y:S02]  /*c3cd0*/  PRMT R2, R38, 0x5410, R37 ;  /* 0x0000541026027816 */ /* 0x002fe40000000025 */
[----:B------:R-:W-:Y:S02]  /*c3ce0*/  SHF.R.U32.HI R38, RZ, 0x8, R40 ;  /* 0x00000008ff267819 */ /* 0x000fe40000011628 */
[----:B------:R-:W-:-:S02]  /*c3cf0*/  IADD3 R46, P6, PT, R60, R23, RZ ;  /* 0x000000173c2e7210 */ /* 0x000fc40007fde0ff */
[----:B------:R-:W-:Y:S02]  /*c3d00*/  SHF.R.U32.HI R37, RZ, 0x8, R39 ;  /* 0x00000008ff257819 */ /* 0x000fe40000011627 */
[----:B------:R-:W-:Y:S02]  /*c3d10*/  LOP3.LUT R39, R41, 0xffff, RZ, 0xc0, !PT ;  /* 0x0000ffff29277812 */ /* 0x000fe400078ec0ff */
[----:B------:R-:W-:Y:S01]  /*c3d20*/  LOP3.LUT R38, R38, 0xffff, RZ, 0xc0, !PT ;  /* 0x0000ffff26267812 */ /* 0x000fe200078ec0ff */
[----:B------:R-:W-:Y:S01]  /*c3d30*/  IMAD.X R47, R36, 0x1, R21, P6 ;  /* 0x00000001242f7824 */ /* 0x000fe200030e0615 */
[----:B------:R-:W-:Y:S01]  /*c3d40*/  LOP3.LUT R37, R37, 0xffff, RZ, 0xc0, !PT ;  /* 0x0000ffff25257812 */ /* 0x000fe200078ec0ff */
[----:B------:R0:W-:Y:S01]  /*c3d50*/  STL [R1+0x1b14], R2 ;  /* 0x001b140201007387 */ /* 0x0001e20000100800 */
[----:B------:R-:W-:-:S03]  /*c3d60*/  PRMT R38, R39, 0x3340, R38 ;  /* 0x0000334027267816 */ /* 0x000fc60000000026 */
[----:B------:R-:W-:Y:S01]  /*c3d70*/  STL.64 [R1+0x1500], R46 ;  /* 0x0015002e01007387 */ /* 0x000fe20000100a00 */
[----:B0-----:R-:W-:-:S03]  /*c3d80*/  PRMT R2, R37, 0x3340, R0 ;  /* 0x0000334025027816 */ /* 0x001fc60000000000 */
[----:B------:R0:W-:Y:S04]  /*c3d90*/  STL [R1+0x1a6c], R38 ;  /* 0x001a6c2601007387 */ /* 0x0001e80000100800 */
[----:B------:R1:W-:Y:S01]  /*c3da0*/  STL [R1+0x1e8], R2 ;  /* 0x0001e80201007387 */ /* 0x0003e20000100800 */
[----:B------:R-:W-:Y:S02]  /*c3db0*/  IADD3 R44, P6, PT, R60, R20, RZ ;  /* 0x000000143c2c7210 */ /* 0x000fe40007fde0ff */
[----:B--2---:R-:W-:Y:S02]  /*c3dc0*/  LOP3.LUT R40, R45, 0xffff, RZ, 0xc0, !PT ;  /* 0x0000ffff2d287812 */ /* 0x004fe400078ec0ff */
[----:B---3--:R-:W-:-:S04]  /*c3dd0*/  LOP3.LUT R43, R59, 0xffff, RZ, 0xc0, !PT ;  /* 0x0000ffff3b2b7812 */ /* 0x008fc800078ec0ff */
[----:B------:R-:W-:Y:S01]  /*c3de0*/  PRMT R37, R43, 0x3340, R0 ;  /* 0x000033402b257816 */ /* 0x000fe20000000000 */
[----:B------:R-:W-:Y:S01]  /*c3df0*/  IMAD.X R45, R36, 0x1, R19, P6 ;  /* 0x00000001242d7824 */ /* 0x000fe200030e0613 */
[----:B----4-:R-:W-:Y:S02]  /*c3e00*/  LOP3.LUT R39, R3, 0xffff, RZ, 0xc0, !PT ;  /* 0x0000ffff03277812 */ /* 0x010fe400078ec0ff */
[----:B------:R-:W2:Y:S02]  /*c3e10*/  LDL.LU R3, [R1+0x110] ;  /* 0x0001100001037983 */ /* 0x000ea40000300800 */
[----:B0-----:R-:W-:Y:S02]  /*c3e20*/  PRMT R38, R40, 0x3340, R39 ;  /* 0x0000334028267816 */ /* 0x001fe40000000027 */
[----:B------:R-:W-:Y:S02]  /*c3e30*/  SHF.R.U32.HI R40, RZ, 0x8, R40 ;  /* 0x00000008ff287819 */ /* 0x000fe40000011628 */
[----:B-1----:R-:W-:-:S02]  /*c3e40*/  PRMT R2, R38, 0x5410, R37 ;  /* 0x0000541026027816 */ /* 0x002fc40000000025 */
[----:B------:R-:W-:Y:S02]  /*c3e50*/  SHF.R.U32.HI R37, RZ, 0x8, R42 ;  /* 0x00000008ff257819 */ /* 0x000fe4000001162a */
[----:B------:R-:W-:Y:S02]  /*c3e60*/  SHF.R.U32.HI R38, RZ, 0x8, R39 ;  /* 0x00000008ff267819 */ /* 0x000fe40000011627 */
[----:B------:R-:W-:Y:S02]  /*c3e70*/  LOP3.LUT R37, R37, 0xffff, RZ, 0xc0, !PT ;  /* 0x0000ffff25257812 */ /* 0x000fe400078ec0ff */
[----:B------:R-:W-:Y:S02]  /*c3e80*/  LOP3.LUT R39, R40, 0xffff, RZ, 0xc0, !PT ;  /* 0x0000ffff28277812 */ /* 0x000fe400078ec0ff */
[----:B------:R-:W-:Y:S01]  /*c3e90*/  LOP3.LUT R38, R38, 0xffff, RZ, 0xc0, !PT ;  /* 0x0000ffff26267812 */ /* 0x000fe200078ec0ff */
[----:B------:R0:W-:Y:S01]  /*c3ea0*/  STL [R1+0x1b08], R2 ;  /* 0x001b080201007387 */ /* 0x0001e20000100800 */
[----:B------:R-:W-:-:S02]  /*c3eb0*/  PRMT R37, R37, 0x3340, R0 ;  /* 0x0000334025257816 */ /* 0x000fc40000000000 */
[----:B------:R-:W-:Y:S01]  /*c3ec0*/  LOP3.LUT R41, R49, 0xffff, RZ, 0xc0, !PT ;  /* 0x0000ffff31297812 */ /* 0x000fe200078ec0ff */
[----:B------:R-:W-:Y:S01]  /*c3ed0*/  STL.64 [R1+0x14d0], R44 ;  /* 0x0014d02c01007387 */ /* 0x000fe20000100a00 */
[----:B0-----:R-:W-:Y:S02]  /*c3ee0*/  PRMT R2, R39, 0x3340, R38 ;  /* 0x0000334027027816 */ /* 0x001fe40000000026 */
[----:B------:R-:W-:Y:S01]  /*c3ef0*/  LOP3.LUT R39, R61, 0xffff, RZ, 0xc0, !PT ;  /* 0x0000ffff3d277812 */ /* 0x000fe200078ec0ff */
[----:B------:R0:W-:Y:S04]  /*c3f00*/  STL [R1+0x1e4], R37 ;  /* 0x0001e42501007387 */ /* 0x0001e80000100800 */
[----:B------:R1:W-:Y:S01]  /*c3f10*/  STL [R1+0x1a64], R2 ;  /* 0x001a640201007387 */ /* 0x0003e20000100800 */
[----:B------:R-:W-:-:S02]  /*c3f20*/  LOP3.LUT R40, R51, 0xffff, RZ, 0xc0, !PT ;  /* 0x0000ffff33287812 */ /* 0x000fc400078ec0ff */
[----:B0-----:R-:W-:Y:S01]  /*c3f30*/  PRMT R37, R39, 0x3340, R0 ;  /* 0x0000334027257816 */ /* 0x001fe20000000000 */
[----:B------:R-:W3:Y:S01]  /*c3f40*/  LDL.LU R51, [R1+0x114] ;  /* 0x0001140001337983 */ /* 0x000ee20000300800 */
[--C-:B------:R-:W-:Y:S02]  /*c3f50*/  PRMT R38, R41, 0x3340, R40.reuse ;  /* 0x0000334029267816 */ /* 0x100fe40000000028 */
[----:B------:R-:W-:Y:S02]  /*c3f60*/  SHF.R.U32.HI R41, RZ, 0x8, R41 ;  /* 0x00000008ff297819 */ /* 0x000fe40000011629 */
[----:B-1----:R-:W-:Y:S02]  /*c3f70*/  PRMT R2, R38, 0x5410, R37 ;  /* 0x0000541026027816 */ /* 0x002fe40000000025 */
[----:B------:R-:W-:Y:S02]  /*c3f80*/  SHF.R.U32.HI R38, RZ, 0x8, R40 ;  /* 0x00000008ff267819 */ /* 0x000fe40000011628 */
[----:B------:R-:W-:-:S02]  /*c3f90*/  SHF.R.U32.HI R37, RZ, 0x8, R39 ;  /* 0x00000008ff257819 */ /* 0x000fc40000011627 */
        /* <DEDUP_REMOVED lines=12> */
[----:B------:R-:W4:Y:S01]  /*c4060*/  LDL.LU R57, [R1+0xf4] ;  /* 0x0000f40001397983 */ /* 0x000f220000300800 */
[----:B------:R-:W-:-:S02]  /*c4070*/  LOP3.LUT R39, R58, 0xffff, RZ, 0xc0, !PT ;  /* 0x0000ffff3a277812 */ /* 0x000fc400078ec0ff */
[----:B------:R-:W-:Y:S02]  /*c4080*/  PRMT R37, R42, 0x3340, R0 ;  /* 0x000033402a257816 */ /* 0x000fe40000000000 */
[----:B0-----:R-:W-:Y:S02]  /*c4090*/  IADD3 R2, P6, PT, R60, R16, RZ ;  /* 0x000000103c027210 */ /* 0x001fe40007fde0ff */
[----:B--2---:R-:W-:-:S04]  /*c40a0*/  LOP3.LUT R40, R3, 0xffff, RZ, 0xc0, !PT ;  /* 0x0000ffff03287812 */ /* 0x004fc800078ec0ff */
[----:B------:R-:W-:Y:S02]  /*c40b0*/  PRMT R38, R40, 0x3340, R39 ;  /* 0x0000334028267816 */ /* 0x000fe40000000027 */
[----:B------:R-:W-:Y:S02]  /*c40c0*/  SHF.R.U32.HI R40, RZ, 0x8, R40 ;  /* 0x00000008ff287819 */ /* 0x000fe40000011628 */
[----:B------:R-:W-:Y:S02]  /*c40d0*/  PRMT R58, R38, 0x5410, R37 ;  /* 0x00005410263a7816 */ /* 0x000fe40000000025 */
[----:B------:R-:W-:Y:S02]  /*c40e0*/  SHF.R.U32.HI R37, RZ, 0x8, R43 ;  /* 0x00000008ff257819 */ /* 0x000fe4000001162b */
[----:B------:R-:W-:Y:S01]  /*c40f0*/  SHF.R.U32.HI R38, RZ, 0x8, R39 ;  /* 0x00000008ff267819 */ /* 0x000fe20000011627 */
[----:B------:R-:W-:Y:S01]  /*c4100*/  IMAD.X R3, R36, 0x1, R14, P6 ;  /* 0x0000000124037824 */ /* 0x000fe200030e060e */
[----:B------:R-:W-:-:S02]  /*c4110*/  LOP3.LUT R37, R37, 0xffff, RZ, 0xc0, !PT ;  /* 0x0000ffff25257812 */ /* 0x000fc400078ec0ff */
[----:B------:R-:W-:Y:S02]  /*c4120*/  LOP3.LUT R39, R40, 0xffff, RZ, 0xc0, !PT ;  /* 0x0000ffff28277812 */ /* 0x000fe400078ec0ff */
[----:B------:R-:W-:Y:S01]  /*c4130*/  LOP3.LUT R38, R38, 0xffff, RZ, 0xc0, !PT ;  /* 0x0000ffff26267812 */ /* 0x000fe200078ec0ff */
[----:B------:R-:W-:Y:S01]  /*c4140*/  STL [R1+0x521c], R58 ;  /* 0x00521c3a01007387 */ /* 0x000fe20000100800 */
[----:B------:R-:W-:-:S03]  /*c4150*/  LOP3.LUT R40, R56, 0xffff, RZ, 0xc0, !PT ;  /* 0x0000ffff38287812 */ /* 0x000fc600078ec0ff */
[----:B------:R0:W-:Y:S02]  /*c4160*/  STL.64 [R1+0x14c0], R2 ;  /* 0x0014c00201007387 */ /* 0x0001e40000100a00 */
[----:B0-----:R-:W-:Y:S02]  /*c4170*/  PRMT R3, R37, 0x3340, R0 ;  /* 0x0000334025037816 */ /* 0x001fe40000000000 */
[----:B------:R-:W-:Y:S02]  /*c4180*/  PRMT R2, R39, 0x3340, R38 ;  /* 0x0000334027027816 */ /* 0x000fe40000000026 */
[----:B------:R-:W-:Y:S02]  /*c4190*/  LOP3.LUT R39, R55, 0xffff, RZ, 0xc0, !PT ;  /* 0x0000ffff37277812 */ /* 0x000fe400078ec0ff */
[----:B---3--:R-:W-:Y:S01]  /*c41a0*/  LOP3.LUT R41, R51, 0xffff, RZ, 0xc0, !PT ;  /* 0x0000ffff33297812 */ /* 0x008fe200078ec0ff */
[----:B------:R-:W-:Y:S01]  /*c41b0*/  STL [R1+0x1dc], R3 ;  /* 0x0001dc0301007387 */ /* 0x000fe20000100800 */
[----:B------:R-:W-:-:S02]  /*c41c0*/  PRMT R37, R40, 0x3340, R0 ;  /* 0x0000334028257816 */ /* 0x000fc40000000000 */
[----:B------:R-:W-:Y:S01]  /*c41d0*/  PRMT R38, R41, 0x3340, R39 ;  /* 0x0000334029267816 */ /* 0x000fe20000000027 */
[----:B------:R0:W-:Y:S01]  /*c41e0*/  STL [R1+0x34c], R2 ;  /* 0x00034c0201007387 */ /* 0x0001e20000100800 */
[----:B------:R-:W-:Y:S02]  /*c41f0*/  SHF.R.U32.HI R41, RZ, 0x8, R41 ;  /* 0x00000008ff297819 */ /* 0x000fe40000011629 */
[----:B------:R-:W-:Y:S02]  /*c4200*/  PRMT R55, R38, 0x5410, R37 ;  /* 0x0000541026377816 */ /* 0x000fe40000000025 */
[----:B------:R-:W-:Y:S02]  /*c4210*/  SHF.R.U32.HI R38, RZ, 0x8, R39 ;  /* 0x00000008ff267819 */ /* 0x000fe40000011627 */
[----:B0-----:R-:W-:Y:S02]  /*c4220*/  IADD3 R2, P6, PT, R60, R15, RZ ;  /* 0x0000000f3c027210 */ /* 0x001fe40007fde0ff */
[----:B------:R-:W-:-:S03]  /*c4230*/  SHF.R.U32.HI R37, RZ, 0x8, R40 ;  /* 0x00000008ff257819 */ /* 0x000fc60000011628 */
[----:B------:R-:W-:Y:S01]  /*c4240*/  IMAD.X R3, R36, 0x1, R13, P6 ;  /* 0x0000000124037824 */ /* 0x000fe200030e060d */
[----:B------:R-:W-:Y:S01]  /*c4250*/  LOP3.LUT R39, R41, 0xffff, RZ, 0xc0, !PT ;  /* 0x0000ffff29277812 */ /* 0x000fe200078ec0ff */
[----:B------:R-:W-:Y:S01]  /*c4260*/  STL [R1+0x5220], R55 ;  /* 0x0052203701007387 */ /* 0x000fe20000100800 */
[----:B------:R-:W-:Y:S02]  /*c4270*/  LOP3.LUT R38, R38, 0xffff, RZ, 0xc0, !PT ;  /* 0x0000ffff26267812 */ /* 0x000fe400078ec0ff */
[----:B------:R-:W-:Y:S01]  /*c4280*/  LOP3.LUT R37, R37, 0xffff, RZ, 0xc0, !PT ;  /* 0x0000ffff25257812 */ /* 0x000fe200078ec0ff */
[----:B------:R-:W2:Y:S01]  /*c4290*/  LDL.LU R49, [R1+0xf8] ;  /* 0x0000f80001317983 */ /* 0x000ea20000300800 */
[----:B------:R-:W-:-:S03]  /*c42a0*/  LOP3.LUT R41, R48, 0xffff, RZ, 0xc0, !PT ;  /* 0x0000ffff30297812 */ /* 0x000fc600078ec0ff */
[----:B------:R0:W-:Y:S01]  /*c42b0*/  STL.64 [R1+0x14b8], R2 ;  /* 0x0014b80201007387 */ /* 0x0001e20000100a00 */
[----:B----4-:R-:W-:Y:S02]  /*c42c0*/  LOP3.LUT R40, R57, 0xffff, RZ, 0xc0, !PT ;  /* 0x0000ffff39287812 */ /* 0x010fe400078ec0ff */
[----:B0-----:R-:W-:Y:S02]  /*c42d0*/  PRMT R3, R39, 0x3340, R38 ;  /* 0x0000334027037816 */ /* 0x001fe40000000026 */
[--C-:B------:R-:W-:Y:S02]  /*c42e0*/  PRMT R2, R37, 0x3340, R0.reuse ;  /* 0x0000334025027816 */ /* 0x100fe40000000000 */
[----:B------:R-:W-:Y:S01]  /*c42f0*/  LOP3.LUT R39, R53, 0xffff, RZ, 0xc0, !PT ;  /* 0x0000ffff35277812 */ /* 0x000fe200078ec0ff */
[----:B------:R-:W-:Y:S01]  /*c4300*/  STL [R1+0x32c], R3 ;  /* 0x00032c0301007387 */ /* 0x000fe20000100800 */
[----:B------:R-:W-:Y:S02]  /*c4310*/  PRMT R37, R41, 0x3340, R0 ;  /* 0x0000334029257816 */ /* 0x000fe40000000000 */
[----:B------:R-:W-:Y:S01]  /*c4320*/  PRMT R38, R40, 0x3340, R39 ;  /* 0x0000334028267816 */ /* 0x000fe20000000027 */
[----:B------:R0:W-:Y:S03]  /*c4330*/  STL [R1+0x1d8], R2 ;  /* 0x0001d80201007387 */ /* 0x0001e60000100800 */
[----:B------:R-:W-:-:S02]  /*c4340*/  PRMT R53, R38, 0x5410, R37 ;  /* 0x0000541026357816 */ /* 0x000fc40000000025 */
[----:B0-----:R-:W-:-:S03]  /*c4350*/  IADD3 R2, P6, PT, R60, R12, RZ ;  /* 0x0000000c3c027210 */ /* 0x001fc60007fde0ff */
[----:B------:R-:W-:Y:S02]  /*c4360*/  STL [R1+0x5224], R53 ;  /* 0x0052243501007387 */ /* 0x000fe40000100800 */
[----:B------:R-:W-:Y:S02]  /*c4370*/  IMAD.X R3, R36, 0x1, R11, P6 ;  /* 0x0000000124037824 */ /* 0x000fe400030e060b */
[----:B------:R-:W3:Y:S04]  /*c4380*/  LDL.LU R61, [R1+0x240] ;  /* 0x00024000013d7983 */ /* 0x000ee80000300800 */
[----:B------:R0:W-:Y:S04]  /*c4390*/  STL.64 [R1+0x1490], R2 ;  /* 0x0014900201007387 */ /* 0x0001e80000100a00 */
[----:B0-----:R-:W4:Y:S04]  /*c43a0*/  LDL.LU R3, [R1+0x1ac] ;  /* 0x0001ac0001037983 */ /* 0x001f280000300800 */
[----:B------:R-:W4:Y:S04]  /*c43b0*/  LDL.LU R51, [R1+0x234] ;  /* 0x0002340001337983 */ /* 0x000f280000300800 */
[----:B------:R-:W4:Y:S04]  /*c43c0*/  LDL.LU R48, [R1+0x23c] ;  /* 0x00023c0001307983 */ /* 0x000f280000300800 */
[----:B------:R-:W4:Y:S04]  /*c43d0*/  LDL.LU R56, [R1+0x1a8] ;  /* 0x0001a80001387983 */ /* 0x000f280000300800 */
[----:B------:R-:W4:Y:S01]  /*c43e0*/  LDL.LU R57, [R1+0x230] ;  /* 0x0002300001397983 */ /* 0x000f220000300800 */
        /* <DEDUP_REMOVED lines=9> */
[----:B------:R0:W-:Y:S04]  /*c4480*/  STL [R1+0x1d4], R2 ;  /* 0x0001d40201007387 */ /* 0x0001e80000100800 */
[----:B------:R1:W-:Y:S01]  /*c4490*/  STL [R1+0x320], R37 ;  /* 0x0003202501007387 */ /* 0x0003e20000100800 */
[----:B0-----:R-:W-:Y:S02]  /*c44a0*/  LOP3.LUT R2, R54, 0xffff, RZ, 0xc0, !PT ;  /* 0x0000ffff36027812 */ /* 0x001fe400078ec0ff */
[----:B------:R-:W-:Y:S01]  /*c44b0*/  IADD3 R42, P6, PT, R60, R10, RZ ;  /* 0x0000000a3c2a7210 */ /* 0x000fe20007fde0ff */
[----:B------:R-:W4:Y:S01]  /*c44c0*/  LDL.LU R54, [R1+0x5520] ;  /* 0x0055200001367983 */ /* 0x000f220000300800 */
[----:B-1----:R-:W-:-:S03]  /*c44d0*/  PRMT R37, R2, 0x3340, R0 ;  /* 0x0000334002257816 */ /* 0x002fc60000000000 */
[----:B------:R-:W-:Y:S01]  /*c44e0*/  IMAD.X R43, R36, 0x1, R8, P6 ;  /* 0x00000001242b7824 */ /* 0x000fe200030e0608 */
[----:B------:R0:W-:Y:S01]  /*c44f0*/  STL [R1+0x244], R2 ;  /* 0x0002440201007387 */ /* 0x0001e20000100800 */
[----:B--2---:R-:W-:-:S04]  /*c4500*/  LOP3.LUT R40, R49, 0xffff, RZ, 0xc0, !PT ;  /* 0x0000ffff31287812 */ /* 0x004fc800078ec0ff */
[----:B------:R-:W-:-:S04]  /*c4510*/  PRMT R38, R40, 0x3340, R39 ;  /* 0x0000334028267816 */ /* 0x000fc80000000027 */
[----:B------:R-:W-:Y:S02]  /*c4520*/  PRMT R52, R38, 0x5410, R37 ;  /* 0x0000541026347816 */ /* 0x000fe40000000025 */
[----:B------:R-:W-:Y:S02]  /*c4530*/  SHF.R.U32.HI R37, RZ, 0x8, R41 ;  /* 0x00000008ff257819 */ /* 0x000fe40000011629 */
[----:B------:R-:W-:Y:S02]  /*c4540*/  SHF.R.U32.HI R40, RZ, 0x8, R40 ;  /* 0x00000008ff287819 */ /* 0x000fe40000011628 */
[----:B------:R-:W-:Y:S02]  /*c4550*/  SHF.R.U32.HI R38, RZ, 0x8, R39 ;  /* 0x00000008ff267819 */ /* 0x000fe40000011627 */
[----:B------:R-:W-:Y:S02]  /*c4560*/  LOP3.LUT R37, R37, 0xffff, RZ, 0xc0, !PT ;  /* 0x0000ffff25257812 */ /* 0x000fe400078ec0ff */
[----:B------:R-:W-:-:S02]  /*c4570*/  LOP3.LUT R39, R40, 0xffff, RZ, 0xc0, !PT ;  /* 0x0000ffff28277812 */ /* 0x000fc400078ec0ff */
[----:B------:R-:W-:Y:S01]  /*c4580*/  LOP3.LUT R38, R38, 0xffff, RZ, 0xc0, !PT ;  /* 0x0000ffff26267812 */ /* 0x000fe200078ec0ff */
[----:B------:R-:W-:Y:S01]  /*c4590*/  STL [R1+0x5228], R52 ;  /* 0x0052283401007387 */ /* 0x000fe20000100800 */
[----:B------:R-:W-:Y:S02]  /*c45a0*/  PRMT R37, R37, 0x3340, R0 ;  /* 0x0000334025257816 */ /* 0x000fe40000000000 */
[----:B0-----:R-:W-:Y:S01]  /*c45b0*/  PRMT R2, R39, 0x3340, R38 ;  /* 0x0000334027027816 */ /* 0x001fe20000000026 */
[----:B------:R3:W-:Y:S04]  /*c45c0*/  STL.64 [R1+0x1488], R42 ;  /* 0x0014882a01007387 */ /* 0x0007e80000100a00 */
[----:B------:R-:W-:Y:S04]  /*c45d0*/  STL [R1+0x1d0], R37 ;  /* 0x0001d02501007387 */ /* 0x000fe80000100800 */
[----:B------:R0:W-:Y:S04]  /*c45e0*/  STL [R1+0x344], R2 ;  /* 0x0003440201007387 */ /* 0x0001e80000100800 */
[----:B------:R-:W2:Y:S01]  /*c45f0*/  LDL.LU R45, [R1+0x238] ;  /* 0x00023800012d7983 */ /* 0x000ea20000300800 */
[----:B---3--:R-:W-:-:S03]  /*c4600*/  LOP3.LUT R42, R61, 0xffff, RZ, 0xc0, !PT ;  /* 0x0000ffff3d2a7812 */ /* 0x008fc600078ec0ff */
[----:B------:R-:W3:Y:S01]  /*c4610*/  LDL.LU R59, [R1+0x194] ;  /* 0x00019400013b7983 */ /* 0x000ee20000300800 */
[----:B0-----:R-:W-:-:S03]  /*c4620*/  IADD3 R2, P6, PT, R60, R9, RZ ;  /* 0x000000093c027210 */ /* 0x001fc60007fde0ff */
[----:B------:R-:W3:Y:S01]  /*c4630*/  LDL.LU R49, [R1+0x1c8] ;  /* 0x0001c80001317983 */ /* 0x000ee20000300800 */
[----:B----4-:R-:W-:Y:S02]  /*c4640*/  LOP3.LUT R44, R3, 0xffff, RZ, 0xc0, !PT ;  /* 0x0000ffff032c7812 */ /* 0x010fe400078ec0ff */
[----:B------:R-:W-:Y:S02]  /*c4650*/  LOP3.LUT R41, R51, 0xffff, RZ, 0xc0, !PT ;  /* 0x0000ffff33297812 */ /* 0x000fe400078ec0ff */
[----:B------:R-:W-:Y:S02]  /*c4660*/  PRMT R37, R44, 0x3340, R0 ;  /* 0x000033402c257816 */ /* 0x000fe40000000000 */
[----:B------:R-:W-:Y:S02]  /*c4670*/  PRMT R38, R42, 0x3340, R41 ;  /* 0x000033402a267816 */ /* 0x000fe40000000029 */
[----:B------:R-:W-:Y:S02]  /*c4680*/  LOP3.LUT R40, R48, 0xffff, RZ, 0xc0, !PT ;  /* 0x0000ffff30287812 */ /* 0x000fe400078ec0ff */
[----:B------:R-:W-:-:S02]  /*c4690*/  LOP3.LUT R43, R56, 0xffff, RZ, 0xc0, !PT ;  /* 0x0000ffff382b7812 */ /* 0x000fc400078ec0ff */
[----:B------:R-:W-:Y:S02]  /*c46a0*/  LOP3.LUT R39, R57, 0xffff, RZ, 0xc0, !PT ;  /* 0x0000ffff39277812 */ /* 0x000fe400078ec0ff */
[----:B------:R-:W-:Y:S02]  /*c46b0*/  PRMT R55, R38, 0x5410, R37 ;  /* 0x0000541026377816 */ /* 0x000fe40000000025 */
[----:B------:R-:W-:Y:S02]  /*c46c0*/  PRMT R37, R43, 0x3340, R0 ;  /* 0x000033402b257816 */ /* 0x000fe40000000000 */
[----:B------:R-:W-:Y:S02]  /*c46d0*/  PRMT R38, R40, 0x3340, R39 ;  /* 0x0000334028267816 */ /* 0x000fe40000000027 */
[----:B------:R-:W-:Y:S02]  /*c46e0*/  SHF.R.U32.HI R42, RZ, 0x8, R42 ;  /* 0x00000008ff2a7819 */ /* 0x000fe4000001162a */
[----:B------:R-:W-:-:S02]  /*c46f0*/  PRMT R58, R38, 0x5410, R37 ;  /* 0x00005410263a7816 */ /* 0x000fc40000000025 */
[----:B------:R-:W-:Y:S01]  /*c4700*/  SHF.R.U32.HI R38, RZ, 0x8, R41 ;  /* 0x00000008ff267819 */ /* 0x000fe20000011629 */
[----:B------:R-:W-:Y:S01]  /*c4710*/  IMAD.X R3, R36, 0x1, R6, P6 ;  /* 0x0000000124037824 */ /* 0x000fe200030e0606 */
[----:B------:R-:W-:Y:S02]  /*c4720*/  SHF.R.U32.HI R40, RZ, 0x8, R40 ;  /* 0x00000008ff287819 */ /* 0x000fe40000011628 */
[----:B------:R-:W-:Y:S01]  /*c4730*/  SHF.R.U32.HI R37, RZ, 0x8, R39 ;  /* 0x00000008ff257819 */ /* 0x000fe20000011627 */
[----:B------:R-:W-:Y:S01]  /*c4740*/  STL [R1+0x522c], R55 ;  /* 0x00522c3701007387 */ /* 0x000fe20000100800 */
[----:B------:R-:W-:Y:S02]  /*c4750*/  LOP3.LUT R39, R42, 0xffff, RZ, 0xc0, !PT ;  /* 0x0000ffff2a277812 */ /* 0x000fe400078ec0ff */
[----:B------:R-:W-:Y:S01]  /*c4760*/  LOP3.LUT R38, R38, 0xffff, RZ, 0xc0, !PT ;  /* 0x0000ffff26267812 */ /* 0x000fe200078ec0ff */
[----:B------:R-:W-:Y:S01]  /*c4770*/  STL [R1+0x5230], R58 ;  /* 0x0052303a01007387 */ /* 0x000fe20000100800 */
[----:B------:R-:W-:-:S02]  /*c4780*/  LOP3.LUT R40, R40, 0xffff, RZ, 0xc0, !PT ;  /* 0x0000ffff28287812 */ /* 0x000fc400078ec0ff */
[----:B------:R-:W-:Y:S01]  /*c4790*/  LOP3.LUT R37, R37, 0xffff, RZ, 0xc0, !PT ;  /* 0x0000ffff25257812 */ /* 0x000fe200078ec0ff */
[----:B------:R0:W-:Y:S04]  /*c47a0*/  STL.64 [R1+0x1460], R2 ;  /* 0x0014600201007387 */ /* 0x0001e80000100a00 */
[----:B------:R-:W4:Y:S01]  /*c47b0*/  LDL.LU R61, [R1+0x1350] ;  /* 0x00135000013d7983 */ /* 0x000f220000300800 */
[----:B0-----:R-:W-:Y:S02]  /*c47c0*/  PRMT R3, R39, 0x3340, R38 ;  /* 0x0000334027037816 */ /* 0x001fe40000000026 */
[----:B------:R-:W-:-:S03]  /*c47d0*/  PRMT R2, R40, 0x3340, R37 ;  /* 0x0000334028027816 */ /* 0x000fc60000000025 */
[----:B------:R0:W-:Y:S04]  /*c47e0*/  STL [R1+0x2fc], R3 ;  /* 0x0002fc0301007387 */ /* 0x0001e80000100800 */
[----:B0-----:R-:W4:Y:S04]  /*c47f0*/  LDL.LU R3, [R1+0x340] ;  /* 0x0003400001037983 */ /* 0x001f280000300800 */
[----:B------:R-:W-:Y:S04]  /*c4800*/  STL [R1+0x2ec], R2 ;  /* 0x0002ec0201007387 */ /* 0x000fe80000100800 */
[----:B------:R-:W4:Y:S04]  /*c4810*/  LDL.LU R51, [R1+0x7c8] ;  /* 0x0007c80001337983 */ /* 0x000f280000300800 */
[----:B------:R-:W4:Y:S04]  /*c4820*/  LDL.LU R48, [R1+0x1354] ;  /* 0x0013540001307983 */ /* 0x000f280000300800 */
[----:B------:R-:W4:Y:S04]  /*c4830*/  LDL.LU R56, [R1+0x348] ;  /* 0x0003480001387983 */ /* 0x000f280000300800 */
[----:B------:R-:W4:Y:S01]  /*c4840*/  LDL.LU R57, [R1+0x95c] ;  /* 0x00095c0001397983 */ /* 0x000f220000300800 */
[----:B------:R-:W-:-:S02]  /*c4850*/  IADD3 R38, P6, PT, R60, R7, RZ ;  /* 0x000000073c267210 */ /* 0x000fc40007fde0ff */
[----:B------:R-:W-:-:S03]  /*c4860*/  SHF.R.U32.HI R37, RZ, 0x8, R43 ;  /* 0x00000008ff257819 */ /* 0x000fc6000001162b */
[----:B------:R-:W-:Y:S01]  /*c4870*/  IMAD.X R39, R36, 0x1, R5, P6 ;  /* 0x0000000124277824 */ /* 0x000fe200030e0605 */
[----:B------:R-:W-:-:S04]  /*c4880*/  LOP3.LUT R37, R37, 0xffff, RZ, 0xc0, !PT ;  /* 0x0000ffff25257812 */ /* 0x000fc800078ec0ff */
[----:B------:R0:W-:Y:S01]  /*c4890*/  STL.64 [R1+0x1480], R38 ;  /* 0x0014802601007387 */ /* 0x0001e20000100a00 */
[----:B------:R-:W-:Y:S02]  /*c48a0*/  PRMT R37, R37, 0x3340, R0 ;  /* 0x0000334025257816 */ /* 0x000fe40000000000 */
[----:B0-----:R-:W-:-:S04]  /*c48b0*/  SHF.R.U32.HI R38, RZ, 0x8, R44 ;  /* 0x00000008ff267819 */ /* 0x001fc8000001162c */
[----:B------:R-:W-:Y:S01]  /*c48c0*/  LOP3.LUT R38, R38, 0xffff, RZ, 0xc0, !PT ;  /* 0x0000ffff26267812 */ /* 0x000fe200078ec0ff */
[----:B------:R0:W-:Y:S03]  /*c48d0*/  STL [R1+0xec], R37 ;  /* 0x0000ec2501007387 */ /* 0x0001e60000100800 */
[----:B------:R-:W-:Y:S02]  /*c48e0*/  PRMT R2, R38, 0x3340, R0 ;  /* 0x0000334026027816 */ /* 0x000fe40000000000 */
[----:B------:R-:W-:-:S03]  /*c48f0*/  IADD3 R42, P6, PT, R60, R4, RZ ;  /* 0x000000043c2a7210 */ /* 0x000fc60007fde0ff */
[----:B------:R1:W-:Y:S02]  /*c4900*/  STL [R1+0xe8], R2 ;  /* 0x0000e80201007387 */ /* 0x0003e40000100800 */
[----:B------:R-:W-:Y:S01]  /*c4910*/  IMAD.X R43, R36, 0x1, R30, P6 ;  /* 0x00000001242b7824 */ /* 0x000fe200030e061e */
[----:B--2---:R-:W-:Y:S02]  /*c4920*/  LOP3.LUT R41, R45, 0xffff, RZ, 0xc0, !PT ;  /* 0x0000ffff2d297812 */ /* 0x004fe400078ec0ff */
[----:B---3--:R-:W-:Y:S02]  /*c4930*/  LOP3.LUT R40, R59, 0xffff, RZ, 0xc0, !PT ;  /* 0x0000ffff3b287812 */ /* 0x008fe400078ec0ff */
[----:B------:R-:W-:Y:S02]  /*c4940*/  LOP3.LUT R39, R49, 0xffff, RZ, 0xc0, !PT ;  /* 0x0000ffff31277812 */ /* 0x000fe400078ec0ff */
[----:B0-----:R-:W-:Y:S02]  /*c4950*/  PRMT R37, R40, 0x3340, R0 ;  /* 0x0000334028257816 */ /* 0x001fe40000000000 */
[----:B------:R-:W-:-:S02]  /*c4960*/  PRMT R38, R41, 0x3340, R39 ;  /* 0x0000334029267816 */ /* 0x000fc40000000027 */
[----:B------:R-:W-:Y:S02]  /*c4970*/  SHF.R.U32.HI R41, RZ, 0x8, R41 ;  /* 0x00000008ff297819 */ /* 0x000fe40000011629 */
[----:B------:R-:W-:Y:S02]  /*c4980*/  PRMT R59, R38, 0x5410, R37 ;  /* 0x00005410263b7816 */ /* 0x000fe40000000025 */
[----:B------:R-:W-:Y:S02]  /*c4990*/  SHF.R.U32.HI R38, RZ, 0x8, R39 ;  /* 0x00000008ff267819 */ /* 0x000fe40000011627 */
[----:B------:R-:W-:Y:S02]  /*c49a0*/  SHF.R.U32.HI R37, RZ, 0x8, R40 ;  /* 0x00000008ff257819 */ /* 0x000fe40000011628 */
[----:B------:R-:W-:Y:S02]  /*c49b0*/  LOP3.LUT R39, R41, 0xffff, RZ, 0xc0, !PT ;  /* 0x0000ffff29277812 */ /* 0x000fe400078ec0ff */
[----:B------:R-:W-:-:S02]  /*c49c0*/  LOP3.LUT R38, R38, 0xffff, RZ, 0xc0, !PT ;  /* 0x0000ffff26267812 */ /* 0x000fc400078ec0ff */
[----:B------:R-:W-:Y:S02]  /*c49d0*/  LOP3.LUT R37, R37, 0xffff, RZ, 0xc0, !PT ;  /* 0x0000ffff25257812 */ /* 0x000fe400078ec0ff */
[----:B------:R-:W-:Y:S02]  /*c49e0*/  PRMT R38, R39, 0x3340, R38 ;  /* 0x0000334027267816 */ /* 0x000fe40000000026 */
[----:B-1----:R-:W-:Y:S01]  /*c49f0*/  PRMT R2, R37, 0x3340, R0 ;  /* 0x0000334025027816 */ /* 0x002fe20000000000 */
[----:B------:R-:W-:Y:S04]  /*c4a00*/  STL [R1+0x5234], R59 ;  /* 0x0052343b01007387 */ /* 0x000fe80000100800 */
[----:B------:R0:W-:Y:S04]  /*c4a10*/  STL.64 [R1+0x1478], R42 ;  /* 0x0014782a01007387 */ /* 0x0001e80000100a00 */
[----:B------:R1:W-:Y:S04]  /*c4a20*/  STL [R1+0x2e4], R38 ;  /* 0x0002e42601007387 */ /* 0x0003e80000100800 */
[----:B------:R2:W-:Y:S01]  /*c4a30*/  STL [R1+0xe4], R2 ;  /* 0x0000e40201007387 */ /* 0x0005e20000100800 */
[----:B----4-:R-:W-:-:S03]  /*c4a40*/  LOP3.LUT R41, R48, 0xffff, RZ, 0xc0, !PT ;  /* 0x0000ffff30297812 */ /* 0x010fc600078ec0ff */
[----:B------:R-:W3:Y:S01]  /*c4a50*/  LDL.LU R48, [R1+0x1340] ;  /* 0x0013400001307983 */ /* 0x000ee20000300800 */
[----:B0-----:R-:W-:-:S03]  /*c4a60*/  LOP3.LUT R43, R56, 0xffff, RZ, 0xc0, !PT ;  /* 0x0000ffff382b7812 */ /* 0x001fc600078ec0ff */
[----:B------:R-:W4:Y:S01]  /*c4a70*/  LDL.LU R56, [R1+0x338] ;  /* 0x0003380001387983 */ /* 0x000f220000300800 */
[----:B------:R-:W-:-:S03]  /*c4a80*/  LOP3.LUT R39, R57, 0xffff, RZ, 0xc0, !PT ;  /* 0x0000ffff39277812 */ /* 0x000fc600078ec0ff */
[----:B------:R-:W4:Y:S01]  /*c4a90*/  LDL.LU R57, [R1+0x374] ;  /* 0x0003740001397983 */ /* 0x000f220000300800 */
[----:B------:R-:W-:Y:S02]  /*c4aa0*/  LOP3.LUT R42, R61, 0xffff, RZ, 0xc0, !PT ;  /* 0x0000ffff3d2a7812 */ /* 0x000fe400078ec0ff */
[----:B------:R-:W-:Y:S02]  /*c4ab0*/  LOP3.LUT R44, R3, 0xffff, RZ, 0xc0, !PT ;  /* 0x0000ffff032c7812 */ /* 0x000fe400078ec0ff */
[----:B------:R-:W-:Y:S02]  /*c4ac0*/  LOP3.LUT R40, R51, 0xffff, RZ, 0xc0, !PT ;  /* 0x0000ffff33287812 */ /* 0x000fe400078ec0ff */
[----:B------:R-:W-:Y:S02]  /*c4ad0*/  PRMT R37, R44, 0x3340, R0 ;  /* 0x000033402c257816 */ /* 0x000fe40000000000 */
[----:B-1----:R-:W-:-:S04]  /*c4ae0*/  PRMT R38, R42, 0x3340, R40 ;  /* 0x000033402a267816 */ /* 0x002fc80000000028 */
[----:B------:R-:W-:Y:S02]  /*c4af0*/  PRMT R58, R38, 0x5410, R37 ;  /* 0x00005410263a7816 */ /* 0x000fe40000000025 */
[----:B------:R-:W-:Y:S02]  /*c4b00*/  PRMT R37, R43, 0x3340, R0 ;  /* 0x000033402b257816 */ /* 0x000fe40000000000 */
[----:B------:R-:W-:Y:S02]  /*c4b10*/  PRMT R38, R41, 0x3340, R39 ;  /* 0x0000334029267816 */ /* 0x000fe40000000027 */
[----:B--2---:R-:W-:Y:S02]  /*c4b20*/  IADD3 R2, P6, PT, R60, R29, RZ ;  /* 0x0000001d3c027210 */ /* 0x004fe40007fde0ff */
[----:B------:R-:W-:Y:S01]  /*c4b30*/  PRMT R55, R38, 0x5410, R37 ;  /* 0x0000541026377816 */ /* 0x000fe20000000025 */
[----:B------:R-:W-:Y:S02]  /*c4b40*/  STL [R1+0x5238], R58 ;  /* 0x0052383a01007387 */ /* 0x000fe40000100800 */
[----:B------:R-:W-:-:S02]  /*c4b50*/  IMAD.X R3, R36, 0x1, R32, P6 ;  /* 0x0000000124037824 */ /* 0x000fc400030e0620 */
[----:B------:R-:W-:Y:S01]  /*c4b60*/  STL [R1+0x523c], R55 ;  /* 0x00523c3701007387 */ /* 0x000fe20000100800 */
[----:B------:R-:W-:-:S03]  /*c4b70*/  SHF.R.U32.HI R42, RZ, 0x8, R42 ;  /* 0x00000008ff2a7819 */ /* 0x000fc6000001162a */
[----:B------:R-:W2:Y:S01]  /*c4b80*/  LDL.LU R49, [R1+0x1344] ;  /* 0x0013440001317983 */ /* 0x000ea20000300800 */
[----:B------:R-:W-:-:S03]  /*c4b90*/  SHF.R.U32.HI R38, RZ, 0x8, R40 ;  /* 0x00000008ff267819 */ /* 0x000fc60000011628 */
[----:B------:R-:W2:Y:S01]  /*c4ba0*/  LDL.LU R61, [R1+0x358] ;  /* 0x00035800013d7983 */ /* 0x000ea20000300800 */
[----:B------:R-:W-:-:S03]  /*c4bb0*/  SHF.R.U32.HI R37, RZ, 0x8, R39 ;  /* 0x00000008ff257819 */ /* 0x000fc60000011627 */
[----:B------:R0:W-:Y:S01]  /*c4bc0*/  STL.64 [R1+0x1438], R2 ;  /* 0x0014380201007387 */ /* 0x0001e20000100a00 */
[----:B------:R-:W-:Y:S02]  /*c4bd0*/  LOP3.LUT R40, R42, 0xffff, RZ, 0xc0, !PT ;  /* 0x0000ffff2a287812 */ /* 0x000fe400078ec0ff */
[----:B------:R-:W-:Y:S02]  /*c4be0*/  LOP3.LUT R39, R38, 0xffff, RZ, 0xc0, !PT ;  /* 0x0000ffff26277812 */ /* 0x000fe400078ec0ff */
[----:B------:R-:W-:Y:S01]  /*c4bf0*/  SHF.R.U32.HI R41, RZ, 0x8, R41 ;  /* 0x00000008ff297819 */ /* 0x000fe20000011629 */
[----:B0-----:R-:W2:Y:S01]  /*c4c00*/  LDL.LU R3, [R1+0x958] ;  /* 0x0009580001037983 */ /* 0x001ea20000300800 */
[----:B------:R-:W-:Y:S02]  /*c4c10*/  PRMT R39, R40, 0x3340, R39 ;  /* 0x0000334028277816 */ /* 0x000fe40000000027 */
[----:B------:R-:W-:Y:S01]  /*c4c20*/  IADD3 R40, P6, PT, R60, R31, RZ ;  /* 0x0000001f3c287210 */ /* 0x000fe20007fde0ff */
[----:B------:R-:W2:Y:S01]  /*c4c30*/  LDL.LU R51, [R1+0x8] ;  /* 0x0000080001337983 */ /* 0x000ea20000300800 */
[----:B------:R-:W-:-:S02]  /*c4c40*/  LOP3.LUT R38, R41, 0xffff, RZ, 0xc0, !PT ;  /* 0x0000ffff29267812 */ /* 0x000fc400078ec0ff */
[----:B------:R-:W-:Y:S01]  /*c4c50*/  LOP3.LUT R37, R37, 0xffff, RZ, 0xc0, !PT ;  /* 0x0000ffff25257812 */ /* 0x000fe200078ec0ff */
[----:B------:R-:W-:-:S03]  /*c4c60*/  IMAD.X R41, R36, 0x1, R33, P6 ;  /* 0x0000000124297824 */ /* 0x000fc600030e0621 */
[----:B------:R-:W-:Y:S02]  /*c4c70*/  PRMT R2, R38, 0x3340, R37 ;  /* 0x0000334026027816 */ /* 0x000fe40000000025 */
[----:B------:R-:W-:Y:S01]  /*c4c80*/  IADD3 R38, P6, PT, R60, R34, RZ ;  /* 0x000000223c267210 */ /* 0x000fe20007fde0ff */
[----:B------:R0:W-:Y:S04]  /*c4c90*/  STL [R1+0x2d8], R39 ;  /* 0x0002d82701007387 */ /* 0x0001e80000100800 */
[----:B0-----:R-:W-:Y:S01]  /*c4ca0*/  IMAD.X R39, R36, 0x1, R35, P6 ;  /* 0x0000000124277824 */ /* 0x001fe200030e0623 */
[----:B------:R-:W-:Y:S01]  /*c4cb0*/  SHF.R.U32.HI R36, RZ, 0x8, R43 ;  /* 0x00000008ff247819 */ /* 0x000fe2000001162b */
[----:B------:R0:W-:Y:S03]  /*c4cc0*/  STL [R1+0x2d4], R2 ;  /* 0x0002d40201007387 */ /* 0x0001e60000100800 */
[----:B------:R-:W-:Y:S01]  /*c4cd0*/  LOP3.LUT R36, R36, 0xffff, RZ, 0xc0, !PT ;  /* 0x0000ffff24247812 */ /* 0x000fe200078ec0ff */
[----:B------:R-:W-:Y:S03]  /*c4ce0*/  STL.64 [R1+0x1458], R40 ;  /* 0x0014582801007387 */ /* 0x000fe60000100a00 */
[----:B0-----:R-:W-:Y:S01]  /*c4cf0*/  PRMT R2, R36, 0x3340, R0 ;  /* 0x0000334024027816 */ /* 0x001fe20000000000 */
[----:B------:R3:W-:Y:S04]  /*c4d00*/  STL.64 [R1+0x1450], R38 ;  /* 0x0014502601007387 */ /* 0x0007e80000100a00 */
[----:B------:R0:W-:Y:S01]  /*c4d10*/  STL [R1+0xe0], R2 ;  /* 0x0000e00201007387 */ /* 0x0001e20000100800 */
[----:B---3--:R-:W-:-:S03]  /*c4d20*/  LOP3.LUT R39, R48, 0xffff, RZ, 0xc0, !PT ;  /* 0x0000ffff30277812 */ /* 0x008fc600078ec0ff */
[----:B------:R-:W3:Y:S01]  /*c4d30*/  LDL.LU R48, [R1+0x29f4] ;  /* 0x0029f40001307983 */ /* 0x000ee20000300800 */
[----:B----4-:R-:W-:-:S03]  /*c4d40*/  LOP3.LUT R41, R56, 0xffff, RZ, 0xc0, !PT ;  /* 0x0000ffff38297812 */ /* 0x010fc600078ec0ff */
[----:B------:R-:W4:Y:S01]  /*c4d50*/  LDL.LU R56, [R1+0x29d4] ;  /* 0x0029d40001387983 */ /* 0x000f220000300800 */
[----:B------:R-:W-:-:S03]  /*c4d60*/  LOP3.LUT R38, R57, 0xffff, RZ, 0xc0, !PT ;  /* 0x0000ffff39267812 */ /* 0x000fc600078ec0ff */
[----:B------:R-:W4:Y:S01]  /*c4d70*/  LDL.LU R57, [R1+0x29e4] ;  /* 0x0029e40001397983 */ /* 0x000f220000300800 */
[----:B------:R-:W-:Y:S02]  /*c4d80*/  PRMT R36, R41, 0x3340, R0 ;  /* 0x0000334029247816 */ /* 0x000fe40000000000 */
[----:B------:R-:W-:Y:S02]  /*c4d90*/  PRMT R37, R39, 0x3340, R38 ;  /* 0x0000334027257816 */ /* 0x000fe40000000026 */
[----:B------:R-:W-:Y:S02]  /*c4da0*/  SHF.R.U32.HI R39, RZ, 0x8, R39 ;  /* 0x00000008ff277819 */ /* 0x000fe40000011627 */
[----:B------:R-:W-:Y:S02]  /*c4db0*/  PRMT R52, R37, 0x5410, R36 ;  /* 0x0000541025347816 */ /* 0x000fe40000000024 */
[----:B------:R-:W-:Y:S02]  /*c4dc0*/  SHF.R.U32.HI R36, RZ, 0x8, R44 ;  /* 0x00000008ff247819 */ /* 0x000fe4000001162c */
[----:B------:R-:W-:-:S02]  /*c4dd0*/  SHF.R.U32.HI R37, RZ, 0x8, R38 ;  /* 0x00000008ff257819 */ /* 0x000fc40000011626 */
[----:B------:R-:W-:Y:S02]  /*c4de0*/  LOP3.LUT R36, R36, 0xffff, RZ, 0xc0, !PT ;  /* 0x0000ffff24247812 */ /* 0x000fe400078ec0ff */
[----:B------:R-:W-:Y:S02]  /*c4df0*/  LOP3.LUT R38, R39, 0xffff, RZ, 0xc0, !PT ;  /* 0x0000ffff27267812 */ /* 0x000fe400078ec0ff */
[----:B------:R-:W-:Y:S02]  /*c4e00*/  LOP3.LUT R37, R37, 0xffff, RZ, 0xc0, !PT ;  /* 0x0000ffff25257812 */ /* 0x000fe400078ec0ff */
[----:B------:R-:W-:Y:S02]  /*c4e10*/  PRMT R36, R36, 0x3340, R0 ;  /* 0x0000334024247816 */ /* 0x000fe40000000000 */
[----:B0-----:R-:W-:Y:S01]  /*c4e20*/  PRMT R2, R38, 0x3340, R37 ;  /* 0x0000334026027816 */ /* 0x001fe20000000025 */
[----:B------:R-:W-:Y:S01]  /*c4e30*/  STL [R1+0x5240], R52 ;  /* 0x0052403401007387 */ /* 0x000fe20000100800 */
[----:B--2---:R-:W-:-:S03]  /*c4e40*/  LOP3.LUT R40, R49, 0xffff, RZ, 0xc0, !PT ;  /* 0x0000ffff31287812 */ /* 0x004fc600078ec0ff */
[----:B------:R0:W-:Y:S01]  /*c4e50*/  STL [R1+0xd4], R36 ;  /* 0x0000d42401007387 */ /* 0x0001e20000100800 */
[----:B------:R-:W-:-:S03]  /*c4e60*/  LOP3.LUT R38, R61, 0xffff, RZ, 0xc0, !PT ;  /* 0x0000ffff3d267812 */ /* 0x000fc600078ec0ff */
[----:B------:R-:W-:Y:S04]  /*c4e70*/  STL [R1+0x2d0], R2 ;  /* 0x0002d00201007387 */ /* 0x000fe80000100800 */
[----:B------:R-:W2:Y:S01]  /*c4e80*/  LDL.LU R49, [R1+0x29fc] ;  /* 0x0029fc0001317983 */ /* 0x000ea20000300800 */
[----:B0-----:R-:W-:-:S03]  /*c4e90*/  PRMT R36, R38, 0x3340, R0 ;  /* 0x0000334026247816 */ /* 0x001fc60000000000 */
[----:B------:R-:W2:Y:S01]  /*c4ea0*/  LDL.LU R61, [R1+0x29dc] ;  /* 0x0029dc00013d7983 */ /* 0x000ea20000300800 */
[----:B------:R-:W-:-:S03]  /*c4eb0*/  LOP3.LUT R39, R3, 0xffff, RZ, 0xc0, !PT ;  /* 0x0000ffff03277812 */ /* 0x000fc600078ec0ff */
[----:B------:R-:W2:Y:S01]  /*c4ec0*/  LDL.LU R3, [R1+0x29ec] ;  /* 0x0029ec0001037983 */ /* 0x000ea20000300800 */
[----:B------:R-:W-:Y:S02]  /*c4ed0*/  PRMT R37, R40, 0x3340, R39 ;  /* 0x0000334028257816 */ /* 0x000fe40000000027 */
[----:B------:R-:W-:Y:S02]  /*c4ee0*/  IADD3 R42, P6, PT, R51, R28, RZ ;  /* 0x0000001c332a7210 */ /* 0x000fe40007fde0ff */
[----:B------:R-:W-:Y:S02]  /*c4ef0*/  PRMT R53, R37, 0x5410, R36 ;  /* 0x0000541025357816 */ /* 0x000fe40000000024 */
[----:B------:R-:W-:-:S05]  /*c4f00*/  SHF.R.S32.HI R36, RZ, 0x1f, R51 ;  /* 0x0000001fff247819 */ /* 0x000fca0000011433 */
[----:B------:R-:W-:Y:S01]  /*c4f10*/  IMAD.X R43, R36, 0x1, R26, P6 ;  /* 0x00000001242b7824 */ /* 0x000fe200030e061a */
[----:B------:R-:W-:-:S04]  /*c4f20*/  SHF.R.U32.HI R37, RZ, 0x8, R38 ;  /* 0x00000008ff257819 */ /* 0x000fc80000011626 */
[----:B------:R0:W-:Y:S01]  /*c4f30*/  STL.64 [R1+0x1420], R42 ;  /* 0x0014202a01007387 */ /* 0x0001e20000100a00 */
[----:B------:R-:W-:Y:S02]  /*c4f40*/  LOP3.LUT R37, R37, 0xffff, RZ, 0xc0, !PT ;  /* 0x0000ffff25257812 */ /* 0x000fe400078ec0ff */
[----:B0-----:R-:W-:Y:S02]  /*c4f50*/  SHF.R.U32.HI R42, RZ, 0x8, R40 ;  /* 0x00000008ff2a7819 */ /* 0x001fe40000011628 */
[----:B------:R-:W-:Y:S02]  /*c4f60*/  SHF.R.U32.HI R40, RZ, 0x8, R39 ;  /* 0x00000008ff287819 */ /* 0x000fe40000011627 */
[----:B------:R-:W-:Y:S02]  /*c4f70*/  LOP3.LUT R39, R42, 0xffff, RZ, 0xc0, !PT ;  /* 0x0000ffff2a277812 */ /* 0x000fe400078ec0ff */
[----:B------:R-:W-:Y:S02]  /*c4f80*/  LOP3.LUT R38, R40, 0xffff, RZ, 0xc0, !PT ;  /* 0x0000ffff28267812 */ /* 0x000fe400078ec0ff */
[----:B------:R-:W-:-:S02]  /*c4f90*/  PRMT R2, R37, 0x3340, R0 ;  /* 0x0000334025027816 */ /* 0x000fc40000000000 */
[----:B------:R-:W-:-:S05]  /*c4fa0*/  PRMT R38, R39, 0x3340, R38 ;  /* 0x0000334027267816 */ /* 0x000fca0000000026 */
[----:B------:R0:W-:Y:S04]  /*c4fb0*/  STL [R1+0x2cc], R38 ;  /* 0x0002cc2601007387 */ /* 0x0001e80000100800 */
[----:B------:R1:W-:Y:S01]  /*c4fc0*/  STL [R1+0xd0], R2 ;  /* 0x0000d00201007387 */ /* 0x0003e20000100800 */
[----:B---3--:R-:W-:-:S03]  /*c4fd0*/  LOP3.LUT R40, R48, 0xffff, RZ, 0xc0, !PT ;  /* 0x0000ffff30287812 */ /* 0x008fc600078ec0ff */
[----:B------:R-:W3:Y:S01]  /*c4fe0*/  LDL.LU R48, [R1+0x29f0] ;  /* 0x0029f00001307983 */ /* 0x000ee20000300800 */
[----:B----4-:R-:W-:Y:S02]  /*c4ff0*/  LOP3.LUT R42, R56, 0xffff, RZ, 0xc0, !PT ;  /* 0x0000ffff382a7812 */ /* 0x010fe400078ec0ff */
[----:B------:R-:W-:Y:S02]  /*c5000*/  LOP3.LUT R39, R57, 0xffff, RZ, 0xc0, !PT ;  /* 0x0000ffff39277812 */ /* 0x000fe400078ec0ff */
[----:B------:R-:W4:Y:S04]  /*c5010*/  LDL.LU R57, [R1+0x29d0] ;  /* 0x0029d00001397983 */ /* 0x000f280000300800 */
[----:B------:R-:W4:Y:S01]  /*c5020*/  LDL.LU R56, [R1+0x29e0] ;  /* 0x0029e00001387983 */ /* 0x000f220000300800 */
[----:B------:R-:W-:-:S02]  /*c5030*/  PRMT R37, R42, 0x3340, R0 ;  /* 0x000033402a257816 */ /* 0x000fc40000000000 */
[----:B0-----:R-:W-:Y:S02]  /*c5040*/  PRMT R38, R40, 0x3340, R39 ;  /* 0x0000334028267816 */ /* 0x001fe40000000027 */
[----:B------:R-:W-:Y:S02]  /*c5050*/  SHF.R.U32.HI R40, RZ, 0x8, R40 ;  /* 0x00000008ff287819 */ /* 0x000fe40000011628 */
[----:B------:R-:W-:Y:S02]  /*c5060*/  PRMT R52, R38, 0x5410, R37 ;  /* 0x0000541026347816 */ /* 0x000fe40000000025 */
[----:B------:R-:W-:Y:S02]  /*c5070*/  SHF.R.U32.HI R37, RZ, 0x8, R41 ;  /* 0x00000008ff257819 */ /* 0x000fe40000011629 */
[----:B------:R-:W-:Y:S02]  /*c5080*/  SHF.R.U32.HI R38, RZ, 0x8, R39 ;  /* 0x00000008ff267819 */ /* 0x000fe40000011627 */
[----:B------:R-:W-:-:S02]  /*c5090*/  IADD3 R44, P6, PT, R51, R27, RZ ;  /* 0x0000001b332c7210 */ /* 0x000fc40007fde0ff */
[----:B------:R-:W-:Y:S02]  /*c50a0*/  LOP3.LUT R37, R37, 0xffff, RZ, 0xc0, !PT ;  /* 0x0000ffff25257812 */ /* 0x000fe400078ec0ff */
[----:B------:R-:W-:Y:S02]  /*c50b0*/  LOP3.LUT R39, R40, 0xffff, RZ, 0xc0, !PT ;  /* 0x0000ffff28277812 */ /* 0x000fe400078ec0ff */
[----:B------:R-:W-:Y:S01]  /*c50c0*/  LOP3.LUT R38, R38, 0xffff, RZ, 0xc0, !PT ;  /* 0x0000ffff26267812 */ /* 0x000fe200078ec0ff */
[----:B------:R-:W-:Y:S01]  /*c50d0*/  IMAD.X R45, R36, 0x1, R25, P6 ;  /* 0x00000001242d7824 */ /* 0x000fe200030e0619 */
[----:B------:R-:W-:Y:S02]  /*c50e0*/  PRMT R37, R37, 0x3340, R0 ;  /* 0x0000334025257816 */ /* 0x000fe40000000000 */
[----:B-1----:R-:W-:Y:S02]  /*c50f0*/  PRMT R2, R39, 0x3340, R38 ;  /* 0x0000334027027816 */ /* 0x002fe40000000026 */
[----:B------:R-:W-:Y:S01]  /*c5100*/  STL.64 [R1+0x1408], R44 ;  /* 0x0014082c01007387 */ /* 0x000fe20000100a00 */
[----:B--2---:R-:W-:-:S03]  /*c5110*/  LOP3.LUT R41, R49, 0xffff, RZ, 0xc0, !PT ;  /* 0x0000ffff31297812 */ /* 0x004fc600078ec0ff */
[----:B------:R0:W-:Y:S01]  /*c5120*/  STL [R1+0xcc], R37 ;  /* 0x0000cc2501007387 */ /* 0x0001e20000100800 */
[----:B------:R-:W-:Y:S02]  /*c5130*/  LOP3.LUT R39, R61, 0xffff, RZ, 0xc0, !PT ;  /* 0x0000ffff3d277812 */ /* 0x000fe400078ec0ff */
[----:B------:R-:W-:Y:S02]  /*c5140*/  LOP3.LUT R40, R3, 0xffff, RZ, 0xc0, !PT ;  /* 0x0000ffff03287812 */ /* 0x000fe400078ec0ff */
[----:B0-----:R-:W-:Y:S02]  /*c5150*/  PRMT R37, R39, 0x3340, R0 ;  /* 0x0000334027257816 */ /* 0x001fe40000000000 */
[----:B------:R-:W-:Y:S01]  /*c5160*/  PRMT R38, R41, 0x3340, R40 ;  /* 0x0000334029267816 */ /* 0x000fe20000000028 */
[----:B------:R0:W-:Y:S03]  /*c5170*/  STL [R1+0x2c0], R2 ;  /* 0x0002c00201007387 */ /* 0x0001e60000100800 */
[----:B------:R-:W-:-:S02]  /*c5180*/  PRMT R55, R38, 0x5410, R37 ;  /* 0x0000541026377816 */ /* 0x000fc40000000025 */
[----:B------:R-:W-:Y:S02]  /*c5190*/  SHF.R.U32.HI R41, RZ, 0x8, R41 ;  /* 0x00000008ff297819 */ /* 0x000fe40000011629 */
[----:B------:R-:W-:Y:S01]  /*c51a0*/  SHF.R.U32.HI R38, RZ, 0x8, R40 ;  /* 0x00000008ff267819 */ /* 0x000fe20000011628 */
[----:B------:R-:W-:Y:S01]  /*c51b0*/  STL.64 [R1+0x5390], R54 ;  /* 0x0053903601007387 */ /* 0x000fe20000100a00 */
[----:B0-----:R-:W-:-:S03]  /*c51c0*/  IADD3 R2, P6, PT, R51, R24, RZ ;  /* 0x0000001833027210 */ /* 0x001fc60007fde0ff */
[----:B------:R-:W-:Y:S01]  /*c51d0*/  STL.64 [R1+0x5388], R52 ;  /* 0x0053883401007387 */ /* 0x000fe20000100a00 */
[----:B------:R-:W-:Y:S01]  /*c51e0*/  SHF.R.U32.HI R37, RZ, 0x8, R39 ;  /* 0x00000008ff257819 */ /* 0x000fe20000011627 */
[----:B------:R-:W-:Y:S02]  /*c51f0*/  IMAD.X R3, R36, 0x1, R22, P6 ;  /* 0x0000000124037824 */ /* 0x000fe400030e0616 */
[----:B------:R-:W2:Y:S01]  /*c5200*/  LDL.LU R60, [R1+0x29f8] ;  /* 0x0029f800013c7983 */ /* 0x000ea20000300800 */
[----:B------:R-:W-:-:S03]  /*c5210*/  LOP3.LUT R39, R41, 0xffff, RZ, 0xc0, !PT ;  /* 0x0000ffff29277812 */ /* 0x000fc600078ec0ff */
[----:B------:R-:W2:Y:S01]  /*c5220*/  LDL.LU R49, [R1+0x29d8] ;  /* 0x0029d80001317983 */ /* 0x000ea20000300800 */
[----:B------:R-:W-:-:S03]  /*c5230*/  LOP3.LUT R38, R38, 0xffff, RZ, 0xc0, !PT ;  /* 0x0000ffff26267812 */ /* 0x000fc600078ec0ff */
[----:B------:R-:W2:Y:S01]  /*c5240*/  LDL.LU R61, [R1+0x29e8] ;  /* 0x0029e800013d7983 */ /* 0x000ea20000300800 */
[----:B------:R-:W-:-:S03]  /*c5250*/  LOP3.LUT R37, R37, 0xffff, RZ, 0xc0, !PT ;  /* 0x0000ffff25257812 */ /* 0x000fc600078ec0ff */
[----:B------:R0:W-:Y:S02]  /*c5260*/  STL.64 [R1+0x1400], R2 ;  /* 0x0014000201007387 */ /* 0x0001e40000100a00 */
[----:B0-----:R-:W-:Y:S02]  /*c5270*/  PRMT R3, R39, 0x3340, R38 ;  /* 0x0000334027037816 */ /* 0x001fe40000000026 */
[----:B------:R-:W-:-:S03]  /*c5280*/  PRMT R2, R37, 0x3340, R0 ;  /* 0x0000334025027816 */ /* 0x000fc60000000000 */
[----:B------:R-:W-:Y:S04]  /*c5290*/  STL [R1+0x298], R3 ;  /* 0x0002980301007387 */ /* 0x000fe80000100800 */
[----:B------:R0:W-:Y:S02]  /*c52a0*/  STL [R1+0xc8], R2 ;  /* 0x0000c80201007387 */ /* 0x0001e40000100800 */
[----:B0-----:R-:W-:-:S05]  /*c52b0*/  IADD3 R2, P6, PT, R51, R23, RZ ;  /* 0x0000001733027210 */ /* 0x001fca0007fde0ff */
[----:B------:R-:W-:Y:S01]  /*c52c0*/  IMAD.X R3, R36, 0x1, R21, P6 ;  /* 0x0000000124037824 */ /* 0x000fe200030e0615 */
[----:B---3--:R-:W-:Y:S02]  /*c52d0*/  LOP3.LUT R40, R48, 0xffff, RZ, 0xc0, !PT ;  /* 0x0000ffff30287812 */ /* 0x008fe400078ec0ff */
[----:B----4-:R-:W-:Y:S02]  /*c52e0*/  LOP3.LUT R57, R57, 0xffff, RZ, 0xc0, !PT ;  /* 0x0000ffff39397812 */ /* 0x010fe400078ec0ff */
[----:B------:R-:W-:Y:S02]  /*c52f0*/  LOP3.LUT R39, R56, 0xffff, RZ, 0xc0, !PT ;  /* 0x0000ffff38277812 */ /* 0x000fe400078ec0ff */
[----:B------:R-:W-:Y:S02]  /*c5300*/  PRMT R37, R57, 0x3340, R0 ;  /* 0x0000334039257816 */ /* 0x000fe40000000000 */
[----:B------:R-:W-:-:S04]  /*c5310*/  PRMT R38, R40, 0x3340, R39 ;  /* 0x0000334028267816 */ /* 0x000fc80000000027 */
[----:B------:R-:W-:Y:S01]  /*c5320*/  PRMT R59, R38, 0x5410, R37 ;  /* 0x00005410263b7816 */ /* 0x000fe20000000025 */
[----:B------:R-:W-:Y:S04]  /*c5330*/  STL [R1+0x53dc], R57 ;  /* 0x0053dc3901007387 */ /* 0x000fe80000100800 */
[----:B------:R-:W-:Y:S04]  /*c5340*/  STL [R1+0x5258], R59 ;  /* 0x0052583b01007387 */ /* 0x000fe80000100800 */
[----:B------:R0:W-:Y:S04]  /*c5350*/  STL.64 [R1+0x13e0], R2 ;  /* 0x0013e00201007387 */ /* 0x0001e80000100a00 */
[----:B0-----:R-:W3:Y:S04]  /*c5360*/  LDL.LU R3, [R1+0x334] ;  /* 0x0003340001037983 */ /* 0x001ee80000300800 */
        /* <DEDUP_REMOVED lines=9> */
[----:B------:R-:W-:-:S03]  /*c5400*/  PRMT R2, R39, 0x3340, R38 ;  /* 0x0000334027027816 */ /* 0x000fc60000000026 */
[----:B------:R0:W-:Y:S01]  /*c5410*/  STL [R1+0xc4], R37 ;  /* 0x0000c42501007387 */ /* 0x0001e20000100800 */
[----:B--2---:R-:W-:Y:S02]  /*c5420*/  LOP3.LUT R41, R60, 0xffff, RZ, 0xc0, !PT ;  /* 0x0000ffff3c297812 */ /* 0x004fe400078ec0ff */
[----:B------:R-:W-:Y:S02]  /*c5430*/  LOP3.LUT R39, R49, 0xffff, RZ, 0xc0, !PT ;  /* 0x0000ffff31277812 */ /* 0x000fe400078ec0ff */
[----:B------:R-:W-:Y:S02]  /*c5440*/  LOP3.LUT R40, R61, 0xffff, RZ, 0xc0, !PT ;  /* 0x0000ffff3d287812 */ /* 0x000fe400078ec0ff */
[----:B0-----:R-:W-:Y:S02]  /*c5450*/  PRMT R37, R39, 0x3340, R0 ;  /* 0x0000334027257816 */ /* 0x001fe40000000000 */
[----:B------:R-:W-:-:S04]  /*c5460*/  PRMT R38, R41, 0x3340, R40 ;  /* 0x0000334029267816 */ /* 0x000fc80000000028 */
[----:B------:R-:W-:Y:S01]  /*c5470*/  PRMT R58, R38, 0x5410, R37 ;  /* 0x00005410263a7816 */ /* 0x000fe20000000025 */
[----:B------:R0:W-:Y:S01]  /*c5480*/  STL [R1+0x270], R2 ;  /* 0x0002700201007387 */ /* 0x0001e20000100800 */
[----:B------:R-:W-:-:S03]  /*c5490*/  SHF.R.U32.HI R41, RZ, 0x8, R41 ;  /* 0x00000008ff297819 */ /* 0x000fc60000011629 */
[----:B------:R-:W-:Y:S01]  /*c54a0*/  STL [R1+0x525c], R58 ;  /* 0x00525c3a01007387 */ /* 0x000fe20000100800 */
[----:B------:R-:W-:-:S03]  /*c54b0*/  SHF.R.U32.HI R38, RZ, 0x8, R40 ;  /* 0x00000008ff267819 */ /* 0x000fc60000011628 */
[----:B------:R-:W2:Y:S01]  /*c54c0*/  LDL.LU R50, [R1+0x33c] ;  /* 0x00033c0001327983 */ /* 0x000ea20000300800 */
[----:B------:R-:W-:-:S03]  /*c54d0*/  IADD3 R42, P6, PT, R51, R20, RZ ;  /* 0x00000014332a7210 */ /* 0x000fc60007fde0ff */
[----:B------:R-:W2:Y:S01]  /*c54e0*/  LDL.LU R46, [R1+0x22c] ;  /* 0x00022c00012e7983 */ /* 0x000ea20000300800 */
[----:B------:R-:W-:-:S03]  /*c54f0*/  SHF.R.U32.HI R37, RZ, 0x8, R39 ;  /* 0x00000008ff257819 */ /* 0x000fc60000011627 */
[----:B------:R-:W2:Y:S01]  /*c5500*/  LDL.LU R45, [R1+0x314] ;  /* 0x00031400012d7983 */ /* 0x000ea20000300800 */
[----:B------:R-:W-:Y:S02]  /*c5510*/  LOP3.LUT R39, R41, 0xffff, RZ, 0xc0, !PT ;  /* 0x0000ffff29277812 */ /* 0x000fe400078ec0ff */
[----:B------:R-:W-:Y:S01]  /*c5520*/  LOP3.LUT R38, R38, 0xffff, RZ, 0xc0, !PT ;  /* 0x0000ffff26267812 */ /* 0x000fe200078ec0ff */
[----:B------:R-:W-:Y:S01]  /*c5530*/  IMAD.X R43, R36, 0x1, R19, P6 ;  /* 0x00000001242b7824 */ /* 0x000fe200030e0613 */
[----:B------:R-:W-:Y:S02]  /*c5540*/  LOP3.LUT R37, R37, 0xffff, RZ, 0xc0, !PT ;  /* 0x0000ffff25257812 */ /* 0x000fe400078ec0ff */
[----:B------:R-:W-:Y:S02]  /*c5550*/  PRMT R38, R39, 0x3340, R38 ;  /* 0x0000334027267816 */ /* 0x000fe40000000026 */
[----:B------:R-:W-:Y:S01]  /*c5560*/  STL.64 [R1+0x13d8], R42 ;  /* 0x0013d82a01007387 */ /* 0x000fe20000100a00 */
[----:B0-----:R-:W-:-:S03]  /*c5570*/  PRMT R2, R37, 0x3340, R0 ;  /* 0x0000334025027816 */ /* 0x001fc60000000000 */
[----:B------:R0:W-:Y:S04]  /*c5580*/  STL [R1+0x240], R38 ;  /* 0x0002402601007387 */ /* 0x0001e80000100800 */
[----:B------:R1:W-:Y:S01]  /*c5590*/  STL [R1+0xc0], R2 ;  /* 0x0000c00201007387 */ /* 0x0003e20000100800 */
[----:B---3--:R-:W-:Y:S02]  /*c55a0*/  LOP3.LUT R41, R3, 0xffff, RZ, 0xc0, !PT ;  /* 0x0000ffff03297812 */ /* 0x008fe400078ec0ff */
[----:B----4-:R-:W-:Y:S02]  /*c55b0*/  LOP3.LUT R39, R48, 0xffff, RZ, 0xc0, !PT ;  /* 0x0000ffff30277812 */ /* 0x010fe400078ec0ff */
[----:B------:R-:W-:Y:S02]  /*c55c0*/  LOP3.LUT R40, R56, 0xffff, RZ, 0xc0, !PT ;  /* 0x0000ffff38287812 */ /* 0x000fe400078ec0ff */
[----:B------:R-:W-:-:S02]  /*c55d0*/  PRMT R37, R39, 0x3340, R0 ;  /* 0x0000334027257816 */ /* 0x000fc40000000000 */
[----:B0-----:R-:W-:-:S04]  /*c55e0*/  PRMT R38, R41, 0x3340, R40 ;  /* 0x0000334029267816 */ /* 0x001fc80000000028 */
[----:B------:R-:W-:-:S05]  /*c55f0*/  PRMT R53, R38, 0x5410, R37 ;  /* 0x0000541026357816 */ /* 0x000fca0000000025 */
[----:B------:R-:W-:Y:S04]  /*c5600*/  STL [R1+0x54b8], R53 ;  /* 0x0054b83501007387 */ /* 0x000fe80000100800 */
[----:B------:R-:W3:Y:S04]  /*c5610*/  LDL.LU R60, [R1+0x330] ;  /* 0x00033000013c7983 */ /* 0x000ee80000300800 */
[----:B------:R-:W4:Y:S01]  /*c5620*/  LDL.LU R49, [R1+0x1c0] ;  /* 0x0001c00001317983 */ /* 0x000f220000300800 */
[----:B-1----:R-:W-:-:S03]  /*c5630*/  IADD3 R2, P6, PT, R51, R18, RZ ;  /* 0x0000001233027210 */ /* 0x002fc60007fde0ff */
[----:B------:R-:W3:Y:S02]  /*c5640*/  LDL.LU R61, [R1+0x308] ;  /* 0x00030800013d7983 */ /* 0x000ee40000300800 */
[----:B------:R-:W-:-:S05]  /*c5650*/  IMAD.X R3, R36, 0x1, R17, P6 ;  /* 0x0000000124037824 */ /* 0x000fca00030e0611 */
[----:B------:R0:W-:Y:S04]  /*c5660*/  STL.64 [R1+0x13c0], R2 ;  /* 0x0013c00201007387 */ /* 0x0001e80000100a00 */
[----:B0-----:R-:W3:Y:S04]  /*c5670*/  LDL.LU R3, [R1+0x1358] ;  /* 0x0013580001037983 */ /* 0x001ee80000300800 */
[----:B------:R-:W3:Y:S04]  /*c5680*/  LDL.LU R48, [R1+0x1310] ;  /* 0x0013100001307983 */ /* 0x000ee80000300800 */
[----:B------:R-:W3:Y:S01]  /*c5690*/  LDL.LU R56, [R1+0x1330] ;  /* 0x0013300001387983 */ /* 0x000ee20000300800 */
        /* <DEDUP_REMOVED lines=8> */
[----:B--2---:R-:W-:Y:S02]  /*c5720*/  LOP3.LUT R41, R50, 0xffff, RZ, 0xc0, !PT ;  /* 0x0000ffff32297812 */ /* 0x004fe400078ec0ff */
[----:B------:R-:W-:Y:S02]  /*c5730*/  LOP3.LUT R39, R46, 0xffff, RZ, 0xc0, !PT ;  /* 0x0000ffff2e277812 */ /* 0x000fe400078ec0ff */
[----:B------:R-:W-:Y:S01]  /*c5740*/  LOP3.LUT R40, R45, 0xffff, RZ, 0xc0, !PT ;  /* 0x0000ffff2d287812 */ /* 0x000fe200078ec0ff */
[----:B------:R0:W-:Y:S03]  /*c5750*/  STL [R1+0xb0], R37 ;  /* 0x0000b02501007387 */ /* 0x0001e60000100800 */
        /* <DEDUP_REMOVED lines=11> */
[----:B------:R0:W-:Y:S01]  /*c5810*/  STL [R1+0x2c], R2 ;  /* 0x00002c0201007387 */ /* 0x0001e20000100800 */
[----:B------:R-:W-:-:S03]  /*c5820*/  PRMT R37, R38, 0x3340, R37 ;  /* 0x0000334026257816 */ /* 0x000fc60000000025 */
[----:B------:R-:W-:Y:S01]  /*c5830*/  STL [R1+0x54c0], R52 ;  /* 0x0054c03401007387 */ /* 0x000fe20000100800 */
[----:B0-----:R-:W-:-:S03]  /*c5840*/  PRMT R2, R39, 0x3340, R0 ;  /* 0x0000334027027816 */ /* 0x001fc60000000000 */
[----:B------:R4:W-:Y:S04]  /*c5850*/  STL.64 [R1+0x13b8], R42 ;  /* 0x0013b82a01007387 */ /* 0x0009e80000100a00 */
[----:B------:R0:W-:Y:S04]  /*c5860*/  STL [R1+0xac], R37 ;  /* 0x0000ac2501007387 */ /* 0x0001e80000100800 */
[----:B------:R1:W-:Y:S04]  /*c5870*/  STL [R1+0x20], R2 ;  /* 0x0000200201007387 */ /* 0x0003e80000100800 */
[----:B------:R-:W2:Y:S01]  /*c5880*/  LDL.LU R45, [R1+0x1360] ;  /* 0x00136000012d7983 */ /* 0x000ea20000300800 */
[----:B----4-:R-:W-:-:S03]  /*c5890*/  LOP3.LUT R43, R49, 0xffff, RZ, 0xc0, !PT ;  /* 0x0000ffff312b7812 */ /* 0x010fc600078ec0ff */
[----:B------:R-:W4:Y:S01]  /*c58a0*/  LDL.LU R49, [R1+0x1314] ;  /* 0x0013140001317983 */ /* 0x000f220000300800 */
[----:B---3--:R-:W-:Y:S02]  /*c58b0*/  LOP3.LUT R42, R60, 0xffff, RZ, 0xc0, !PT ;  /* 0x0000ffff3c2a7812 */ /* 0x008fe400078ec0ff */
[----:B------:R-:W-:Y:S01]  /*c58c0*/  LOP3.LUT R40, R61, 0xffff, RZ, 0xc0, !PT ;  /* 0x0000ffff3d287812 */ /* 0x000fe200078ec0ff */
[----:B------:R-:W3:Y:S01]  /*c58d0*/  LDL.LU R60, [R1+0x1334] ;  /* 0x00133400013c7983 */ /* 0x000ee20000300800 */
[----:B0-----:R-:W-:Y:S02]  /*c58e0*/  PRMT R37, R43, 0x3340, R0 ;  /* 0x000033402b257816 */ /* 0x001fe40000000000 */
[----:B------:R-:W-:Y:S01]  /*c58f0*/  PRMT R38, R42, 0x3340, R40 ;  /* 0x000033402a267816 */ /* 0x000fe20000000028 */
[----:B------:R-:W3:Y:S03]  /*c5900*/  LDL.LU R61, [R1+0x364] ;  /* 0x00036400013d7983 */ /* 0x000ee60000300800 */
[----:B------:R-:W-:-:S02]  /*c5910*/  PRMT R54, R38, 0x5410, R37 ;  /* 0x0000541026367816 */ /* 0x000fc40000000025 */
[----:B------:R-:W-:Y:S02]  /*c5920*/  LOP3.LUT R41, R3, 0xffff, RZ, 0xc0, !PT ;  /* 0x0000ffff03297812 */ /* 0x000fe400078ec0ff */
[----:B------:R-:W3:Y:S04]  /*c5930*/  LDL.LU R3, [R1+0x2e0] ;  /* 0x0002e00001037983 */ /* 0x000ee80000300800 */
[----:B------:R-:W-:Y:S01]  /*c5940*/  STL [R1+0x54b4], R54 ;  /* 0x0054b43601007387 */ /* 0x000fe20000100800 */
[----:B------:R-:W-:-:S03]  /*c5950*/  LOP3.LUT R39, R56, 0xffff, RZ, 0xc0, !PT ;  /* 0x0000ffff38277812 */ /* 0x000fc600078ec0ff */
[----:B------:R-:W3:Y:S01]  /*c5960*/  LDL.LU R56, [R1+0x328] ;  /* 0x0003280001387983 */ /* 0x000ee20000300800 */
[----:B------:R-:W-:Y:S02]  /*c5970*/  LOP3.LUT R44, R48, 0xffff, RZ, 0xc0, !PT ;  /* 0x0000ffff302c7812 */ /* 0x000fe400078ec0ff */
[----:B------:R-:W-:Y:S02]  /*c5980*/  PRMT R38, R41, 0x3340, R39 ;  /* 0x0000334029267816 */ /* 0x000fe40000000027 */
[----:B------:R-:W-:Y:S02]  /*c5990*/  PRMT R37, R44, 0x3340, R0 ;  /* 0x000033402c257816 */ /* 0x000fe40000000000 */
[----:B------:R-:W-:Y:S02]  /*c59a0*/  IADD3 R46, P6, PT, R51, R15, RZ ;  /* 0x0000000f332e7210 */ /* 0x000fe40007fde0ff */
[----:B-1----:R-:W-:Y:S02]  /*c59b0*/  PRMT R2, R38, 0x5410, R37 ;  /* 0x0000541026027816 */ /* 0x002fe40000000025 */
[----:B------:R-:W-:-:S02]  /*c59c0*/  SHF.R.U32.HI R38, RZ, 0x8, R41 ;  /* 0x00000008ff267819 */ /* 0x000fc40000011629 */
[----:B------:R-:W-:Y:S01]  /*c59d0*/  SHF.R.U32.HI R37, RZ, 0x8, R39 ;  /* 0x00000008ff257819 */ /* 0x000fe20000011627 */
[----:B------:R-:W-:Y:S01]  /*c59e0*/  IMAD.X R47, R36, 0x1, R13, P6 ;  /* 0x00000001242f7824 */ /* 0x000fe200030e060d */
[----:B------:R-:W-:Y:S02]  /*c59f0*/  SHF.R.U32.HI R42, RZ, 0x8, R42 ;  /* 0x00000008ff2a7819 */ /* 0x000fe4000001162a */
[----:B------:R-:W-:Y:S02]  /*c5a00*/  SHF.R.U32.HI R39, RZ, 0x8, R40 ;  /* 0x00000008ff277819 */ /* 0x000fe40000011628 */
[----:B------:R-:W-:Y:S02]  /*c5a10*/  LOP3.LUT R38, R38, 0xffff, RZ, 0xc0, !PT ;  /* 0x0000ffff26267812 */ /* 0x000fe400078ec0ff */
[----:B------:R-:W-:Y:S01]  /*c5a20*/  LOP3.LUT R37, R37, 0xffff, RZ, 0xc0, !PT ;  /* 0x0000ffff25257812 */ /* 0x000fe200078ec0ff */
[----:B------:R0:W-:Y:S01]  /*c5a30*/  STL [R1+0x128], R2 ;  /* 0x0001280201007387 */ /* 0x0001e20000100800 */
[----:B------:R-:W-:-:S02]  /*c5a40*/  LOP3.LUT R40, R42, 0xffff, RZ, 0xc0, !PT ;  /* 0x0000ffff2a287812 */ /* 0x000fc400078ec0ff */
[----:B------:R-:W-:Y:S02]  /*c5a50*/  LOP3.LUT R39, R39, 0xffff, RZ, 0xc0, !PT ;  /* 0x0000ffff27277812 */ /* 0x000fe400078ec0ff */
[----:B------:R-:W-:Y:S01]  /*c5a60*/  PRMT R48, R38, 0x3340, R37 ;  /* 0x0000334026307816 */ /* 0x000fe20000000025 */
[----:B------:R1:W-:Y:S01]  /*c5a70*/  STL.64 [R1+0x1390], R46 ;  /* 0x0013902e01007387 */ /* 0x0003e20000100a00 */
[----:B------:R-:W-:Y:S02]  /*c5a80*/  SHF.R.U32.HI R37, RZ, 0x8, R43 ;  /* 0x00000008ff257819 */ /* 0x000fe4000001162b */
[----:B------:R-:W-:Y:S02]  /*c5a90*/  SHF.R.U32.HI R38, RZ, 0x8, R44 ;  /* 0x00000008ff267819 */ /* 0x000fe4000001162c */
[----:B0-----:R-:W-:Y:S02]  /*c5aa0*/  PRMT R2, R40, 0x3340, R39 ;  /* 0x0000334028027816 */ /* 0x001fe40000000027 */
[----:B------:R-:W-:-:S02]  /*c5ab0*/  LOP3.LUT R37, R37, 0xffff, RZ, 0xc0, !PT ;  /* 0x0000ffff25257812 */ /* 0x000fc400078ec0ff */
[----:B------:R-:W-:Y:S02]  /*c5ac0*/  LOP3.LUT R38, R38, 0xffff, RZ, 0xc0, !PT ;  /* 0x0000ffff26267812 */ /* 0x000fe400078ec0ff */
[----:B-1----:R-:W-:Y:S01]  /*c5ad0*/  IADD3 R46, P6, PT, R51, R12, RZ ;  /* 0x0000000c332e7210 */ /* 0x002fe20007fde0ff */
[----:B------:R-:W-:Y:S01]  /*c5ae0*/  STL [R1+0x5510], R48 ;  /* 0x0055103001007387 */ /* 0x000fe20000100800 */
[----:B------:R-:W-:-:S03]  /*c5af0*/  PRMT R37, R37, 0x3340, R0 ;  /* 0x0000334025257816 */ /* 0x000fc60000000000 */
[----:B------:R-:W-:Y:S01]  /*c5b00*/  IMAD.X R47, R36, 0x1, R11, P6 ;  /* 0x00000001242f7824 */ /* 0x000fe200030e060b */
[----:B------:R0:W-:Y:S04]  /*c5b10*/  STL [R1+0xa4], R2 ;  /* 0x0000a40201007387 */ /* 0x0001e80000100800 */
[----:B------:R1:W-:Y:S01]  /*c5b20*/  STL.64 [R1+0x13b0], R46 ;  /* 0x0013b02e01007387 */ /* 0x0003e20000100a00 */
[----:B0-----:R-:W-:-:S03]  /*c5b30*/  PRMT R2, R38, 0x3340, R0 ;  /* 0x0000334026027816 */ /* 0x001fc60000000000 */
[----:B------:R0:W-:Y:S04]  /*c5b40*/  STL [R1+0x34], R37 ;  /* 0x0000342501007387 */ /* 0x0001e80000100800 */
[----:B------:R0:W-:Y:S04]  /*c5b50*/  STL [R1+0x40], R2 ;  /* 0x0000400201007387 */ /* 0x0001e80000100800 */
[----:B-1----:R-:W3:Y:S01]  /*c5b60*/  LDL.LU R46, [R1+0x135c] ;  /* 0x00135c00012e7983 */ /* 0x002ee20000300800 */
[----:B--2---:R-:W-:-:S03]  /*c5b70*/  LOP3.LUT R42, R45, 0xffff, RZ, 0xc0, !PT ;  /* 0x0000ffff2d2a7812 */ /* 0x004fc600078ec0ff */
[----:B------:R-:W2:Y:S01]  /*c5b80*/  LDL.LU R45, [R1+0x1300] ;  /* 0x00130000012d7983 */ /* 0x000ea20000300800 */
[----:B----4-:R-:W-:-:S03]  /*c5b90*/  LOP3.LUT R43, R49, 0xffff, RZ, 0xc0, !PT ;  /* 0x0000ffff312b7812 */ /* 0x010fc600078ec0ff */
[----:B------:R-:W4:Y:S01]  /*c5ba0*/  LDL.LU R49, [R1+0x1320] ;  /* 0x0013200001317983 */ /* 0x000f220000300800 */
[----:B---3--:R-:W-:Y:S02]  /*c5bb0*/  LOP3.LUT R41, R60, 0xffff, RZ, 0xc0, !PT ;  /* 0x0000ffff3c297812 */ /* 0x008fe400078ec0ff */
[----:B0-----:R-:W-:Y:S02]  /*c5bc0*/  PRMT R37, R43, 0x3340, R0 ;  /* 0x000033402b257816 */ /* 0x001fe40000000000 */
[----:B------:R-:W-:Y:S02]  /*c5bd0*/  PRMT R38, R42, 0x3340, R41 ;  /* 0x000033402a267816 */ /* 0x000fe40000000029 */
[----:B------:R-:W-:Y:S02]  /*c5be0*/  LOP3.LUT R40, R61, 0xffff, RZ, 0xc0, !PT ;  /* 0x0000ffff3d287812 */ /* 0x000fe400078ec0ff */
[----:B------:R-:W-:Y:S02]  /*c5bf0*/  PRMT R2, R38, 0x5410, R37 ;  /* 0x0000541026027816 */ /* 0x000fe40000000025 */
[----:B------:R-:W-:-:S04]  /*c5c00*/  LOP3.LUT R52, R3, 0xffff, RZ, 0xc0, !PT ;  /* 0x0000ffff03347812 */ /* 0x000fc800078ec0ff */
[----:B------:R-:W-:Y:S02]  /*c5c10*/  PRMT R37, R52, 0x3340, R0 ;  /* 0x0000334034257816 */ /* 0x000fe40000000000 */
[----:B------:R-:W-:Y:S01]  /*c5c20*/  LOP3.LUT R39, R56, 0xffff, RZ, 0xc0, !PT ;  /* 0x0000ffff38277812 */ /* 0x000fe200078ec0ff */
[----:B------:R-:W-:Y:S03]  /*c5c30*/  STL [R1+0x5514], R52 ;  /* 0x0055143401007387 */ /* 0x000fe60000100800 */
[----:B------:R-:W-:Y:S01]  /*c5c40*/  PRMT R38, R40, 0x3340, R39 ;  /* 0x0000334028267816 */ /* 0x000fe20000000027 */
[----:B------:R0:W-:Y:S03]  /*c5c50*/  STL [R1+0x120], R2 ;  /* 0x0001200201007387 */ /* 0x0001e60000100800 */
[----:B------:R-:W-:-:S02]  /*c5c60*/  PRMT R55, R38, 0x5410, R37 ;  /* 0x0000541026377816 */ /* 0x000fc40000000025 */
[----:B0-----:R-:W-:-:S03]  /*c5c70*/  IADD3 R2, P6, PT, R51, R10, RZ ;  /* 0x0000000a33027210 */ /* 0x001fc60007fde0ff */
[----:B------:R-:W-:Y:S02]  /*c5c80*/  STL [R1+0x544c], R55 ;  /* 0x00544c3701007387 */ /* 0x000fe40000100800 */
[----:B------:R-:W-:Y:S02]  /*c5c90*/  IMAD.X R3, R36, 0x1, R8, P6 ;  /* 0x0000000124037824 */ /* 0x000fe400030e0608 */
[----:B------:R-:W3:Y:S04]  /*c5ca0*/  LDL.LU R60, [R1+0x2a3c] ;  /* 0x002a3c00013c7983 */ /* 0x000ee80000300800 */
[----:B------:R-:W3:Y:S04]  /*c5cb0*/  LDL.LU R61, [R1+0x2a00] ;  /* 0x002a0000013d7983 */ /* 0x000ee80000300800 */
[----:B------:R0:W-:Y:S04]  /*c5cc0*/  STL.64 [R1+0x1368], R2 ;  /* 0x0013680201007387 */ /* 0x0001e80000100a00 */
[----:B0-----:R-:W3:Y:S01]  /*c5cd0*/  LDL.LU R3, [R1+0x2a10] ;  /* 0x002a100001037983 */ /* 0x001ee20000300800 */
[----:B------:R-:W-:-:S02]  /*c5ce0*/  SHF.R.U32.HI R38, RZ, 0x8, R40 ;  /* 0x00000008ff267819 */ /* 0x000fc40000011628 */
[----:B------:R-:W-:Y:S02]  /*c5cf0*/  SHF.R.U32.HI R37, RZ, 0x8, R39 ;  /* 0x00000008ff257819 */ /* 0x000fe40000011627 */
[----:B------:R-:W-:Y:S02]  /*c5d00*/  LOP3.LUT R38, R38, 0xffff, RZ, 0xc0, !PT ;  /* 0x0000ffff26267812 */ /* 0x000fe400078ec0ff */
[----:B------:R-:W-:Y:S02]  /*c5d10*/  LOP3.LUT R37, R37, 0xffff, RZ, 0xc0, !PT ;  /* 0x0000ffff25257812 */ /* 0x000fe400078ec0ff */
[----:B------:R-:W-:Y:S02]  /*c5d20*/  SHF.R.U32.HI R40, RZ, 0x8, R42 ;  /* 0x00000008ff287819 */ /* 0x000fe4000001162a */
[----:B------:R-:W-:Y:S02]  /*c5d30*/  SHF.R.U32.HI R39, RZ, 0x8, R41 ;  /* 0x00000008ff277819 */ /* 0x000fe40000011629 */
[----:B------:R-:W-:-:S02]  /*c5d40*/  PRMT R53, R38, 0x3340, R37 ;  /* 0x0000334026357816 */ /* 0x000fc40000000025 */
[----:B------:R-:W-:Y:S02]  /*c5d50*/  LOP3.LUT R40, R40, 0xffff, RZ, 0xc0, !PT ;  /* 0x0000ffff28287812 */ /* 0x000fe400078ec0ff */
[----:B------:R-:W-:Y:S01]  /*c5d60*/  LOP3.LUT R39, R39, 0xffff, RZ, 0xc0, !PT ;  /* 0x0000ffff27277812 */ /* 0x000fe200078ec0ff */
[----:B------:R0:W-:Y:S03]  /*c5d70*/  STL [R1+0x54c4], R53 ;  /* 0x0054c43501007387 */ /* 0x0001e60000100800 */
[----:B------:R-:W-:Y:S02]  /*c5d80*/  PRMT R56, R40, 0x3340, R39 ;  /* 0x0000334028387816 */ /* 0x000fe40000000027 */
[----:B------:R-:W-:Y:S02]  /*c5d90*/  LOP3.LUT R41, R46, 0xffff, RZ, 0xc0, !PT ;  /* 0x0000ffff2e297812 */ /* 0x000fe400078ec0ff */
[----:B------:R-:W3:Y:S01]  /*c5da0*/  LDL.LU R46, [R1+0x2a4c] ;  /* 0x002a4c00012e7983 */ /* 0x000ee20000300800 */
[----:B--2---:R-:W-:-:S03]  /*c5db0*/  LOP3.LUT R39, R45, 0xffff, RZ, 0xc0, !PT ;  /* 0x0000ffff2d277812 */ /* 0x004fc600078ec0ff */
[----:B------:R-:W2:Y:S01]  /*c5dc0*/  LDL.LU R45, [R1+0x2a0c] ;  /* 0x002a0c00012d7983 */ /* 0x000ea20000300800 */
[----:B----4-:R-:W-:-:S03]  /*c5dd0*/  LOP3.LUT R40, R49, 0xffff, RZ, 0xc0, !PT ;  /* 0x0000ffff31287812 */ /* 0x010fc600078ec0ff */
[----:B------:R-:W4:Y:S01]  /*c5de0*/  LDL.LU R49, [R1+0x2a20] ;  /* 0x002a200001317983 */ /* 0x000f220000300800 */
[----:B------:R-:W-:Y:S02]  /*c5df0*/  PRMT R37, R39, 0x3340, R0 ;  /* 0x0000334027257816 */ /* 0x000fe40000000000 */
[--C-:B------:R-:W-:Y:S02]  /*c5e00*/  PRMT R38, R41, 0x3340, R40.reuse ;  /* 0x0000334029267816 */ /* 0x100fe40000000028 */
[----:B------:R-:W-:Y:S02]  /*c5e10*/  SHF.R.U32.HI R39, RZ, 0x8, R39 ;  /* 0x00000008ff277819 */ /* 0x000fe40000011627 */
[----:B------:R-:W-:Y:S02]  /*c5e20*/  PRMT R55, R38, 0x5410, R37 ;  /* 0x0000541026377816 */ /* 0x000fe40000000025 */
[----:B------:R-:W-:Y:S02]  /*c5e30*/  SHF.R.U32.HI R38, RZ, 0x8, R41 ;  /* 0x00000008ff267819 */ /* 0x000fe40000011629 */
[----:B------:R-:W-:-:S02]  /*c5e40*/  SHF.R.U32.HI R37, RZ, 0x8, R40 ;  /* 0x00000008ff257819 */ /* 0x000fc40000011628 */
[----:B------:R-:W-:Y:S02]  /*c5e50*/  LOP3.LUT R39, R39, 0xffff, RZ, 0xc0, !PT ;  /* 0x0000ffff27277812 */ /* 0x000fe400078ec0ff */
[----:B------:R-:W-:Y:S02]  /*c5e60*/  IADD3 R52, P6, PT, R51, R9, RZ ;  /* 0x0000000933347210 */ /* 0x000fe40007fde0ff */
[----:B------:R-:W-:Y:S02]  /*c5e70*/  LOP3.LUT R38, R38, 0xffff, RZ, 0xc0, !PT ;  /* 0x0000ffff26267812 */ /* 0x000fe400078ec0ff */
[----:B------:R-:W-:Y:S02]  /*c5e80*/  LOP3.LUT R37, R37, 0xffff, RZ, 0xc0, !PT ;  /* 0x0000ffff25257812 */ /* 0x000fe400078ec0ff */
[----:B------:R-:W-:Y:S01]  /*c5e90*/  PRMT R2, R39, 0x3340, R0 ;  /* 0x0000334027027816 */ /* 0x000fe20000000000 */
[----:B0-----:R-:W-:Y:S01]  /*c5ea0*/  IMAD.X R53, R36, 0x1, R6, P6 ;  /* 0x0000000124357824 */ /* 0x001fe200030e0606 */
[----:B------:R-:W-:Y:S01]  /*c5eb0*/  PRMT R59, R38, 0x3340, R37 ;  /* 0x00003340263b7816 */ /* 0x000fe20000000025 */
[----:B------:R-:W-:Y:S04]  /*c5ec0*/  STL [R1+0x54b0], R55 ;  /* 0x0054b03701007387 */ /* 0x000fe80000100800 */
[----:B------:R-:W-:Y:S04]  /*c5ed0*/  STL.64 [R1+0x1388], R52 ;  /* 0x0013883401007387 */ /* 0x000fe80000100a00 */
[----:B------:R0:W-:Y:S04]  /*c5ee0*/  STL [R1+0x44], R2 ;  /* 0x0000440201007387 */ /* 0x0001e80000100800 */
[----:B------:R-:W4:Y:S01]  /*c5ef0*/  LDL.LU R47, [R1+0x2a38] ;  /* 0x002a3800012f7983 */ /* 0x000f220000300800 */
[----:B---3--:R-:W-:-:S03]  /*c5f00*/  LOP3.LUT R40, R60, 0xffff, RZ, 0xc0, !PT ;  /* 0x0000ffff3c287812 */ /* 0x008fc600078ec0ff */
[----:B------:R-:W3:Y:S01]  /*c5f10*/  LDL.LU R60, [R1+0x2a04] ;  /* 0x002a0400013c7983 */ /* 0x000ee20000300800 */
[----:B------:R-:W-:-:S04]  /*c5f20*/  LOP3.LUT R44, R61, 0xffff, RZ, 0xc0, !PT ;  /* 0x0000ffff3d2c7812 */ /* 0x000fc800078ec0ff */
[----:B------:R-:W-:Y:S02]  /*c5f30*/  PRMT R37, R44, 0x3340, R0 ;  /* 0x000033402c257816 */ /* 0x000fe40000000000 */
[----:B------:R-:W-:-:S04]  /*c5f40*/  LOP3.LUT R39, R3, 0xffff, RZ, 0xc0, !PT ;  /* 0x0000ffff03277812 */ /* 0x000fc800078ec0ff */
[----:B------:R-:W-:-:S04]  /*c5f50*/  PRMT R38, R40, 0x3340, R39 ;  /* 0x0000334028267816 */ /* 0x000fc80000000027 */
[----:B0-----:R-:W-:-:S05]  /*c5f60*/  PRMT R2, R38, 0x5410, R37 ;  /* 0x0000541026027816 */ /* 0x001fca0000000025 */
[----:B------:R0:W-:Y:S04]  /*c5f70*/  STL [R1+0x134], R2 ;  /* 0x0001340201007387 */ /* 0x0001e80000100800 */
[----:B------:R-:W3:Y:S01]  /*c5f80*/  LDL.LU R3, [R1+0x2a14] ;  /* 0x002a140001037983 */ /* 0x000ee20000300800 */
[----:B------:R-:W-:Y:S02]  /*c5f90*/  SHF.R.U32.HI R40, RZ, 0x8, R40 ;  /* 0x00000008ff287819 */ /* 0x000fe40000011628 */
[----:B------:R-:W-:Y:S02]  /*c5fa0*/  SHF.R.U32.HI R38, RZ, 0x8, R39 ;  /* 0x00000008ff267819 */ /* 0x000fe40000011627 */
[----:B------:R-:W-:Y:S02]  /*c5fb0*/  SHF.R.U32.HI R37, RZ, 0x8, R43 ;  /* 0x00000008ff257819 */ /* 0x000fe4000001162b */
[----:B------:R-:W-:-:S02]  /*c5fc0*/  LOP3.LUT R39, R40, 0xffff, RZ, 0xc0, !PT ;  /* 0x0000ffff28277812 */ /* 0x000fc400078ec0ff */
[----:B------:R-:W-:Y:S02]  /*c5fd0*/  LOP3.LUT R38, R38, 0xffff, RZ, 0xc0, !PT ;  /* 0x0000ffff26267812 */ /* 0x000fe400078ec0ff */
[----:B------:R-:W-:Y:S02]  /*c5fe0*/  IADD3 R52, P6, PT, R51, R7, RZ ;  /* 0x0000000733347210 */ /* 0x000fe40007fde0ff */
[----:B------:R-:W-:Y:S02]  /*c5ff0*/  LOP3.LUT R37, R37, 0xffff, RZ, 0xc0, !PT ;  /* 0x0000ffff25257812 */ /* 0x000fe400078ec0ff */
[----:B------:R-:W-:Y:S01]  /*c6000*/  PRMT R61, R39, 0x3340, R38 ;  /* 0x00003340273d7816 */ /* 0x000fe20000000026 */
[----:B------:R-:W-:Y:S01]  /*c6010*/  IMAD.X R53, R36, 0x1, R5, P6 ;  /* 0x0000000124357824 */ /* 0x000fe200030e0605 */
[----:B------:R-:W-:Y:S02]  /*c6020*/  LOP3.LUT R41, R46, 0xffff, RZ, 0xc0, !PT ;  /* 0x0000ffff2e297812 */ /* 0x000fe400078ec0ff */
[----:B--2---:R-:W-:-:S02]  /*c6030*/  LOP3.LUT R39, R45, 0xffff, RZ, 0xc0, !PT ;  /* 0x0000ffff2d277812 */ /* 0x004fc400078ec0ff */
[--C-:B0-----:R-:W-:Y:S02]  /*c6040*/  PRMT R2, R37, 0x3340, R0.reuse ;  /* 0x0000334025027816 */ /* 0x101fe40000000000 */
[----:B------:R-:W-:Y:S01]  /*c6050*/  PRMT R37, R39, 0x3340, R0 ;  /* 0x0000334027257816 */ /* 0x000fe20000000000 */
[----:B------:R-:W-:Y:S04]  /*c6060*/  STL.64 [R1+0x1360], R52 ;  /* 0x0013603401007387 */ /* 0x000fe80000100a00 */
[----:B------:R0:W-:Y:S04]  /*c6070*/  STL [R1+0x3c], R2 ;  /* 0x00003c0201007387 */ /* 0x0001e80000100800 */
[----:B------:R-:W2:Y:S01]  /*c6080*/  LDL.LU R50, [R1+0x2a48] ;  /* 0x002a480001327983 */ /* 0x000ea20000300800 */
[----:B----4-:R-:W-:-:S04]  /*c6090*/  LOP3.LUT R40, R49, 0xffff, RZ, 0xc0, !PT ;  /* 0x0000ffff31287812 */ /* 0x010fc800078ec0ff */
[----:B------:R-:W-:-:S04]  /*c60a0*/  PRMT R38, R41, 0x3340, R40 ;  /* 0x0000334029267816 */ /* 0x000fc80000000028 */
[----:B0-----:R-:W-:-:S05]  /*c60b0*/  PRMT R2, R38, 0x5410, R37 ;  /* 0x0000541026027816 */ /* 0x001fca0000000025 */
[----:B------:R0:W-:Y:S04]  /*c60c0*/  STL [R1+0x10c], R2 ;  /* 0x00010c0201007387 */ /* 0x0001e80000100800 */
[----:B------:R-:W4:Y:S01]  /*c60d0*/  LDL.LU R46, [R1+0x2a08] ;  /* 0x002a0800012e7983 */ /* 0x000f220000300800 */
[----:B------:R-:W-:Y:S02]  /*c60e0*/  IADD3 R42, P6, PT, R51, R4, RZ ;  /* 0x00000004332a7210 */ /* 0x000fe40007fde0ff */
[----:B------:R-:W-:Y:S01]  /*c60f0*/  SHF.R.U32.HI R39, RZ, 0x8, R39 ;  /* 0x00000008ff277819 */ /* 0x000fe20000011627 */
[----:B------:R-:W2:Y:S01]  /*c6100*/  LDL.LU R45, [R1+0x2a1c] ;  /* 0x002a1c00012d7983 */ /* 0x000ea20000300800 */
[----:B------:R-:W-:Y:S01]  /*c6110*/  SHF.R.U32.HI R38, RZ, 0x8, R41 ;  /* 0x00000008ff267819 */ /* 0x000fe20000011629 */
[----:B------:R-:W-:Y:S01]  /*c6120*/  IMAD.X R43, R36, 0x1, R30, P6 ;  /* 0x00000001242b7824 */ /* 0x000fe200030e061e */
[----:B------:R-:W-:-:S02]  /*c6130*/  SHF.R.U32.HI R37, RZ, 0x8, R40 ;  /* 0x00000008ff257819 */ /* 0x000fc40000011628 */
[----:B------:R-:W-:Y:S02]  /*c6140*/  LOP3.LUT R39, R39, 0xffff, RZ, 0xc0, !PT ;  /* 0x0000ffff27277812 */ /* 0x000fe400078ec0ff */
[----:B------:R3:W-:Y:S01]  /*c6150*/  STL.64 [R1+0x1358], R42 ;  /* 0x0013582a01007387 */ /* 0x0007e20000100a00 */
[----:B------:R-:W-:Y:S02]  /*c6160*/  LOP3.LUT R38, R38, 0xffff, RZ, 0xc0, !PT ;  /* 0x0000ffff26267812 */ /* 0x000fe400078ec0ff */
[----:B------:R-:W-:Y:S02]  /*c6170*/  LOP3.LUT R37, R37, 0xffff, RZ, 0xc0, !PT ;  /* 0x0000ffff25257812 */ /* 0x000fe400078ec0ff */
[----:B0-----:R-:W-:Y:S02]  /*c6180*/  PRMT R2, R39, 0x3340, R0 ;  /* 0x0000334027027816 */ /* 0x001fe40000000000 */
[----:B------:R-:W-:Y:S02]  /*c6190*/  LOP3.LUT R40, R47, 0xffff, RZ, 0xc0, !PT ;  /* 0x0000ffff2f287812 */ /* 0x000fe400078ec0ff */
[----:B------:R-:W-:Y:S01]  /*c61a0*/  PRMT R49, R38, 0x3340, R37 ;  /* 0x0000334026317816 */ /* 0x000fe20000000025 */
[----:B------:R0:W-:Y:S01]  /*c61b0*/  STL [R1+0x38], R2 ;  /* 0x0000380201007387 */ /* 0x0001e20000100800 */
[----:B---3--:R-:W-:-:S04]  /*c61c0*/  LOP3.LUT R42, R60, 0xffff, RZ, 0xc0, !PT ;  /* 0x0000ffff3c2a7812 */ /* 0x008fc800078ec0ff */
[----:B------:R-:W-:Y:S02]  /*c61d0*/  PRMT R37, R42, 0x3340, R0 ;  /* 0x000033402a257816 */ /* 0x000fe40000000000 */
[----:B0-----:R-:W-:Y:S02]  /*c61e0*/  IADD3 R2, P6, PT, R51, R29, RZ ;  /* 0x0000001d33027210 */ /* 0x001fe40007fde0ff */
[----:B------:R-:W-:-:S04]  /*c61f0*/  LOP3.LUT R39, R3, 0xffff, RZ, 0xc0, !PT ;  /* 0x0000ffff03277812 */ /* 0x000fc800078ec0ff */
[----:B------:R-:W-:-:S04]  /*c6200*/  PRMT R38, R40, 0x3340, R39 ;  /* 0x0000334028267816 */ /* 0x000fc80000000027 */
[----:B------:R-:W-:Y:S01]  /*c6210*/  PRMT R37, R38, 0x5410, R37 ;  /* 0x0000541026257816 */ /* 0x000fe20000000025 */
[----:B------:R-:W-:-:S04]  /*c6220*/  IMAD.X R3, R36, 0x1, R32, P6 ;  /* 0x0000000124037824 */ /* 0x000fc800030e0620 */
[----:B------:R0:W-:Y:S04]  /*c6230*/  STL [R1+0x114], R37 ;  /* 0x0001142501007387 */ /* 0x0001e80000100800 */
[----:B------:R-:W3:Y:S01]  /*c6240*/  LDL.LU R60, [R1+0x1370] ;  /* 0x00137000013c7983 */ /* 0x000ee20000300800 */
[----:B0-----:R-:W-:-:S03]  /*c6250*/  SHF.R.U32.HI R37, RZ, 0x8, R44 ;  /* 0x00000008ff257819 */ /* 0x001fc6000001162c */
[----:B------:R0:W-:Y:S01]  /*c6260*/  STL.64 [R1+0x1340], R2 ;  /* 0x0013400201007387 */ /* 0x0001e20000100a00 */
[----:B------:R-:W-:-:S04]  /*c6270*/  LOP3.LUT R37, R37, 0xffff, RZ, 0xc0, !PT ;  /* 0x0000ffff25257812 */ /* 0x000fc800078ec0ff */
[----:B0-----:R-:W-:-:S05]  /*c6280*/  PRMT R2, R37, 0x3340, R0 ;  /* 0x0000334025027816 */ /* 0x001fca0000000000 */
[----:B------:R0:W-:Y:S04]  /*c6290*/  STL [R1+0x30], R2 ;  /* 0x0000300201007387 */ /* 0x0001e80000100800 */
[----:B------:R-:W3:Y:S04]  /*c62a0*/  LDL.LU R58, [R1+0x1304] ;  /* 0x00130400013a7983 */ /* 0x000ee80000300800 */
[----:B------:R-:W3:Y:S04]  /*c62b0*/  LDL.LU R57, [R1+0x1328] ;  /* 0x0013280001397983 */ /* 0x000ee80000300800 */
[----:B0-----:R-:W3:Y:S04]  /*c62c0*/  LDL.LU R2, [R1+0x2f0] ;  /* 0x0002f00001027983 */ /* 0x001ee80000300800 */
[----:B------:R-:W3:Y:S01]  /*c62d0*/  LDL.LU R47, [R1+0xfc] ;  /* 0x0000fc00012f7983 */ /* 0x000ee20000300800 */
[----:B----4-:R-:W-:-:S03]  /*c62e0*/  LOP3.LUT R41, R46, 0xffff, RZ, 0xc0, !PT ;  /* 0x0000ffff2e297812 */ /* 0x010fc600078ec0ff */
[----:B------:R-:W4:Y:S01]  /*c62f0*/  LDL.LU R46, [R1+0x150] ;  /* 0x00015000012e7983 */ /* 0x000f220000300800 */
[----:B------:R-:W-:Y:S02]  /*c6300*/  SHF.R.U32.HI R40, RZ, 0x8, R40 ;  /* 0x00000008ff287819 */ /* 0x000fe40000011628 */
[----:B------:R-:W-:Y:S01]  /*c6310*/  SHF.R.U32.HI R38, RZ, 0x8, R39 ;  /* 0x00000008ff267819 */ /* 0x000fe20000011627 */
[----:B------:R-:W4:Y:S01]  /*c6320*/  LDL.LU R52, [R1+0x4] ;  /* 0x0000040001347983 */ /* 0x000f220000300800 */
[----:B------:R-:W-:Y:S02]  /*c6330*/  LOP3.LUT R39, R40, 0xffff, RZ, 0xc0, !PT ;  /* 0x0000ffff28277812 */ /* 0x000fe400078ec0ff */
[----:B------:R-:W-:Y:S02]  /*c6340*/  LOP3.LUT R38, R38, 0xffff, RZ, 0xc0, !PT ;  /* 0x0000ffff26267812 */ /* 0x000fe400078ec0ff */
[----:B--2---:R-:W-:Y:S02]  /*c6350*/  LOP3.LUT R40, R50, 0xffff, RZ, 0xc0, !PT ;  /* 0x0000ffff32287812 */ /* 0x004fe400078ec0ff */
[----:B------:R-:W-:-:S02]  /*c6360*/  PRMT R3, R39, 0x3340, R38 ;  /* 0x0000334027037816 */ /* 0x000fc40000000026 */
[----:B------:R-:W-:Y:S02]  /*c6370*/  LOP3.LUT R39, R45, 0xffff, RZ, 0xc0, !PT ;  /* 0x0000ffff2d277812 */ /* 0x000fe400078ec0ff */
[----:B------:R-:W-:Y:S02]  /*c6380*/  IADD3 R44, P6, PT, R51, R31, RZ ;  /* 0x0000001f332c7210 */ /* 0x000fe40007fde0ff */
[----:B------:R-:W-:Y:S02]  /*c6390*/  PRMT R37, R41, 0x3340, R0 ;  /* 0x0000334029257816 */ /* 0x000fe40000000000 */
[----:B------:R-:W-:Y:S01]  /*c63a0*/  PRMT R38, R40, 0x3340, R39 ;  /* 0x0000334028267816 */ /* 0x000fe20000000027 */
[----:B------:R0:W-:Y:S01]  /*c63b0*/  STL.64 [R1+0x5518], R30 ;  /* 0x0055181e01007387 */ /* 0x0001e20000100a00 */
[----:B------:R-:W-:Y:S02]  /*c63c0*/  IMAD.X R45, R36, 0x1, R33, P6 ;  /* 0x00000001242d7824 */ /* 0x000fe400030e0621 */
[----:B------:R-:W-:-:S02]  /*c63d0*/  PRMT R37, R38, 0x5410, R37 ;  /* 0x0000541026257816 */ /* 0x000fc40000000025 */
[----:B0-----:R-:W-:-:S03]  /*c63e0*/  IADD3 R30, P6, PT, R51, R34, RZ ;  /* 0x00000022331e7210 */ /* 0x001fc60007fde0ff */
[----:B------:R0:W-:Y:S02]  /*c63f0*/  STL [R1+0x118], R37 ;  /* 0x0001182501007387 */ /* 0x0001e40000100800 */
[----:B------:R-:W-:Y:S01]  /*c6400*/  IMAD.X R31, R36, 0x1, R35, P6 ;  /* 0x00000001241f7824 */ /* 0x000fe200030e0623 */
[----:B------:R-:W-:Y:S02]  /*c6410*/  SHF.R.U32.HI R36, RZ, 0x8, R39 ;  /* 0x00000008ff247819 */ /* 0x000fe40000011627 */
[----:B0-----:R-:W-:Y:S02]  /*c6420*/  SHF.R.U32.HI R37, RZ, 0x8, R40 ;  /* 0x00000008ff257819 */ /* 0x001fe40000011628 */
[----:B------:R-:W-:Y:S02]  /*c6430*/  LOP3.LUT R36, R36, 0xffff, RZ, 0xc0, !PT ;  /* 0x0000ffff24247812 */ /* 0x000fe400078ec0ff */
[----:B------:R-:W-:-:S04]  /*c6440*/  LOP3.LUT R37, R37, 0xffff, RZ, 0xc0, !PT ;  /* 0x0000ffff25257812 */ /* 0x000fc800078ec0ff */
[----:B------:R-:W-:Y:S02]  /*c6450*/  PRMT R51, R37, 0x3340, R36 ;  /* 0x0000334025337816 */ /* 0x000fe40000000024 */
[----:B------:R-:W-:Y:S02]  /*c6460*/  SHF.R.U32.HI R36, RZ, 0x8, R41 ;  /* 0x00000008ff247819 */ /* 0x000fe40000011629 */
[----:B------:R-:W-:Y:S02]  /*c6470*/  SHF.R.U32.HI R37, RZ, 0x8, R42 ;  /* 0x00000008ff257819 */ /* 0x000fe4000001162a */
[----:B------:R-:W-:Y:S01]  /*c6480*/  LOP3.LUT R36, R36, 0xffff, RZ, 0xc0, !PT ;  /* 0x0000ffff24247812 */ /* 0x000fe200078ec0ff */
[----:B------:R-:W-:Y:S01]  /*c6490*/  STL.64 [R1+0x1338], R44 ;  /* 0x0013382c01007387 */ /* 0x000fe20000100a00 */
[----:B------:R-:W-:-:S03]  /*c64a0*/  LOP3.LUT R37, R37, 0xffff, RZ, 0xc0, !PT ;  /* 0x0000ffff25257812 */ /* 0x000fc600078ec0ff */
[----:B------:R0:W-:Y:S02]  /*c64b0*/  STL.64 [R1+0x1320], R30 ;  /* 0x0013201e01007387 */ /* 0x0001e40000100a00 */
[--C-:B0-----:R-:W-:Y:S02]  /*c64c0*/  PRMT R31, R36, 0x3340, R0.reuse ;  /* 0x00003340241f7816 */ /* 0x101fe40000000000 */
[----:B------:R-:W-:-:S03]  /*c64d0*/  PRMT R30, R37, 0x3340, R0 ;  /* 0x00003340251e7816 */ /* 0x000fc60000000000 */
[----:B------:R-:W-:Y:S01]  /*c64e0*/  STL [R1+0x28], R31 ;  /* 0x0000281f01007387 */ /* 0x000fe20000100800 */
[----:B---3--:R-:W-:-:S03]  /*c64f0*/  LOP3.LUT R41, R60, 0xffff, RZ, 0xc0, !PT ;  /* 0x0000ffff3c297812 */ /* 0x008fc600078ec0ff */
[----:B------:R-:W2:Y:S04]  /*c6500*/  LDL.LU R50, [R1+0x310] ;  /* 0x0003100001327983 */ /* 0x000ea80000300800 */
[----:B------:R-:W-:Y:S04]  /*c6510*/  STL [R1+0x24], R30 ;  /* 0x0000241e01007387 */ /* 0x000fe80000100800 */
[----:B------:R-:W3:Y:S04]  /*c6520*/  LDL.LU R45, [R1+0x100] ;  /* 0x00010000012d7983 */ /* 0x000ee80000300800 */
[----:B------:R-:W3:Y:S01]  /*c6530*/  LDL.LU R60, [R1+0x158] ;  /* 0x00015800013c7983 */ /* 0x000ee20000300800 */
[----:B------:R-:W-:-:S02]  /*c6540*/  LOP3.LUT R48, R58, 0xffff, RZ, 0xc0, !PT ;  /* 0x0000ffff3a307812 */ /* 0x000fc400078ec0ff */
[----:B------:R-:W-:Y:S02]  /*c6550*/  LOP3.LUT R40, R57, 0xffff, RZ, 0xc0, !PT ;  /* 0x0000ffff39287812 */ /* 0x000fe400078ec0ff */
[----:B------:R-:W-:Y:S02]  /*c6560*/  PRMT R36, R48, 0x3340, R0 ;  /* 0x0000334030247816 */ /* 0x000fe40000000000 */
[----:B------:R-:W-:Y:S02]  /*c6570*/  PRMT R37, R41, 0x3340, R40 ;  /* 0x0000334029257816 */ /* 0x000fe40000000028 */
[----:B------:R-:W-:Y:S02]  /*c6580*/  LOP3.LUT R39, R2, 0xffff, RZ, 0xc0, !PT ;  /* 0x0000ffff02277812 */ /* 0x000fe400078ec0ff */
[----:B------:R-:W-:Y:S02]  /*c6590*/  LOP3.LUT R42, R47, 0xffff, RZ, 0xc0, !PT ;  /* 0x0000ffff2f2a7812 */ /* 0x000fe400078ec0ff */
[----:B------:R-:W-:-:S02]  /*c65a0*/  PRMT R2, R37, 0x5410, R36 ;  /* 0x0000541025027816 */ /* 0x000fc40000000024 */
[----:B------:R-:W-:-:S03]  /*c65b0*/  PRMT R36, R42, 0x3340, R0 ;  /* 0x000033402a247816 */ /* 0x000fc60000000000 */
[----:B------:R0:W-:Y:S01]  /*c65c0*/  STL [R1+0x140], R2 ;  /* 0x0001400201007387 */ /* 0x0001e20000100800 */
[----:B----4-:R-:W-:-:S04]  /*c65d0*/  LOP3.LUT R38, R46, 0xffff, RZ, 0xc0, !PT ;  /* 0x0000ffff2e267812 */ /* 0x010fc800078ec0ff */
[----:B------:R-:W-:-:S04]  /*c65e0*/  PRMT R37, R39, 0x3340, R38 ;  /* 0x0000334027257816 */ /* 0x000fc80000000026 */
[----:B0-----:R-:W-:-:S05]  /*c65f0*/  PRMT R2, R37, 0x5410, R36 ;  /* 0x0000541025027816 */ /* 0x001fca0000000024 */
[----:B------:R0:W-:Y:S04]  /*c6600*/  STL [R1+0x108], R2 ;  /* 0x0001080201007387 */ /* 0x0001e80000100800 */
[----:B------:R-:W4:Y:S04]  /*c6610*/  LDL.LU R57, [R1+0x2f8] ;  /* 0x0002f80001397983 */ /* 0x000f280000300800 */
[----:B------:R-:W4:Y:S04]  /*c6620*/  LDL.LU R47, [R1+0xd8] ;  /* 0x0000d800012f7983 */ /* 0x000f280000300800 */
[----:B------:R-:W4:Y:S01]  /*c6630*/  LDL.LU R46, [R1+0x12c] ;  /* 0x00012c00012e7983 */ /* 0x000f220000300800 */
[----:B------:R-:W-:-:S02]  /*c6640*/  SHF.R.U32.HI R41, RZ, 0x8, R41 ;  /* 0x00000008ff297819 */ /* 0x000fc40000011629 */
[----:B------:R-:W-:Y:S02]  /*c6650*/  SHF.R.U32.HI R37, RZ, 0x8, R40 ;  /* 0x00000008ff257819 */ /* 0x000fe40000011628 */
[----:B------:R-:W-:Y:S02]  /*c6660*/  SHF.R.S32.HI R36, RZ, 0x1f, R52 ;  /* 0x0000001fff247819 */ /* 0x000fe40000011434 */
[----:B------:R-:W-:Y:S02]  /*c6670*/  IADD3 R30, P6, PT, R52, R28, RZ ;  /* 0x0000001c341e7210 */ /* 0x000fe40007fde0ff */
[----:B------:R-:W-:Y:S02]  /*c6680*/  SHF.R.U32.HI R40, RZ, 0x8, R39 ;  /* 0x00000008ff287819 */ /* 0x000fe40000011627 */
[----:B------:R-:W-:Y:S02]  /*c6690*/  SHF.R.U32.HI R39, RZ, 0x8, R38 ;  /* 0x00000008ff277819 */ /* 0x000fe40000011626 */
[----:B------:R-:W-:-:S02]  /*c66a0*/  LOP3.LUT R38, R41, 0xffff, RZ, 0xc0, !PT ;  /* 0x0000ffff29267812 */ /* 0x000fc400078ec0ff */
[----:B------:R-:W-:Y:S01]  /*c66b0*/  LOP3.LUT R37, R37, 0xffff, RZ, 0xc0, !PT ;  /* 0x0000ffff25257812 */ /* 0x000fe200078ec0ff */
[----:B------:R-:W-:Y:S01]  /*c66c0*/  IMAD.X R31, R36, 0x1, R26, P6 ;  /* 0x00000001241f7824 */ /* 0x000fe200030e061a */
[----:B------:R-:W-:Y:S02]  /*c66d0*/  LOP3.LUT R40, R40, 0xffff, RZ, 0xc0, !PT ;  /* 0x0000ffff28287812 */ /* 0x000fe400078ec0ff */
[----:B0-----:R-:W-:Y:S02]  /*c66e0*/  PRMT R2, R38, 0x3340, R37 ;  /* 0x0000334026027816 */ /* 0x001fe40000000025 */
[----:B------:R-:W-:Y:S01]  /*c66f0*/  LOP3.LUT R39, R39, 0xffff, RZ, 0xc0, !PT ;  /* 0x0000ffff27277812 */ /* 0x000fe200078ec0ff */
[----:B------:R-:W-:Y:S04]  /*c6700*/  STL.64 [R1+0x1308], R30 ;  /* 0x0013081e01007387 */ /* 0x000fe80000100a00 */
[----:B------:R0:W-:Y:S02]  /*c6710*/  STL [R1+0x54cc], R2 ;  /* 0x0054cc0201007387 */ /* 0x0001e40000100800 */
[----:B0-----:R-:W-:-:S05]  /*c6720*/  PRMT R2, R40, 0x3340, R39 ;  /* 0x0000334028027816 */ /* 0x001fca0000000027 */
[----:B------:R0:W-:Y:S01]  /*c6730*/  STL [R1+0x80], R2 ;  /* 0x0000800201007387 */ /* 0x0001e20000100800 */
[----:B--2---:R-:W-:Y:S02]  /*c6740*/  LOP3.LUT R40, R50, 0xffff, RZ, 0xc0, !PT ;  /* 0x0000ffff32287812 */ /* 0x004fe400078ec0ff */
[----:B---3--:R-:W-:Y:S02]  /*c6750*/  LOP3.LUT R41, R45, 0xffff, RZ, 0xc0, !PT ;  /* 0x0000ffff2d297812 */ /* 0x008fe400078ec0ff */
[----:B------:R-:W-:Y:S02]  /*c6760*/  LOP3.LUT R39, R60, 0xffff, RZ, 0xc0, !PT ;  /* 0x0000ffff3c277812 */ /* 0x000fe400078ec0ff */
[----:B------:R-:W-:Y:S02]  /*c6770*/  PRMT R37, R41, 0x3340, R0 ;  /* 0x0000334029257816 */ /* 0x000fe40000000000 */
[----:B------:R-:W-:Y:S02]  /*c6780*/  PRMT R38, R40, 0x3340, R39 ;  /* 0x0000334028267816 */ /* 0x000fe40000000027 */
[----:B------:R-:W-:-:S02]  /*c6790*/  SHF.R.U32.HI R40, RZ, 0x8, R40 ;  /* 0x00000008ff287819 */ /* 0x000fc40000011628 */
[----:B0-----:R-:W-:Y:S02]  /*c67a0*/  PRMT R2, R38, 0x5410, R37 ;  /* 0x0000541026027816 */ /* 0x001fe40000000025 */
[----:B------:R-:W-:Y:S02]  /*c67b0*/  SHF.R.U32.HI R38, RZ, 0x8, R39 ;  /* 0x00000008ff267819 */ /* 0x000fe40000011627 */
[----:B------:R-:W-:Y:S02]  /*c67c0*/  SHF.R.U32.HI R37, RZ, 0x8, R42 ;  /* 0x00000008ff257819 */ /* 0x000fe4000001162a */
[----:B------:R-:W-:Y:S02]  /*c67d0*/  LOP3.LUT R39, R40, 0xffff, RZ, 0xc0, !PT ;  /* 0x0000ffff28277812 */ /* 0x000fe400078ec0ff */
[----:B------:R-:W-:Y:S01]  /*c67e0*/  LOP3.LUT R38, R38, 0xffff, RZ, 0xc0, !PT ;  /* 0x0000ffff26267812 */ /* 0x000fe200078ec0ff */
[----:B------:R0:W-:Y:S01]  /*c67f0*/  STL [R1+0xf0], R2 ;  /* 0x0000f00201007387 */ /* 0x0001e20000100800 */
[----:B------:R-:W-:-:S02]  /*c6800*/  LOP3.LUT R37, R37, 0xffff, RZ, 0xc0, !PT ;  /* 0x0000ffff25257812 */ /* 0x000fc400078ec0ff */
[----:B------:R-:W-:Y:S01]  /*c6810*/  PRMT R58, R39, 0x3340, R38 ;  /* 0x00003340273a7816 */ /* 0x000fe20000000026 */
[----:B------:R-:W2:Y:S01]  /*c6820*/  LDL.LU R50, [R1+0x304] ;  /* 0x0003040001327983 */ /* 0x000ea20000300800 */
[----:B------:R-:W-:-:S03]  /*c6830*/  IADD3 R30, P6, PT, R52, R27, RZ ;  /* 0x0000001b341e7210 */ /* 0x000fc60007fde0ff */
[----:B------:R-:W3:Y:S01]  /*c6840*/  LDL.LU R45, [R1+0xdc] ;  /* 0x0000dc00012d7983 */ /* 0x000ee20000300800 */
[----:B0-----:R-:W-:-:S03]  /*c6850*/  PRMT R2, R37, 0x3340, R0 ;  /* 0x0000334025027816 */ /* 0x001fc60000000000 */
[----:B------:R-:W3:Y:S01]  /*c6860*/  LDL.LU R60, [R1+0x130] ;  /* 0x00013000013c7983 */ /* 0x000ee20000300800 */
[----:B------:R-:W-:-:S05]  /*c6870*/  IMAD.X R31, R36, 0x1, R25, P6 ;  /* 0x00000001241f7824 */ /* 0x000fca00030e0619 */
[----:B------:R0:W-:Y:S04]  /*c6880*/  STL.64 [R1+0x12f0], R30 ;  /* 0x0012f01e01007387 */ /* 0x0001e80000100a00 */
[----:B------:R1:W-:Y:S01]  /*c6890*/  STL [R1+0x18], R2 ;  /* 0x0000180201007387 */ /* 0x0003e20000100800 */
[----:B----4-:R-:W-:Y:S02]  /*c68a0*/  LOP3.LUT R40, R57, 0xffff, RZ, 0xc0, !PT ;  /* 0x0000ffff39287812 */ /* 0x010fe400078ec0ff */
[----:B------:R-:W-:Y:S02]  /*c68b0*/  LOP3.LUT R42, R47, 0xffff, RZ, 0xc0, !PT ;  /* 0x0000ffff2f2a7812 */ /* 0x000fe400078ec0ff */
[----:B------:R-:W-:Y:S02]  /*c68c0*/  LOP3.LUT R39, R46, 0xffff, RZ, 0xc0, !PT ;  /* 0x0000ffff2e277812 */ /* 0x000fe400078ec0ff */
[----:B------:R-:W-:-:S02]  /*c68d0*/  PRMT R37, R42, 0x3340, R0 ;  /* 0x000033402a257816 */ /* 0x000fc40000000000 */
[----:B------:R-:W-:-:S04]  /*c68e0*/  PRMT R38, R40, 0x3340, R39 ;  /* 0x0000334028267816 */ /* 0x000fc80000000027 */
[----:B------:R-:W-:-:S05]  /*c68f0*/  PRMT R57, R38, 0x5410, R37 ;  /* 0x0000541026397816 */ /* 0x000fca0000000025 */
[----:B------:R4:W-:Y:S04]  /*c6900*/  STL [R1+0x5498], R57 ;  /* 0x0054983901007387 */ /* 0x0009e80000100800 */
[----:B------:R-:W3:Y:S04]  /*c6910*/  LDL.LU R44, [R1+0x12d8] ;  /* 0x0012d800012c7983 */ /* 0x000ee80000300800 */
[----:B------:R-:W3:Y:S04]  /*c6920*/  LDL.LU R43, [R1+0x11bc] ;  /* 0x0011bc00012b7983 */ /* 0x000ee80000300800 */
[----:B------:R-:W3:Y:S01]  /*c6930*/  LDL.LU R55, [R1+0x12b4] ;  /* 0x0012b40001377983 */ /* 0x000ee20000300800 */
[----:B0-----:R-:W-:-:S05]  /*c6940*/  IADD3 R30, P6, PT, R52, R24, RZ ;  /* 0x00000018341e7210 */ /* 0x001fca0007fde0ff */
[----:B------:R-:W-:Y:S01]  /*c6950*/  IMAD.X R31, R36, 0x1, R22, P6 ;  /* 0x00000001241f7824 */ /* 0x000fe200030e0616 */
[----:B------:R-:W-:Y:S02]  /*c6960*/  SHF.R.U32.HI R40, RZ, 0x8, R40 ;  /* 0x00000008ff287819 */ /* 0x000fe40000011628 */
[----:B------:R-:W-:Y:S02]  /*c6970*/  SHF.R.U32.HI R38, RZ, 0x8, R39 ;  /* 0x00000008ff267819 */ /* 0x000fe40000011627 */
[----:B------:R0:W-:Y:S01]  /*c6980*/  STL.64 [R1+0x12e8], R30 ;  /* 0x0012e81e01007387 */ /* 0x0001e20000100a00 */
[----:B------:R-:W-:-:S03]  /*c6990*/  SHF.R.U32.HI R37, RZ, 0x8, R41 ;  /* 0x00000008ff257819 */ /* 0x000fc60000011629 */
[----:B------:R-:W3:Y:S01]  /*c69a0*/  LDL.LU R54, [R1+0x12dc] ;  /* 0x0012dc0001367983 */ /* 0x000ee20000300800 */
[----:B------:R-:W-:Y:S02]  /*c69b0*/  LOP3.LUT R39, R40, 0xffff, RZ, 0xc0, !PT ;  /* 0x0000ffff28277812 */ /* 0x000fe400078ec0ff */
[----:B------:R-:W-:Y:S01]  /*c69c0*/  LOP3.LUT R38, R38, 0xffff, RZ, 0xc0, !PT ;  /* 0x0000ffff26267812 */ /* 0x000fe200078ec0ff */
[----:B------:R-:W3:Y:S04]  /*c69d0*/  LDL.LU R47, [R1+0x1248] ;  /* 0x00124800012f7983 */ /* 0x000ee80000300800 */
[----:B------:R-:W3:Y:S01]  /*c69e0*/  LDL.LU R46, [R1+0x12b8] ;  /* 0x0012b800012e7983 */ /* 0x000ee20000300800 */
[----:B------:R-:W-:Y:S02]  /*c69f0*/  LOP3.LUT R37, R37, 0xffff, RZ, 0xc0, !PT ;  /* 0x0000ffff25257812 */ /* 0x000fe400078ec0ff */
[----:B-1----:R-:W-:-:S02]  /*c6a00*/  PRMT R2, R39, 0x3340, R38 ;  /* 0x0000334027027816 */ /* 0x002fc40000000026 */
[----:B----4-:R-:W-:Y:S02]  /*c6a10*/  PRMT R57, R37, 0x3340, R0 ;  /* 0x0000334025397816 */ /* 0x010fe40000000000 */
[----:B0-----:R-:W-:Y:S01]  /*c6a20*/  IADD3 R30, P6, PT, R52, R23, RZ ;  /* 0x00000017341e7210 */ /* 0x001fe20007fde0ff */
[----:B------:R-:W-:Y:S04]  /*c6a30*/  STL [R1+0x5c], R2 ;  /* 0x00005c0201007387 */ /* 0x000fe80000100800 */
[----:B------:R-:W-:Y:S01]  /*c6a40*/  IMAD.X R31, R36, 0x1, R21, P6 ;  /* 0x00000001241f7824 */ /* 0x000fe200030e0615 */
[----:B--2---:R-:W-:Y:S02]  /*c6a50*/  LOP3.LUT R40, R50, 0xffff, RZ, 0xc0, !PT ;  /* 0x0000ffff32287812 */ /* 0x004fe400078ec0ff */
[----:B---3--:R-:W-:-:S02]  /*c6a60*/  LOP3.LUT R53, R45, 0xffff, RZ, 0xc0, !PT ;  /* 0x0000ffff2d357812 */ /* 0x008fc400078ec0ff */
[----:B------:R-:W-:Y:S02]  /*c6a70*/  LOP3.LUT R39, R60, 0xffff, RZ, 0xc0, !PT ;  /* 0x0000ffff3c277812 */ /* 0x000fe400078ec0ff */
[----:B------:R-:W-:Y:S02]  /*c6a80*/  PRMT R37, R53, 0x3340, R0 ;  /* 0x0000334035257816 */ /* 0x000fe40000000000 */
[----:B------:R-:W-:-:S04]  /*c6a90*/  PRMT R38, R40, 0x3340, R39 ;  /* 0x0000334028267816 */ /* 0x000fc80000000027 */
[----:B------:R-:W-:Y:S02]  /*c6aa0*/  PRMT R50, R38, 0x5410, R37 ;  /* 0x0000541026327816 */ /* 0x000fe40000000025 */
[----:B------:R-:W-:Y:S02]  /*c6ab0*/  SHF.R.U32.HI R38, RZ, 0x8, R40 ;  /* 0x00000008ff267819 */ /* 0x000fe40000011628 */
[----:B------:R-:W-:Y:S02]  /*c6ac0*/  SHF.R.U32.HI R37, RZ, 0x8, R39 ;  /* 0x00000008ff257819 */ /* 0x000fe40000011627 */
[----:B------:R-:W-:Y:S02]  /*c6ad0*/  SHF.R.U32.HI R45, RZ, 0x8, R42 ;  /* 0x00000008ff2d7819 */ /* 0x000fe4000001162a */
[----:B------:R-:W-:Y:S02]  /*c6ae0*/  LOP3.LUT R38, R38, 0xffff, RZ, 0xc0, !PT ;  /* 0x0000ffff26267812 */ /* 0x000fe400078ec0ff */
[----:B------:R-:W-:-:S04]  /*c6af0*/  LOP3.LUT R37, R37, 0xffff, RZ, 0xc0, !PT ;  /* 0x0000ffff25257812 */ /* 0x000fc800078ec0ff */
[----:B------:R-:W-:Y:S01]  /*c6b00*/  PRMT R60, R38, 0x3340, R37 ;  /* 0x00003340263c7816 */ /* 0x000fe20000000025 */
[----:B------:R-:W-:Y:S04]  /*c6b10*/  STL [R1+0x5468], R50 ;  /* 0x0054683201007387 */ /* 0x000fe80000100800 */
[----:B------:R-:W-:Y:S04]  /*c6b20*/  STL.64 [R1+0x12d0], R30 ;  /* 0x0012d01e01007387 */ /* 0x000fe80000100a00 */
[----:B------:R0:W-:Y:S04]  /*c6b30*/  STL [R1+0x54d8], R60 ;  /* 0x0054d83c01007387 */ /* 0x0001e80000100800 */
[----:B0-----:R-:W2:Y:S04]  /*c6b40*/  LDL.LU R60, [R1+0x12c0] ;  /* 0x0012c000013c7983 */ /* 0x001ea80000300800 */
[----:B------:R-:W3:Y:S01]  /*c6b50*/  LDL.LU R30, [R1+0x11b8] ;  /* 0x0011b800011e7983 */ /* 0x000ee20000300800 */
[----:B------:R-:W-:-:S02]  /*c6b60*/  LOP3.LUT R42, R44, 0xffff, RZ, 0xc0, !PT ;  /* 0x0000ffff2c2a7812 */ /* 0x000fc400078ec0ff */
[----:B------:R-:W-:Y:S02]  /*c6b70*/  LOP3.LUT R44, R43, 0xffff, RZ, 0xc0, !PT ;  /* 0x0000ffff2b2c7812 */ /* 0x000fe400078ec0ff */
[----:B------:R-:W-:Y:S02]  /*c6b80*/  LOP3.LUT R40, R55, 0xffff, RZ, 0xc0, !PT ;  /* 0x0000ffff37287812 */ /* 0x000fe400078ec0ff */
[----:B------:R-:W-:Y:S02]  /*c6b90*/  PRMT R37, R44, 0x3340, R0 ;  /* 0x000033402c257816 */ /* 0x000fe40000000000 */
[----:B------:R-:W-:-:S04]  /*c6ba0*/  PRMT R38, R42, 0x3340, R40 ;  /* 0x000033402a267816 */ /* 0x000fc80000000028 */
[----:B------:R-:W-:-:S05]  /*c6bb0*/  PRMT R2, R38, 0x5410, R37 ;  /* 0x0000541026027816 */ /* 0x000fca0000000025 */
[----:B------:R0:W-:Y:S04]  /*c6bc0*/  STL [R1+0xd8], R2 ;  /* 0x0000d80201007387 */ /* 0x0001e80000100800 */
[----:B------:R-:W4:Y:S01]  /*c6bd0*/  LDL.LU R31, [R1+0x12b0] ;  /* 0x0012b000011f7983 */ /* 0x000f220000300800 */
[----:B------:R-:W-:Y:S02]  /*c6be0*/  LOP3.LUT R41, R54, 0xffff, RZ, 0xc0, !PT ;  /* 0x0000ffff36297812 */ /* 0x000fe400078ec0ff */
[----:B------:R-:W-:Y:S02]  /*c6bf0*/  LOP3.LUT R43, R47, 0xffff, RZ, 0xc0, !PT ;  /* 0x0000ffff2f2b7812 */ /* 0x000fe400078ec0ff */
[----:B------:R-:W-:Y:S02]  /*c6c00*/  LOP3.LUT R39, R46, 0xffff, RZ, 0xc0, !PT ;  /* 0x0000ffff2e277812 */ /* 0x000fe400078ec0ff */
[----:B------:R-:W-:-:S02]  /*c6c10*/  PRMT R37, R43, 0x3340, R0 ;  /* 0x000033402b257816 */ /* 0x000fc40000000000 */
[----:B------:R-:W-:Y:S02]  /*c6c20*/  PRMT R38, R41, 0x3340, R39 ;  /* 0x0000334029267816 */ /* 0x000fe40000000027 */
[----:B------:R-:W-:Y:S02]  /*c6c30*/  IADD3 R46, P6, PT, R52, R20, RZ ;  /* 0x00000014342e7210 */ /* 0x000fe40007fde0ff */
[----:B0-----:R-:W-:Y:S02]  /*c6c40*/  PRMT R2, R38, 0x5410, R37 ;  /* 0x0000541026027816 */ /* 0x001fe40000000025 */
[----:B------:R-:W-:Y:S01]  /*c6c50*/  SHF.R.U32.HI R38, RZ, 0x8, R42 ;  /* 0x00000008ff267819 */ /* 0x000fe2000001162a */
[----:B------:R-:W-:Y:S01]  /*c6c60*/  IMAD.X R47, R36, 0x1, R19, P6 ;  /* 0x00000001242f7824 */ /* 0x000fe200030e0613 */
[----:B------:R-:W-:Y:S02]  /*c6c70*/  SHF.R.U32.HI R37, RZ, 0x8, R40 ;  /* 0x00000008ff257819 */ /* 0x000fe40000011628 */
[----:B------:R-:W-:-:S02]  /*c6c80*/  SHF.R.U32.HI R41, RZ, 0x8, R41 ;  /* 0x00000008ff297819 */ /* 0x000fc40000011629 */
[----:B------:R-:W-:Y:S01]  /*c6c90*/  SHF.R.U32.HI R39, RZ, 0x8, R39 ;  /* 0x00000008ff277819 */ /* 0x000fe20000011627 */
[----:B------:R0:W-:Y:S01]  /*c6ca0*/  STL [R1+0xdc], R2 ;  /* 0x0000dc0201007387 */ /* 0x0001e20000100800 */
[----:B------:R-:W-:Y:S02]  /*c6cb0*/  LOP3.LUT R38, R38, 0xffff, RZ, 0xc0, !PT ;  /* 0x0000ffff26267812 */ /* 0x000fe400078ec0ff */
[----:B------:R-:W-:Y:S01]  /*c6cc0*/  LOP3.LUT R37, R37, 0xffff, RZ, 0xc0, !PT ;  /* 0x0000ffff25257812 */ /* 0x000fe200078ec0ff */
[----:B------:R1:W-:Y:S01]  /*c6cd0*/  STL.64 [R1+0x12e0], R46 ;  /* 0x0012e02e01007387 */ /* 0x0003e20000100a00 */
[----:B------:R-:W-:Y:S02]  /*c6ce0*/  LOP3.LUT R40, R41, 0xffff, RZ, 0xc0, !PT ;  /* 0x0000ffff29287812 */ /* 0x000fe400078ec0ff */
[----:B------:R-:W-:Y:S02]  /*c6cf0*/  LOP3.LUT R39, R39, 0xffff, RZ, 0xc0, !PT ;  /* 0x0000ffff27277812 */ /* 0x000fe400078ec0ff */
[----:B------:R-:W-:-:S02]  /*c6d00*/  PRMT R37, R38, 0x3340, R37 ;  /* 0x0000334026257816 */ /* 0x000fc40000000025 */
[----:B0-----:R-:W-:Y:S02]  /*c6d10*/  PRMT R2, R40, 0x3340, R39 ;  /* 0x0000334028027816 */ /* 0x001fe40000000027 */
[----:B-1----:R-:W-:Y:S01]  /*c6d20*/  IADD3 R46, P6, PT, R52, R18, RZ ;  /* 0x00000012342e7210 */ /* 0x002fe20007fde0ff */
[----:B------:R-:W-:Y:S04]  /*c6d30*/  STL [R1+0x54], R37 ;  /* 0x0000542501007387 */ /* 0x000fe80000100800 */
[----:B------:R-:W-:Y:S01]  /*c6d40*/  IMAD.X R47, R36, 0x1, R17, P6 ;  /* 0x00000001242f7824 */ /* 0x000fe200030e0611 */
[----:B------:R-:W-:Y:S04]  /*c6d50*/  STL [R1+0x48], R2 ;  /* 0x0000480201007387 */ /* 0x000fe80000100800 */
[----:B------:R0:W-:Y:S01]  /*c6d60*/  STL.64 [R1+0x12d8], R46 ;  /* 0x0012d82e01007387 */ /* 0x0001e20000100a00 */
[----:B------:R-:W-:-:S03]  /*c6d70*/  SHF.R.U32.HI R44, RZ, 0x8, R44 ;  /* 0x00000008ff2c7819 */ /* 0x000fc6000001162c */
[----:B0-----:R-:W4:Y:S04]  /*c6d80*/  LDL.LU R46, [R1+0x2a24] ;  /* 0x002a2400012e7983 */ /* 0x001f280000300800 */
[----:B------:R-:W4:Y:S04]  /*c6d90*/  LDL.LU R47, [R1+0x1318] ;  /* 0x00131800012f7983 */ /* 0x000f280000300800 */
[----:B------:R-:W4:Y:S04]  /*c6da0*/  LDL.LU R50, [R1+0x1378] ;  /* 0x0013780001327983 */ /* 0x000f280000300800 */
[----:B------:R-:W4:Y:S01]  /*c6db0*/  LDL.LU R2, [R1+0x12f8] ;  /* 0x0012f80001027983 */ /* 0x000f220000300800 */
[----:B------:R-:W-:-:S03]  /*c6dc0*/  LOP3.LUT R45, R45, 0xffff, RZ, 0xc0, !PT ;  /* 0x0000ffff2d2d7812 */ /* 0x000fc600078ec0ff */
[----:B------:R-:W4:Y:S01]  /*c6dd0*/  LDL.LU R55, [R1+0x124c] ;  /* 0x00124c0001377983 */ /* 0x000f220000300800 */
[----:B------:R-:W-:-:S03]  /*c6de0*/  LOP3.LUT R44, R44, 0xffff, RZ, 0xc0, !PT ;  /* 0x0000ffff2c2c7812 */ /* 0x000fc600078ec0ff */
[----:B------:R-:W4:Y:S01]  /*c6df0*/  LDL.LU R54, [R1+0x12bc] ;  /* 0x0012bc0001367983 */ /* 0x000f220000300800 */
[--C-:B------:R-:W-:Y:S02]  /*c6e00*/  PRMT R45, R45, 0x3340, R0.reuse ;  /* 0x000033402d2d7816 */ /* 0x100fe40000000000 */
[----:B------:R-:W-:Y:S02]  /*c6e10*/  PRMT R44, R44, 0x3340, R0 ;  /* 0x000033402c2c7816 */ /* 0x000fe40000000000 */
[----:B--2---:R-:W-:Y:S02]  /*c6e20*/  LOP3.LUT R42, R60, 0xffff, RZ, 0xc0, !PT ;  /* 0x0000ffff3c2a7812 */ /* 0x004fe400078ec0ff */
[----:B---3--:R-:W-:-:S04]  /*c6e30*/  LOP3.LUT R40, R30, 0xffff, RZ, 0xc0, !PT ;  /* 0x0000ffff1e287812 */ /* 0x008fc800078ec0ff */
[----:B------:R-:W-:Y:S01]  /*c6e40*/  PRMT R37, R40, 0x3340, R0 ;  /* 0x0000334028257816 */ /* 0x000fe20000000000 */
[----:B------:R-:W-:Y:S01]  /*c6e50*/  STL.64 [R1+0x54f8], R44 ;  /* 0x0054f82c01007387 */ /* 0x000fe20000100a00 */
[----:B------:R-:W-:Y:S02]  /*c6e60*/  IADD3 R30, P6, PT, R52, R16, RZ ;  /* 0x00000010341e7210 */ /* 0x000fe40007fde0ff */
[----:B----4-:R-:W-:-:S04]  /*c6e70*/  LOP3.LUT R41, R31, 0xffff, RZ, 0xc0, !PT ;  /* 0x0000ffff1f297812 */ /* 0x010fc800078ec0ff */
[----:B------:R-:W-:-:S04]  /*c6e80*/  PRMT R38, R42, 0x3340, R41 ;  /* 0x000033402a267816 */ /* 0x000fc80000000029 */
[----:B------:R-:W-:Y:S02]  /*c6e90*/  PRMT R37, R38, 0x5410, R37 ;  /* 0x0000541026257816 */ /* 0x000fe40000000025 */
[----:B------:R-:W-:-:S03]  /*c6ea0*/  SHF.R.U32.HI R38, RZ, 0x8, R42 ;  /* 0x00000008ff267819 */ /* 0x000fc6000001162a */
[----:B------:R0:W-:Y:S01]  /*c6eb0*/  STL [R1+0xf8], R37 ;  /* 0x0000f82501007387 */ /* 0x0001e20000100800 */
[----:B------:R-:W-:Y:S01]  /*c6ec0*/  IMAD.X R31, R36, 0x1, R14, P6 ;  /* 0x00000001241f7824 */ /* 0x000fe200030e060e */
[----:B------:R-:W-:Y:S02]  /*c6ed0*/  LOP3.LUT R38, R38, 0xffff, RZ, 0xc0, !PT ;  /* 0x0000ffff26267812 */ /* 0x000fe400078ec0ff */
[----:B0-----:R-:W-:Y:S02]  /*c6ee0*/  SHF.R.U32.HI R37, RZ, 0x8, R41 ;  /* 0x00000008ff257819 */ /* 0x001fe40000011629 */
[----:B------:R0:W-:Y:S02]  /*c6ef0*/  STL.64 [R1+0x1300], R30 ;  /* 0x0013001e01007387 */ /* 0x0001e40000100a00 */
[----:B------:R-:W-:Y:S02]  /*c6f00*/  LOP3.LUT R37, R37, 0xffff, RZ, 0xc0, !PT ;  /* 0x0000ffff25257812 */ /* 0x000fe400078ec0ff */
[----:B------:R-:W2:Y:S02]  /*c6f10*/  LDL.LU R60, [R1+0x2a40] ;  /* 0x002a4000013c7983 */ /* 0x000ea40000300800 */
[----:B0-----:R-:W-:-:S02]  /*c6f20*/  PRMT R31, R38, 0x3340, R37 ;  /* 0x00003340261f7816 */ /* 0x001fc40000000025 */
[----:B------:R-:W3:Y:S04]  /*c6f30*/  LDL.LU R30, [R1+0x131c] ;  /* 0x00131c00011e7983 */ /* 0x000ee80000300800 */
[----:B------:R0:W-:Y:S04]  /*c6f40*/  STL [R1+0x50], R31 ;  /* 0x0000501f01007387 */ /* 0x0001e80000100800 */
[----:B0-----:R-:W4:Y:S01]  /*c6f50*/  LDL.LU R31, [R1+0x2a18] ;  /* 0x002a1800011f7983 */ /* 0x001f220000300800 */
[----:B------:R-:W-:Y:S02]  /*c6f60*/  SHF.R.U32.HI R39, RZ, 0x8, R43 ;  /* 0x00000008ff277819 */ /* 0x000fe4000001162b */
[----:B------:R-:W-:-:S02]  /*c6f70*/  SHF.R.U32.HI R42, RZ, 0x8, R40 ;  /* 0x00000008ff2a7819 */ /* 0x000fc40000011628 */
[----:B------:R-:W-:Y:S02]  /*c6f80*/  LOP3.LUT R46, R46, 0xffff, RZ, 0xc0, !PT ;  /* 0x0000ffff2e2e7812 */ /* 0x000fe400078ec0ff */
[----:B------:R-:W-:Y:S02]  /*c6f90*/  LOP3.LUT R47, R47, 0xffff, RZ, 0xc0, !PT ;  /* 0x0000ffff2f2f7812 */ /* 0x000fe400078ec0ff */
[----:B------:R-:W-:Y:S02]  /*c6fa0*/  LOP3.LUT R43, R50, 0xffff, RZ, 0xc0, !PT ;  /* 0x0000ffff322b7812 */ /* 0x000fe400078ec0ff */
[----:B------:R-:W-:Y:S02]  /*c6fb0*/  PRMT R37, R47, 0x3340, R0 ;  /* 0x000033402f257816 */ /* 0x000fe40000000000 */
[----:B------:R-:W-:Y:S02]  /*c6fc0*/  PRMT R38, R46, 0x3340, R43 ;  /* 0x000033402e267816 */ /* 0x000fe4000000002b */
[----:B------:R-:W-:-:S02]  /*c6fd0*/  LOP3.LUT R41, R2, 0xffff, RZ, 0xc0, !PT ;  /* 0x0000ffff02297812 */ /* 0x000fc400078ec0ff */
[----:B------:R-:W-:Y:S02]  /*c6fe0*/  LOP3.LUT R55, R55, 0xffff, RZ, 0xc0, !PT ;  /* 0x0000ffff37377812 */ /* 0x000fe400078ec0ff */
[----:B------:R-:W-:Y:S02]  /*c6ff0*/  PRMT R2, R38, 0x5410, R37 ;  /* 0x0000541026027816 */ /* 0x000fe40000000025 */
[----:B------:R-:W-:Y:S02]  /*c7000*/  LOP3.LUT R40, R54, 0xffff, RZ, 0xc0, !PT ;  /* 0x0000ffff36287812 */ /* 0x000fe400078ec0ff */
[----:B------:R-:W-:Y:S02]  /*c7010*/  PRMT R37, R55, 0x3340, R0 ;  /* 0x0000334037257816 */ /* 0x000fe40000000000 */
[----:B------:R-:W-:Y:S01]  /*c7020*/  PRMT R38, R41, 0x3340, R40 ;  /* 0x0000334029267816 */ /* 0x000fe20000000028 */
[----:B------:R0:W-:Y:S01]  /*c7030*/  STL [R1+0xfc], R2 ;  /* 0x0000fc0201007387 */ /* 0x0001e20000100800 */
[----:B------:R-:W-:-:S03]  /*c7040*/  IADD3 R44, P6, PT, R52, R15, RZ ;  /* 0x0000000f342c7210 */ /* 0x000fc60007fde0ff */
[----:B------:R-:W-:Y:S01]  /*c7050*/  STL.64 [R1+0x5508], R14 ;  /* 0x0055080e01007387 */ /* 0x000fe20000100a00 */
[----:B0-----:R-:W-:Y:S02]  /*c7060*/  PRMT R2, R38, 0x5410, R37 ;  /* 0x0000541026027816 */ /* 0x001fe40000000025 */
[----:B------:R-:W-:Y:S02]  /*c7070*/  SHF.R.U32.HI R38, RZ, 0x8, R41 ;  /* 0x00000008ff267819 */ /* 0x000fe40000011629 */
[----:B------:R-:W-:Y:S01]  /*c7080*/  SHF.R.U32.HI R37, RZ, 0x8, R40 ;  /* 0x00000008ff257819 */ /* 0x000fe20000011628 */
[----:B------:R0:W-:Y:S01]  /*c7090*/  STL [R1+0x130], R2 ;  /* 0x0001300201007387 */ /* 0x0001e20000100800 */
[----:B------:R-:W-:-:S03]  /*c70a0*/  LOP3.LUT R38, R38, 0xffff, RZ, 0xc0, !PT ;  /* 0x0000ffff26267812 */ /* 0x000fc600078ec0ff */
[----:B------:R-:W4:Y:S01]  /*c70b0*/  LDL.LU R50, [R1+0x2a34] ;  /* 0x002a340001327983 */ /* 0x000f220000300800 */
[----:B------:R-:W-:Y:S02]  /*c70c0*/  LOP3.LUT R37, R37, 0xffff, RZ, 0xc0, !PT ;  /* 0x0000ffff25257812 */ /* 0x000fe400078ec0ff */
[----:B------:R-:W-:Y:S01]  /*c70d0*/  SHF.R.U32.HI R41, RZ, 0x8, R46 ;  /* 0x00000008ff297819 */ /* 0x000fe2000001162e */
[----:B0-----:R-:W4:Y:S01]  /*c70e0*/  LDL.LU R2, [R1+0x132c] ;  /* 0x00132c0001027983 */ /* 0x001f220000300800 */
[----:B------:R-:W-:-:S03]  /*c70f0*/  SHF.R.U32.HI R40, RZ, 0x8, R43 ;  /* 0x00000008ff287819 */ /* 0x000fc6000001162b */
[----:B------:R-:W4:Y:S01]  /*c7100*/  LDL.LU R54, [R1+0x137c] ;  /* 0x00137c0001367983 */ /* 0x000f220000300800 */
[----:B------:R-:W-:Y:S01]  /*c7110*/  IMAD.X R45, R36, 0x1, R13, P6 ;  /* 0x00000001242d7824 */ /* 0x000fe200030e060d */
[----:B------:R-:W-:Y:S02]  /*c7120*/  PRMT R14, R38, 0x3340, R37 ;  /* 0x00003340260e7816 */ /* 0x000fe40000000025 */
[----:B------:R-:W-:Y:S02]  /*c7130*/  LOP3.LUT R41, R41, 0xffff, RZ, 0xc0, !PT ;  /* 0x0000ffff29297812 */ /* 0x000fe400078ec0ff */
[----:B------:R-:W-:Y:S01]  /*c7140*/  LOP3.LUT R40, R40, 0xffff, RZ, 0xc0, !PT ;  /* 0x0000ffff28287812 */ /* 0x000fe200078ec0ff */
[----:B------:R-:W-:Y:S03]  /*c7150*/  STL.64 [R1+0x12f8], R44 ;  /* 0x0012f82c01007387 */ /* 0x000fe60000100a00 */
[----:B------:R-:W-:Y:S01]  /*c7160*/  PRMT R15, R41, 0x3340, R40 ;  /* 0x00003340290f7816 */ /* 0x000fe20000000028 */
[----:B------:R3:W-:Y:S04]  /*c7170*/  STL [R1+0x94], R14 ;  /* 0x0000940e01007387 */ /* 0x0007e80000100800 */
[----:B------:R0:W-:Y:S01]  /*c7180*/  STL [R1+0x58], R15 ;  /* 0x0000580f01007387 */ /* 0x0001e20000100800 */
[----:B--2---:R-:W-:-:S02]  /*c7190*/  LOP3.LUT R41, R60, 0xffff, RZ, 0xc0, !PT ;  /* 0x0000ffff3c297812 */ /* 0x004fc400078ec0ff */
[----:B---3--:R-:W-:Y:S02]  /*c71a0*/  LOP3.LUT R14, R30, 0xffff, RZ, 0xc0, !PT ;  /* 0x0000ffff1e0e7812 */ /* 0x008fe400078ec0ff */
[----:B------:R-:W-:Y:S02]  /*c71b0*/  IADD3 R30, P6, PT, R52, R12, RZ ;  /* 0x0000000c341e7210 */ /* 0x000fe40007fde0ff */
[----:B------:R-:W-:Y:S02]  /*c71c0*/  PRMT R37, R14, 0x3340, R0 ;  /* 0x000033400e257816 */ /* 0x000fe40000000000 */
[----:B----4-:R-:W-:-:S04]  /*c71d0*/  LOP3.LUT R40, R31, 0xffff, RZ, 0xc0, !PT ;  /* 0x0000ffff1f287812 */ /* 0x010fc800078ec0ff */
[----:B------:R-:W-:Y:S01]  /*c71e0*/  PRMT R38, R41, 0x3340, R40 ;  /* 0x0000334029267816 */ /* 0x000fe20000000028 */
[----:B------:R-:W-:-:S03]  /*c71f0*/  IMAD.X R31, R36, 0x1, R11, P6 ;  /* 0x00000001241f7824 */ /* 0x000fc600030e060b */
[----:B0-----:R-:W-:-:S05]  /*c7200*/  PRMT R15, R38, 0x5410, R37 ;  /* 0x00005410260f7816 */ /* 0x001fca0000000025 */
[----:B------:R-:W-:Y:S04]  /*c7210*/  STL [R1+0x100], R15 ;  /* 0x0001000f01007387 */ /* 0x000fe80000100800 */
[----:B------:R0:W-:Y:S04]  /*c7220*/  STL.64 [R1+0x1318], R30 ;  /* 0x0013181e01007387 */ /* 0x0001e80000100a00 */
[----:B0-----:R-:W2:Y:S04]  /*c7230*/  LDL.LU R30, [R1+0x2c00] ;  /* 0x002c0000011e7983 */ /* 0x001ea80000300800 */
[----:B------:R-:W3:Y:S01]  /*c7240*/  LDL.LU R31, [R1+0x2bfc] ;  /* 0x002bfc00011f7983 */ /* 0x000ee20000300800 */
[----:B------:R-:W-:-:S02]  /*c7250*/  SHF.R.U32.HI R41, RZ, 0x8, R41 ;  /* 0x00000008ff297819 */ /* 0x000fc40000011629 */
[----:B------:R-:W-:Y:S02]  /*c7260*/  SHF.R.U32.HI R37, RZ, 0x8, R40 ;  /* 0x00000008ff257819 */ /* 0x000fe40000011628 */
[----:B------:R-:W-:Y:S02]  /*c7270*/  SHF.R.U32.HI R38, RZ, 0x8, R47 ;  /* 0x00000008ff267819 */ /* 0x000fe4000001162f */
[----:B------:R-:W-:Y:S02]  /*c7280*/  LOP3.LUT R40, R41, 0xffff, RZ, 0xc0, !PT ;  /* 0x0000ffff29287812 */ /* 0x000fe400078ec0ff */
[----:B------:R-:W-:Y:S02]  /*c7290*/  LOP3.LUT R37, R37, 0xffff, RZ, 0xc0, !PT ;  /* 0x0000ffff25257812 */ /* 0x000fe400078ec0ff */
[----:B------:R-:W-:Y:S02]  /*c72a0*/  LOP3.LUT R39, R39, 0xffff, RZ, 0xc0, !PT ;  /* 0x0000ffff27277812 */ /* 0x000fe400078ec0ff */
[----:B------:R-:W-:-:S02]  /*c72b0*/  LOP3.LUT R38, R38, 0xffff, RZ, 0xc0, !PT ;  /* 0x0000ffff26267812 */ /* 0x000fc400078ec0ff */
[----:B------:R-:W-:Y:S02]  /*c72c0*/  PRMT R15, R40, 0x3340, R37 ;  /* 0x00003340280f7816 */ /* 0x000fe40000000025 */
[--C-:B------:R-:W-:Y:S02]  /*c72d0*/  PRMT R39, R39, 0x3340, R0.reuse ;  /* 0x0000334027277816 */ /* 0x100fe40000000000 */
[----:B------:R-:W-:Y:S02]  /*c72e0*/  LOP3.LUT R46, R50, 0xffff, RZ, 0xc0, !PT ;  /* 0x0000ffff322e7812 */ /* 0x000fe400078ec0ff */
[----:B------:R-:W-:Y:S02]  /*c72f0*/  PRMT R38, R38, 0x3340, R0 ;  /* 0x0000334026267816 */ /* 0x000fe40000000000 */
[----:B------:R-:W-:Y:S02]  /*c7300*/  LOP3.LUT R41, R2, 0xffff, RZ, 0xc0, !PT ;  /* 0x0000ffff02297812 */ /* 0x000fe400078ec0ff */
[----:B------:R-:W-:-:S02]  /*c7310*/  LOP3.LUT R43, R54, 0xffff, RZ, 0xc0, !PT ;  /* 0x0000ffff362b7812 */ /* 0x000fc400078ec0ff */
[----:B------:R-:W-:Y:S02]  /*c7320*/  PRMT R37, R41, 0x3340, R0 ;  /* 0x0000334029257816 */ /* 0x000fe40000000000 */
[----:B------:R-:W-:Y:S01]  /*c7330*/  PRMT R40, R46, 0x3340, R43 ;  /* 0x000033402e287816 */ /* 0x000fe2000000002b */
[----:B------:R0:W-:Y:S03]  /*c7340*/  STL.64 [R1+0x5500], R38 ;  /* 0x0055002601007387 */ /* 0x0001e60000100a00 */
[----:B------:R-:W-:Y:S01]  /*c7350*/  PRMT R2, R40, 0x5410, R37 ;  /* 0x0000541028027816 */ /* 0x000fe20000000025 */
[----:B------:R-:W-:Y:S04]  /*c7360*/  STL [R1+0x64], R15 ;  /* 0x0000640f01007387 */ /* 0x000fe80000100800 */
[----:B------:R-:W4:Y:S04]  /*c7370*/  LDL.LU R45, [R1+0x2c08] ;  /* 0x002c0800012d7983 */ /* 0x000f280000300800 */
[----:B------:R-:W4:Y:S01]  /*c7380*/  LDL.LU R50, [R1+0x2c04] ;  /* 0x002c040001327983 */ /* 0x000f220000300800 */
[----:B0-----:R-:W-:-:S03]  /*c7390*/  IADD3 R38, P6, PT, R52, R10, RZ ;  /* 0x0000000a34267210 */ /* 0x001fc60007fde0ff */
[----:B------:R0:W-:Y:S04]  /*c73a0*/  STL [R1+0x104], R2 ;  /* 0x0001040201007387 */ /* 0x0001e80000100800 */
[----:B------:R-:W4:Y:S01]  /*c73b0*/  LDL.LU R54, [R1+0x2c0c] ;  /* 0x002c0c0001367983 */ /* 0x000f220000300800 */
[----:B------:R-:W-:Y:S02]  /*c73c0*/  SHF.R.U32.HI R40, RZ, 0x8, R46 ;  /* 0x00000008ff287819 */ /* 0x000fe4000001162e */
[----:B------:R-:W-:Y:S01]  /*c73d0*/  SHF.R.U32.HI R37, RZ, 0x8, R43 ;  /* 0x00000008ff257819 */ /* 0x000fe2000001162b */
[----:B------:R-:W-:Y:S01]  /*c73e0*/  IMAD.X R39, R36, 0x1, R8, P6 ;  /* 0x0000000124277824 */ /* 0x000fe200030e0608 */
[----:B------:R-:W-:Y:S02]  /*c73f0*/  LOP3.LUT R40, R40, 0xffff, RZ, 0xc0, !PT ;  /* 0x0000ffff28287812 */ /* 0x000fe400078ec0ff */
[----:B------:R-:W-:-:S02]  /*c7400*/  LOP3.LUT R37, R37, 0xffff, RZ, 0xc0, !PT ;  /* 0x0000ffff25257812 */ /* 0x000fc400078ec0ff */
[----:B------:R1:W-:Y:S02]  /*c7410*/  STL.64 [R1+0x1310], R38 ;  /* 0x0013102601007387 */ /* 0x0003e40000100a00 */
[----:B0-----:R-:W-:Y:S02]  /*c7420*/  PRMT R2, R40, 0x3340, R37 ;  /* 0x0000334028027816 */ /* 0x001fe40000000025 */
[----:B------:R-:W-:Y:S02]  /*c7430*/  SHF.R.U32.HI R41, RZ, 0x8, R41 ;  /* 0x00000008ff297819 */ /* 0x000fe40000011629 */
[----:B-1----:R-:W-:Y:S01]  /*c7440*/  IADD3 R38, P6, PT, R52, R9, RZ ;  /* 0x0000000934267210 */ /* 0x002fe20007fde0ff */
[----:B------:R0:W-:Y:S01]  /*c7450*/  STL [R1+0x4c], R2 ;  /* 0x00004c0201007387 */ /* 0x0001e20000100800 */
[----:B------:R-:W-:-:S03]  /*c7460*/  LOP3.LUT R41, R41, 0xffff, RZ, 0xc0, !PT ;  /* 0x0000ffff29297812 */ /* 0x000fc600078ec0ff */
[----:B------:R-:W-:Y:S01]  /*c7470*/  IMAD.X R39, R36, 0x1, R6, P6 ;  /* 0x0000000124277824 */ /* 0x000fe200030e0606 */
[----:B------:R-:W4:Y:S01]  /*c7480*/  LDL.LU R47, [R1+0x2c24] ;  /* 0x002c2400012f7983 */ /* 0x000f220000300800 */
[----:B------:R-:W-:-:S03]  /*c7490*/  PRMT R37, R41, 0x3340, R0 ;  /* 0x0000334029257816 */ /* 0x000fc60000000000 */
[----:B------:R-:W4:Y:S01]  /*c74a0*/  LDL.LU R60, [R1+0x2c14] ;  /* 0x002c1400013c7983 */ /* 0x000f220000300800 */
[----:B------:R-:W-:-:S03]  /*c74b0*/  SHF.R.U32.HI R41, RZ, 0x8, R14 ;  /* 0x00000008ff297819 */ /* 0x000fc6000001160e */
[----:B0-----:R-:W4:Y:S04]  /*c74c0*/  LDL.LU R2, [R1+0x2c10] ;  /* 0x002c100001027983 */ /* 0x001f280000300800 */
[----:B------:R0:W-:Y:S04]  /*c74d0*/  STL.64 [R1+0x1330], R38 ;  /* 0x0013302601007387 */ /* 0x0001e80000100a00 */
[----:B0-----:R-:W4:Y:S04]  /*c74e0*/  LDL.LU R39, [R1+0x2c1c] ;  /* 0x002c1c0001277983 */ /* 0x001f280000300800 */
[----:B------:R-:W4:Y:S01]  /*c74f0*/  LDL.LU R14, [R1+0x2c18] ;  /* 0x002c1800010e7983 */ /* 0x000f220000300800 */
[----:B--2---:R-:W-:-:S02]  /*c7500*/  SHF.R.U32.HI R43, RZ, 0x8, R30 ;  /* 0x00000008ff2b7819 */ /* 0x004fc4000001161e */
[----:B---3--:R-:W-:Y:S02]  /*c7510*/  SHF.R.U32.HI R40, RZ, 0x8, R31 ;  /* 0x00000008ff287819 */ /* 0x008fe4000001161f */
[----:B------:R-:W-:Y:S02]  /*c7520*/  LOP3.LUT R43, R43, 0xffff, RZ, 0xc0, !PT ;  /* 0x0000ffff2b2b7812 */ /* 0x000fe400078ec0ff */
[----:B------:R-:W-:Y:S02]  /*c7530*/  LOP3.LUT R40, R40, 0xffff, RZ, 0xc0, !PT ;  /* 0x0000ffff28287812 */ /* 0x000fe400078ec0ff */
[----:B------:R-:W-:Y:S02]  /*c7540*/  IADD3 R30, P6, PT, R52, R7, RZ ;  /* 0x00000007341e7210 */ /* 0x000fe40007fde0ff */
[----:B------:R-:W-:-:S03]  /*c7550*/  PRMT R15, R43, 0x3340, R40 ;  /* 0x000033402b0f7816 */ /* 0x000fc60000000028 */
[----:B------:R-:W-:Y:S02]  /*c7560*/  IMAD.X R31, R36, 0x1, R5, P6 ;  /* 0x00000001241f7824 */ /* 0x000fe400030e0605 */
[----:B------:R0:W-:Y:S04]  /*c7570*/  STL [R1+0x70], R15 ;  /* 0x0000700f01007387 */ /* 0x0001e80000100800 */
[----:B0-----:R-:W2:Y:S04]  /*c7580*/  LDL.LU R15, [R1+0x2c20] ;  /* 0x002c2000010f7983 */ /* 0x001ea80000300800 */
[----:B------:R0:W-:Y:S04]  /*c7590*/  STL.64 [R1+0x1328], R30 ;  /* 0x0013281e01007387 */ /* 0x0001e80000100a00 */
[----:B0-----:R-:W3:Y:S01]  /*c75a0*/  LDL.LU.64 R30, [R1+0x5518] ;  /* 0x00551800011e7983 */ /* 0x001ee20000300a00 */
[----:B------:R-:W-:-:S03]  /*c75b0*/  LOP3.LUT R41, R41, 0xffff, RZ, 0xc0, !PT ;  /* 0x0000ffff29297812 */ /* 0x000fc600078ec0ff */
[----:B------:R-:W2:Y:S01]  /*c75c0*/  LDL.LU R44, [R1+0x2c28] ;  /* 0x002c2800012c7983 */ /* 0x000ea20000300800 */
[----:B----4-:R-:W-:Y:S02]  /*c75d0*/  SHF.R.U32.HI R43, RZ, 0x8, R45 ;  /* 0x00000008ff2b7819 */ /* 0x010fe4000001162d */
[----:B------:R-:W-:Y:S02]  /*c75e0*/  SHF.R.U32.HI R40, RZ, 0x8, R50 ;  /* 0x00000008ff287819 */ /* 0x000fe40000011632 */
[----:B------:R-:W-:Y:S02]  /*c75f0*/  LOP3.LUT R43, R43, 0xffff, RZ, 0xc0, !PT ;  /* 0x0000ffff2b2b7812 */ /* 0x000fe400078ec0ff */
[----:B------:R-:W-:Y:S02]  /*c7600*/  LOP3.LUT R40, R40, 0xffff, RZ, 0xc0, !PT ;  /* 0x0000ffff28287812 */ /* 0x000fe400078ec0ff */
[----:B------:R-:W-:-:S04]  /*c7610*/  SHF.R.U32.HI R46, RZ, 0x8, R54 ;  /* 0x00000008ff2e7819 */ /* 0x000fc80000011636 */
[----:B------:R-:W-:Y:S02]  /*c7620*/  LOP3.LUT R46, R46, 0xffff, RZ, 0xc0, !PT ;  /* 0x0000ffff2e2e7812 */ /* 0x000fe400078ec0ff */
[----:B------:R-:W-:Y:S02]  /*c7630*/  PRMT R38, R43, 0x3340, R40 ;  /* 0x000033402b267816 */ /* 0x000fe40000000028 */
[--C-:B------:R-:W-:Y:S02]  /*c7640*/  PRMT R41, R41, 0x3340, R0.reuse ;  /* 0x0000334029297816 */ /* 0x100fe40000000000 */
[----:B------:R-:W-:Y:S01]  /*c7650*/  PRMT R40, R46, 0x3340, R0 ;  /* 0x000033402e287816 */ /* 0x000fe20000000000 */
[----:B------:R-:W-:Y:S04]  /*c7660*/  STL [R1+0x60], R38 ;  /* 0x0000602601007387 */ /* 0x000fe80000100800 */
[----:B------:R0:W-:Y:S04]  /*c7670*/  STL.64 [R1+0x54f0], R40 ;  /* 0x0054f02801007387 */ /* 0x0001e80000100a00 */
[----:B------:R-:W4:Y:S04]  /*c7680*/  LDL.LU R45, [R1+0x2a60] ;  /* 0x002a6000012d7983 */ /* 0x000f280000300800 */
[----:B------:R-:W4:Y:S04]  /*c7690*/  LDL.LU R50, [R1+0x1374] ;  /* 0x0013740001327983 */ /* 0x000f280000300800 */
[----:B------:R-:W4:Y:S01]  /*c76a0*/  LDL.LU R54, [R1+0x2a2c] ;  /* 0x002a2c0001367983 */ /* 0x000f220000300800 */
[----:B0-----:R-:W-:-:S02]  /*c76b0*/  IADD3 R40, P6, PT, R52, R4, RZ ;  /* 0x0000000434287210 */ /* 0x001fc40007fde0ff */
[----:B------:R-:W-:-:S03]  /*c76c0*/  SHF.R.U32.HI R46, RZ, 0x8, R2 ;  /* 0x00000008ff2e7819 */ /* 0x000fc60000011602 */
[----:B---3--:R-:W-:-:S05]  /*c76d0*/  IMAD.X R41, R36, 0x1, R30, P6 ;  /* 0x0000000124297824 */ /* 0x008fca00030e061e */
[----:B------:R0:W-:Y:S04]  /*c76e0*/  STL.64 [R1+0x1350], R40 ;  /* 0x0013502801007387 */ /* 0x0001e80000100a00 */
[----:B------:R-:W3:Y:S01]  /*c76f0*/  LDL.LU R2, [R1] ;  /* 0x0000000001027983 */ /* 0x000ee20000300800 */
[----:B------:R-:W-:Y:S02]  /*c7700*/  SHF.R.U32.HI R43, RZ, 0x8, R47 ;  /* 0x00000008ff2b7819 */ /* 0x000fe4000001162f */
[----:B------:R-:W-:Y:S02]  /*c7710*/  SHF.R.U32.HI R47, RZ, 0x8, R60 ;  /* 0x00000008ff2f7819 */ /* 0x000fe4000001163c */
[----:B------:R-:W-:Y:S02]  /*c7720*/  LOP3.LUT R43, R43, 0xffff, RZ, 0xc0, !PT ;  /* 0x0000ffff2b2b7812 */ /* 0x000fe400078ec0ff */
[----:B------:R-:W-:-:S02]  /*c7730*/  LOP3.LUT R47, R47, 0xffff, RZ, 0xc0, !PT ;  /* 0x0000ffff2f2f7812 */ /* 0x000fc400078ec0ff */
[----:B------:R-:W-:Y:S02]  /*c7740*/  LOP3.LUT R46, R46, 0xffff, RZ, 0xc0, !PT ;  /* 0x0000ffff2e2e7812 */ /* 0x000fe400078ec0ff */
[----:B------:R-:W-:Y:S02]  /*c7750*/  PRMT R38, R43, 0x3340, R0 ;  /* 0x000033402b267816 */ /* 0x000fe40000000000 */
[----:B------:R-:W-:Y:S02]  /*c7760*/  PRMT R60, R47, 0x3340, R46 ;  /* 0x000033402f3c7816 */ /* 0x000fe4000000002e */
[----:B0-----:R-:W-:Y:S02]  /*c7770*/  IADD3 R40, P6, PT, R52, R29, RZ ;  /* 0x0000001d34287210 */ /* 0x001fe40007fde0ff */
[----:B------:R-:W-:Y:S02]  /*c7780*/  SHF.R.U32.HI R46, RZ, 0x8, R39 ;  /* 0x00000008ff2e7819 */ /* 0x000fe40000011627 */
[----:B------:R-:W-:Y:S01]  /*c7790*/  SHF.R.U32.HI R43, RZ, 0x8, R14 ;  /* 0x00000008ff2b7819 */ /* 0x000fe2000001160e */
[----:B------:R-:W-:Y:S01]  /*c77a0*/  IMAD.X R41, R36, 0x1, R32, P6 ;  /* 0x0000000124297824 */ /* 0x000fe200030e0620 */
[----:B------:R-:W-:-:S02]  /*c77b0*/  LOP3.LUT R46, R46, 0xffff, RZ, 0xc0, !PT ;  /* 0x0000ffff2e2e7812 */ /* 0x000fc400078ec0ff */
[----:B------:R-:W-:Y:S02]  /*c77c0*/  LOP3.LUT R43, R43, 0xffff, RZ, 0xc0, !PT ;  /* 0x0000ffff2b2b7812 */ /* 0x000fe400078ec0ff */
[----:B------:R-:W-:Y:S01]  /*c77d0*/  IADD3 R14, P6, PT, R52, R31, RZ ;  /* 0x0000001f340e7210 */ /* 0x000fe20007fde0ff */
[----:B------:R0:W-:Y:S01]  /*c77e0*/  STL [R1+0x8], R38 ;  /* 0x0000082601007387 */ /* 0x0001e20000100800 */
[----:B--2---:R-:W-:-:S03]  /*c77f0*/  SHF.R.U32.HI R47, RZ, 0x8, R15 ;  /* 0x00000008ff2f7819 */ /* 0x004fc6000001160f */
[----:B------:R-:W-:Y:S01]  /*c7800*/  IMAD.X R15, R36, 0x1, R33, P6 ;  /* 0x00000001240f7824 */ /* 0x000fe200030e0621 */
[----:B------:R-:W-:Y:S01]  /*c7810*/  STL.64 [R1+0x1380], R40 ;  /* 0x0013802801007387 */ /* 0x000fe20000100a00 */
[----:B0-----:R-:W-:-:S05]  /*c7820*/  PRMT R38, R46, 0x3340, R43 ;  /* 0x000033402e267816 */ /* 0x001fca000000002b */
[----:B------:R-:W-:Y:S04]  /*c7830*/  STL [R1+0x74], R38 ;  /* 0x0000742601007387 */ /* 0x000fe80000100800 */
[----:B------:R-:W-:Y:S04]  /*c7840*/  STL.64 [R1+0x54e0], R32 ;  /* 0x0054e02001007387 */ /* 0x000fe80000100a00 */
[----:B------:R0:W-:Y:S02]  /*c7850*/  STL.64 [R1+0x1378], R14 ;  /* 0x0013780e01007387 */ /* 0x0001e40000100a00 */
[----:B0-----:R-:W-:-:S02]  /*c7860*/  IADD3 R14, P6, PT, R52, R34, RZ ;  /* 0x00000022340e7210 */ /* 0x001fc40007fde0ff */
[----:B------:R-:W2:Y:S03]  /*c7870*/  LDL.LU R52, [R1+0x5514] ;  /* 0x0055140001347983 */ /* 0x000ea60000300800 */
[----:B------:R-:W-:Y:S01]  /*c7880*/  IMAD.X R15, R36, 0x1, R35, P6 ;  /* 0x00000001240f7824 */ /* 0x000fe200030e0623 */
[----:B------:R-:W-:Y:S01]  /*c7890*/  STL.64 [R1+0x54e8], R34 ;  /* 0x0054e82201007387 */ /* 0x000fe20000100a00 */
[----:B----4-:R-:W-:-:S03]  /*c78a0*/  LOP3.LUT R32, R45, 0xffff, RZ, 0xc0, !PT ;  /* 0x0000ffff2d207812 */ /* 0x010fc600078ec0ff */
[----:B------:R0:W-:Y:S02]  /*c78b0*/  STL.64 [R1+0x1398], R14 ;  /* 0x0013980e01007387 */ /* 0x0001e40000100a00 */
[----:B0-----:R-:W-:Y:S02]  /*c78c0*/  LOP3.LUT R14, R50, 0xffff, RZ, 0xc0, !PT ;  /* 0x0000ffff320e7812 */ /* 0x001fe400078ec0ff */
[----:B------:R-:W-:Y:S02]  /*c78d0*/  LOP3.LUT R15, R54, 0xffff, RZ, 0xc0, !PT ;  /* 0x0000ffff360f7812 */ /* 0x000fe400078ec0ff */
[----:B------:R-:W-:Y:S02]  /*c78e0*/  PRMT R36, R14, 0x3340, R0 ;  /* 0x000033400e247816 */ /* 0x000fe40000000000 */
[----:B------:R-:W-:Y:S02]  /*c78f0*/  PRMT R43, R32, 0x3340, R15 ;  /* 0x00003340202b7816 */ /* 0x000fe4000000000f */
[----:B------:R-:W-:-:S02]  /*c7900*/  SHF.R.U32.HI R14, RZ, 0x8, R14 ;  /* 0x00000008ff0e7819 */ /* 0x000fc4000001160e */
[----:B------:R-:W-:Y:S02]  /*c7910*/  PRMT R33, R43, 0x5410, R36 ;  /* 0x000054102b217816 */ /* 0x000fe40000000024 */
[----:B------:R-:W-:Y:S02]  /*c7920*/  SHF.R.U32.HI R43, RZ, 0x8, R32 ;  /* 0x00000008ff2b7819 */ /* 0x000fe40000011620 */
[----:B------:R-:W-:Y:S02]  /*c7930*/  SHF.R.U32.HI R36, RZ, 0x8, R15 ;  /* 0x00000008ff247819 */ /* 0x000fe4000001160f */
[----:B------:R-:W-:Y:S02]  /*c7940*/  LOP3.LUT R43, R43, 0xffff, RZ, 0xc0, !PT ;  /* 0x0000ffff2b2b7812 */ /* 0x000fe400078ec0ff */
[----:B------:R-:W-:Y:S02]  /*c7950*/  LOP3.LUT R36, R36, 0xffff, RZ, 0xc0, !PT ;  /* 0x0000ffff24247812 */ /* 0x000fe400078ec0ff */
[----:B------:R-:W-:-:S02]  /*c7960*/  LOP3.LUT R14, R14, 0xffff, RZ, 0xc0, !PT ;  /* 0x0000ffff0e0e7812 */ /* 0x000fc400078ec0ff */
[----:B------:R-:W-:Y:S02]  /*c7970*/  PRMT R50, R43, 0x3340, R36 ;  /* 0x000033402b327816 */ /* 0x000fe40000000024 */
[----:B------:R-:W-:Y:S01]  /*c7980*/  PRMT R43, R14, 0x3340, R0 ;  /* 0x000033400e2b7816 */ /* 0x000fe20000000000 */
[----:B------:R-:W-:Y:S01]  /*c7990*/  STL [R1+0x12c], R33 ;  /* 0x00012c2101007387 */ /* 0x000fe20000100800 */
[----:B------:R-:W-:-:S03]  /*c79a0*/  SHF.R.U32.HI R46, RZ, 0x8, R44 ;  /* 0x00000008ff2e7819 */ /* 0x000fc6000001162c */
[----:B------:R-:W4:Y:S04]  /*c79b0*/  LDL.LU R39, [R1+0x2c] ;  /* 0x00002c0001277983 */ /* 0x000f280000300800 */
[----:B------:R-:W4:Y:S04]  /*c79c0*/  LDL.LU R44, [R1+0xb0] ;  /* 0x0000b000012c7983 */ /* 0x000f280000300800 */
[----:B------:R-:W4:Y:S04]  /*c79d0*/  LDL.LU R45, [R1+0x20] ;  /* 0x00002000012d7983 */ /* 0x000f280000300800 */
[----:B------:R-:W4:Y:S04]  /*c79e0*/  LDL.LU R54, [R1+0xac] ;  /* 0x0000ac0001367983 */ /* 0x000f280000300800 */
[----:B------:R-:W-:Y:S01]  /*c79f0*/  STL [R1+0x54c8], R28 ;  /* 0x0054c81c01007387 */ /* 0x000fe20000100800 */
[----:B---3--:R-:W-:-:S02]  /*c7a00*/  SHF.R.S32.HI R36, RZ, 0x1f, R2 ;  /* 0x0000001fff247819 */ /* 0x008fc40000011402 */
[----:B------:R-:W-:-:S05]  /*c7a10*/  IADD3 R14, P6, PT, R2, R28, RZ ;  /* 0x0000001c020e7210 */ /* 0x000fca0007fde0ff */
[----:B------:R-:W-:-:S05]  /*c7a20*/  IMAD.X R15, R36, 0x1, R26, P6 ;  /* 0x00000001240f7824 */ /* 0x000fca00030e061a */
[----:B------:R0:W-:Y:S04]  /*c7a30*/  STL.64 [R1+0x1370], R14 ;  /* 0x0013700e01007387 */ /* 0x0001e80000100a00 */
[----:B------:R-:W3:Y:S01]  /*c7a40*/  LDL.LU R40, [R1+0x34] ;  /* 0x0000340001287983 */ /* 0x000ee20000300800 */
[----:B0-----:R-:W-:Y:S02]  /*c7a50*/  SHF.R.U32.HI R14, RZ, 0x8, R53 ;  /* 0x00000008ff0e7819 */ /* 0x001fe40000011635 */
[----:B------:R-:W-:Y:S02]  /*c7a60*/  SHF.R.U32.HI R15, RZ, 0x8, R55 ;  /* 0x00000008ff0f7819 */ /* 0x000fe40000011637 */
[----:B------:R-:W-:Y:S01]  /*c7a70*/  LOP3.LUT R14, R14, 0xffff, RZ, 0xc0, !PT ;  /* 0x0000ffff0e0e7812 */ /* 0x000fe200078ec0ff */
[----:B------:R-:W3:Y:S01]  /*c7a80*/  LDL.LU R55, [R1+0xa4] ;  /* 0x0000a40001377983 */ /* 0x000ee20000300800 */
[----:B------:R-:W-:-:S02]  /*c7a90*/  LOP3.LUT R15, R15, 0xffff, RZ, 0xc0, !PT ;  /* 0x0000ffff0f0f7812 */ /* 0x000fc400078ec0ff */
[--C-:B------:R-:W-:Y:S01]  /*c7aa0*/  PRMT R53, R14, 0x3340, R0.reuse ;  /* 0x000033400e357816 */ /* 0x100fe20000000000 */
[----:B------:R-:W3:Y:S01]  /*c7ab0*/  LDL.LU R41, [R1+0x40] ;  /* 0x0000400001297983 */ /* 0x000ee20000300800 */
[----:B------:R-:W-:-:S03]  /*c7ac0*/  PRMT R28, R15, 0x3340, R0 ;  /* 0x000033400f1c7816 */ /* 0x000fc60000000000 */
[----:B------:R-:W3:Y:S04]  /*c7ad0*/  LDL.LU R14, [R1+0x44] ;  /* 0x00004400010e7983 */ /* 0x000ee80000300800 */
[----:B------:R-:W3:Y:S04]  /*c7ae0*/  LDL.LU R15, [R1+0x3c] ;  /* 0x00003c00010f7983 */ /* 0x000ee80000300800 */
[----:B------:R0:W-:Y:S04]  /*c7af0*/  STL.64 [R1+0x54d0], R26 ;  /* 0x0054d01a01007387 */ /* 0x0001e80000100a00 */
[----:B------:R2:W-:Y:S01]  /*c7b00*/  STL [R1+0x54bc], R25 ;  /* 0x0054bc1901007387 */ /* 0x0005e20000100800 */
[----:B0-----:R-:W-:-:S03]  /*c7b10*/  SHF.R.U32.HI R26, RZ, 0x8, R48 ;  /* 0x00000008ff1a7819 */ /* 0x001fc60000011630 */
[----:B------:R-:W3:Y:S01]  /*c7b20*/  LDL.LU R48, [R1+0x5510] ;  /* 0x0055100001307983 */ /* 0x000ee20000300800 */
[----:B------:R-:W-:-:S05]  /*c7b30*/  IADD3 R32, P6, PT, R2, R27, RZ ;  /* 0x0000001b02207210 */ /* 0x000fca0007fde0ff */
[----:B------:R-:W-:Y:S01]  /*c7b40*/  IMAD.X R33, R36, 0x1, R25, P6 ;  /* 0x0000000124217824 */ /* 0x000fe200030e0619 */
[----:B------:R-:W-:-:S04]  /*c7b50*/  IADD3 R34, P6, PT, R2, R24, RZ ;  /* 0x0000001802227210 */ /* 0x000fc80007fde0ff */
[----:B------:R0:W-:Y:S01]  /*c7b60*/  STL.64 [R1+0x13a8], R32 ;  /* 0x0013a82001007387 */ /* 0x0001e20000100a00 */
[----:B------:R-:W-:Y:S01]  /*c7b70*/  IMAD.X R35, R36, 0x1, R22, P6 ;  /* 0x0000000124237824 */ /* 0x000fe200030e0616 */
[----:B--2---:R-:W-:Y:S02]  /*c7b80*/  SHF.R.U32.HI R25, RZ, 0x8, R52 ;  /* 0x00000008ff197819 */ /* 0x004fe40000011634 */
[----:B------:R-:W-:Y:S02]  /*c7b90*/  LOP3.LUT R42, R42, 0xffff, RZ, 0xc0, !PT ;  /* 0x0000ffff2a2a7812 */ /* 0x000fe400078ec0ff */
[----:B------:R-:W-:Y:S01]  /*c7ba0*/  LOP3.LUT R47, R47, 0xffff, RZ, 0xc0, !PT ;  /* 0x0000ffff2f2f7812 */ /* 0x000fe200078ec0ff */
[----:B0-----:R-:W2:Y:S04]  /*c7bb0*/  LDL.LU R33, [R1+0x38] ;  /* 0x0000380001217983 */ /* 0x001ea80000300800 */
[----:B------:R-:W2:Y:S04]  /*c7bc0*/  LDL.LU R27, [R1+0x30] ;  /* 0x00003000011b7983 */ /* 0x000ea80000300800 */
[----:B------:R-:W-:Y:S01]  /*c7bd0*/  STL [R1+0x5460], R0 ;  /* 0x0054600001007387 */ /* 0x000fe20000100800 */
[----:B------:R-:W-:-:S03]  /*c7be0*/  LOP3.LUT R46, R46, 0xffff, RZ, 0xc0, !PT ;  /* 0x0000ffff2e2e7812 */ /* 0x000fc600078ec0ff */
[----:B------:R-:W2:Y:S01]  /*c7bf0*/  LDL.LU R38, [R1+0x28] ;  /* 0x0000280001267983 */ /* 0x000ea20000300800 */
[----:B------:R-:W-:-:S03]  /*c7c00*/  LOP3.LUT R26, R26, 0xffff, RZ, 0xc0, !PT ;  /* 0x0000ffff1a1a7812 */ /* 0x000fc600078ec0ff */
[----:B------:R0:W-:Y:S01]  /*c7c10*/  STL.64 [R1+0x13a0], R34 ;  /* 0x0013a02201007387 */ /* 0x0001e20000100a00 */
[----:B------:R-:W-:Y:S02]  /*c7c20*/  LOP3.LUT R25, R25, 0xffff, RZ, 0xc0, !PT ;  /* 0x0000ffff19197812 */ /* 0x000fe400078ec0ff */
[--C-:B------:R-:W-:Y:S02]  /*c7c30*/  PRMT R42, R42, 0x3340, R0.reuse ;  /* 0x000033402a2a7816 */ /* 0x100fe40000000000 */
[--C-:B------:R-:W-:Y:S02]  /*c7c40*/  PRMT R47, R47, 0x3340, R0.reuse ;  /* 0x000033402f2f7816 */ /* 0x100fe40000000000 */
[--C-:B------:R-:W-:Y:S02]  /*c7c50*/  PRMT R46, R46, 0x3340, R0.reuse ;  /* 0x000033402e2e7816 */ /* 0x100fe40000000000 */
[----:B0-----:R-:W-:Y:S02]  /*c7c60*/  IADD3 R34, P6, PT, R2, R23, RZ ;  /* 0x0000001702227210 */ /* 0x001fe40007fde0ff */
[----:B------:R-:W-:-:S02]  /*c7c70*/  PRMT R52, R26, 0x3340, R0 ;  /* 0x000033401a347816 */ /* 0x000fc40000000000 */
[----:B------:R-:W-:Y:S01]  /*c7c80*/  PRMT R25, R25, 0x3340, R0 ;  /* 0x0000334019197816 */ /* 0x000fe20000000000 */
[----:B------:R-:W-:Y:S01]  /*c7c90*/  IMAD.X R35, R36, 0x1, R21, P6 ;  /* 0x0000000124237824 */ /* 0x000fe200030e0615 */
[----:B----4-:R-:W-:Y:S02]  /*c7ca0*/  PRMT R0, R44, 0x5410, R39 ;  /* 0x000054102c007816 */ /* 0x010fe40000000027 */
[----:B------:R-:W4:Y:S04]  /*c7cb0*/  LDL.LU R39, [R1+0x24] ;  /* 0x0000240001277983 */ /* 0x000f280000300800 */
[----:B------:R-:W4:Y:S01]  /*c7cc0*/  LDL.LU R44, [R1+0x18] ;  /* 0x00001800012c7983 */ /* 0x000f220000300800 */
[----:B------:R-:W-:-:S03]  /*c7cd0*/  PRMT R54, R54, 0x5410, R45 ;  /* 0x0000541036367816 */ /* 0x000fc6000000002d */
[----:B------:R-:W4:Y:S04]  /*c7ce0*/  LDL.LU R45, [R1+0x80] ;  /* 0x00008000012d7983 */ /* 0x000f280000300800 */
[----:B------:R0:W-:Y:S04]  /*c7cf0*/  STL.64 [R1+0x13d0], R34 ;  /* 0x0013d02201007387 */ /* 0x0001e80000100a00 */
[----:B------:R1:W-:Y:S01]  /*c7d00*/  STL.64 [R1+0x54a8], R20 ;  /* 0x0054a81401007387 */ /* 0x0003e20000100a00 */
[----:B0-----:R-:W-:-:S03]  /*c7d10*/  IADD3 R34, P6, PT, R2, R20, RZ ;  /* 0x0000001402227210 */ /* 0x001fc60007fde0ff */
[----:B-1----:R-:W4:Y:S02]  /*c7d20*/  LDL.LU R20, [R1+0x48] ;  /* 0x0000480001147983 */ /* 0x002f240000300800 */
[----:B------:R-:W-:Y:S01]  /*c7d30*/  IMAD.X R35, R36, 0x1, R19, P6 ;  /* 0x0000000124237824 */ /* 0x000fe200030e0613 */
[----:B---3--:R-:W-:Y:S02]  /*c7d40*/  PRMT R55, R55, 0x5410, R40 ;  /* 0x0000541037377816 */ /* 0x008fe40000000028 */
[----:B------:R-:W3:Y:S01]  /*c7d50*/  LDL.LU R40, [R1+0x54] ;  /* 0x0000540001287983 */ /* 0x000ee20000300800 */
[----:B------:R-:W-:Y:S02]  /*c7d60*/  PRMT R59, R59, 0x5410, R14 ;  /* 0x000054103b3b7816 */ /* 0x000fe4000000000e */
[----:B------:R-:W-:Y:S02]  /*c7d70*/  IADD3 R14, P6, PT, R2, R18, RZ ;  /* 0x00000012020e7210 */ /* 0x000fe40007fde0ff */
[----:B------:R-:W-:-:S03]  /*c7d80*/  PRMT R56, R56, 0x5410, R15 ;  /* 0x0000541038387816 */ /* 0x000fc6000000000f */
[----:B------:R-:W-:Y:S01]  /*c7d90*/  IMAD.X R15, R36, 0x1, R17, P6 ;  /* 0x00000001240f7824 */ /* 0x000fe200030e0611 */
[----:B------:R-:W-:Y:S02]  /*c7da0*/  PRMT R48, R48, 0x5410, R41 ;  /* 0x0000541030307816 */ /* 0x000fe40000000029 */
[----:B------:R-:W3:Y:S04]  /*c7db0*/  LDL.LU R41, [R1+0x50] ;  /* 0x0000500001297983 */ /* 0x000ee80000300800 */
[----:B------:R0:W-:Y:S04]  /*c7dc0*/  STL.64 [R1+0x13c8], R34 ;  /* 0x0013c82201007387 */ /* 0x0001e80000100a00 */
[----:B0-----:R-:W3:Y:S04]  /*c7dd0*/  LDL.LU R34, [R1+0x58] ;  /* 0x0000580001227983 */ /* 0x001ee80000300800 */
[----:B------:R-:W3:Y:S04]  /*c7de0*/  LDL.LU R35, [R1+0x4c] ;  /* 0x00004c0001237983 */ /* 0x000ee80000300800 */
[----:B------:R0:W-:Y:S04]  /*c7df0*/  STL.64 [R1+0x54a0], R18 ;  /* 0x0054a01201007387 */ /* 0x0001e80000100a00 */
[----:B0-----:R-:W3:Y:S04]  /*c7e00*/  LDL.LU R19, [R1+0x5c] ;  /* 0x00005c0001137983 */ /* 0x001ee80000300800 */
[----:B------:R0:W-:Y:S04]  /*c7e10*/  STL.64 [R1+0x13f0], R14 ;  /* 0x0013f00e01007387 */ /* 0x0001e80000100a00 */
[----:B0-----:R-:W3:Y:S01]  /*c7e20*/  LDL.LU.64 R14, [R1+0x5508] ;  /* 0x00550800010e7983 */ /* 0x001ee20000300a00 */
[----:B------:R-:W-:-:S02]  /*c7e30*/  IADD3 R26, P6, PT, R2, R16, RZ ;  /* 0x00000010021a7210 */ /* 0x000fc40007fde0ff */
[----:B--2---:R-:W-:Y:S01]  /*c7e40*/  PRMT R61, R61, 0x5410, R27 ;  /* 0x000054103d3d7816 */ /* 0x004fe2000000001b */
[----:B------:R-:W2:Y:S01]  /*c7e50*/  LDL.LU R32, [R1+0x64] ;  /* 0x0000640001207983 */ /* 0x000ea20000300800 */
[----:B------:R-:W-:Y:S02]  /*c7e60*/  PRMT R51, R51, 0x5410, R38 ;  /* 0x0000541033337816 */ /* 0x000fe40000000026 */
[----:B----4-:R-:W-:Y:S02]  /*c7e70*/  PRMT R3, R3, 0x5410, R39 ;  /* 0x0000541003037816 */ /* 0x010fe40000000027 */
[----:B------:R-:W-:Y:S02]  /*c7e80*/  PRMT R49, R49, 0x5410, R33 ;  /* 0x0000541031317816 */ /* 0x000fe40000000021 */
[----:B------:R-:W4:Y:S01]  /*c7e90*/  LDL.LU R33, [R1+0x60] ;  /* 0x0000600001217983 */ /* 0x000f220000300800 */
[----:B------:R-:W-:-:S03]  /*c7ea0*/  PRMT R18, R45, 0x5410, R44 ;  /* 0x000054102d127816 */ /* 0x000fc6000000002c */
[----:B------:R-:W2:Y:S01]  /*c7eb0*/  LDL.LU R21, [R1+0x8] ;  /* 0x0000080001157983 */ /* 0x000ea20000300800 */
[----:B---3--:R-:W-:Y:S01]  /*c7ec0*/  IMAD.X R27, R36, 0x1, R14, P6 ;  /* 0x00000001241b7824 */ /* 0x008fe200030e060e */
[----:B------:R-:W-:-:S05]  /*c7ed0*/  IADD3 R38, P6, PT, R2, R15, RZ ;  /* 0x0000000f02267210 */ /* 0x000fca0007fde0ff */
[----:B------:R-:W-:Y:S01]  /*c7ee0*/  IMAD.X R39, R36, 0x1, R13, P6 ;  /* 0x0000000124277824 */ /* 0x000fe200030e060d */
[----:B------:R-:W-:Y:S01]  /*c7ef0*/  IADD3 R44, P6, PT, R2, R12, RZ ;  /* 0x0000000c022c7210 */ /* 0x000fe20007fde0ff */
[----:B------:R0:W-:Y:S04]  /*c7f00*/  STL.64 [R1+0x13e8], R26 ;  /* 0x0013e81a01007387 */ /* 0x0001e80000100a00 */
[----:B------:R-:W-:Y:S01]  /*c7f10*/  IMAD.X R45, R36, 0x1, R11, P6 ;  /* 0x00000001242d7824 */ /* 0x000fe200030e060b */
[----:B0-----:R-:W3:Y:S04]  /*c7f20*/  LDL.LU R26, [R1+0x70] ;  /* 0x00007000011a7983 */ /* 0x001ee80000300800 */
[----:B------:R-:W2:Y:S04]  /*c7f30*/  LDL.LU R27, [R1+0x74] ;  /* 0x00007400011b7983 */ /* 0x000ea80000300800 */
[----:B------:R0:W-:Y:S04]  /*c7f40*/  STL.64 [R1+0x1418], R38 ;  /* 0x0014182601007387 */ /* 0x0001e80000100a00 */
[----:B0-----:R-:W2:Y:S04]  /*c7f50*/  LDL.LU.64 R38, [R1+0x5500] ;  /* 0x0055000001267983 */ /* 0x001ea80000300a00 */
[----:B------:R-:W-:Y:S04]  /*c7f60*/  STL [R1+0x18], R18 ;  /* 0x0000181201007387 */ /* 0x000fe80000100800 */
[----:B------:R0:W-:Y:S04]  /*c7f70*/  STL.64 [R1+0x1410], R44 ;  /* 0x0014102c01007387 */ /* 0x0001e80000100a00 */
[----:B0-----:R-:W2:Y:S01]  /*c7f80*/  LDL.LU.64 R44, [R1+0x54f8] ;  /* 0x0054f800012c7983 */ /* 0x001ea20000300a00 */
[----:B------:R-:W-:-:S02]  /*c7f90*/  IADD3 R18, P6, PT, R2, R10, RZ ;  /* 0x0000000a02127210 */ /* 0x000fc40007fde0ff */
[----:B------:R-:W-:Y:S02]  /*c7fa0*/  PRMT R42, R41, 0x5410, R42 ;  /* 0x00005410292a7816 */ /* 0x000fe4000000002a */
[----:B------:R-:W-:Y:S02]  /*c7fb0*/  PRMT R57, R58, 0x5410, R57 ;  /* 0x000054103a397816 */ /* 0x000fe40000000039 */
[----:B------:R-:W3:Y:S01]  /*c7fc0*/  LDL.LU R58, [R1+0x6c] ;  /* 0x00006c00013a7983 */ /* 0x000ee20000300800 */
[----:B--2---:R-:W-:Y:S01]  /*c7fd0*/  PRMT R45, R19, 0x5410, R45 ;  /* 0x00005410132d7816 */ /* 0x004fe2000000002d */
[----:B------:R-:W-:Y:S01]  /*c7fe0*/  IMAD.X R19, R36, 0x1, R8, P6 ;  /* 0x0000000124137824 */ /* 0x000fe200030e0608 */
[----:B------:R-:W-:Y:S02]  /*c7ff0*/  PRMT R44, R40, 0x5410, R44 ;  /* 0x00005410282c7816 */ /* 0x000fe4000000002c */
[----:B------:R-:W-:Y:S02]  /*c8000*/  IADD3 R40, P6, PT, R2, R9, RZ ;  /* 0x0000000902287210 */ /* 0x000fe40007fde0ff */
[----:B------:R0:W-:Y:S03]  /*c8010*/  STL.64 [R1+0x1430], R18 ;  /* 0x0014301201007387 */ /* 0x0001e60000100a00 */
[----:B------:R-:W-:Y:S01]  /*c8020*/  IMAD.X R41, R36, 0x1, R6, P6 ;  /* 0x0000000124297824 */ /* 0x000fe200030e0606 */
[----:B0-----:R-:W2:Y:S04]  /*c8030*/  LDL.LU R19, [R1+0x94] ;  /* 0x0000940001137983 */ /* 0x001ea80000300800 */
[----:B------:R0:W-:Y:S04]  /*c8040*/  STL.64 [R1+0x1428], R40 ;  /* 0x0014282801007387 */ /* 0x0001e80000100a00 */
[----:B0-----:R-:W2:Y:S01]  /*c8050*/  LDL.LU.64 R40, [R1+0x54f0] ;  /* 0x0054f00001287983 */ /* 0x001ea20000300a00 */
[----:B------:R-:W-:-:S02]  /*c8060*/  PRMT R38, R34, 0x5410, R38 ;  /* 0x0000541022267816 */ /* 0x000fc40000000026 */
[----:B------:R-:W-:Y:S02]  /*c8070*/  IADD3 R34, P6, PT, R2, R7, RZ ;  /* 0x0000000702227210 */ /* 0x000fe40007fde0ff */
[----:B------:R-:W-:-:S03]  /*c8080*/  PRMT R18, R35, 0x5410, R37 ;  /* 0x0000541023127816 */ /* 0x000fc60000000025 */
[----:B------:R-:W-:Y:S01]  /*c8090*/  IMAD.X R35, R36, 0x1, R5, P6 ;  /* 0x0000000124237824 */ /* 0x000fe200030e0605 */
[----:B------:R-:W-:Y:S04]  /*c80a0*/  STL.64 [R1+0x5490], R6 ;  /* 0x0054900601007387 */ /* 0x000fe80000100a00 */
[----:B------:R-:W-:Y:S04]  /*c80b0*/  STL [R1+0x4c], R18 ;  /* 0x00004c1201007387 */ /* 0x000fe80000100800 */
[----:B------:R0:W-:Y:S04]  /*c80c0*/  STL.64 [R1+0x1448], R34 ;  /* 0x0014482201007387 */ /* 0x0001e80000100a00 */
[----:B0-----:R-:W3:Y:S04]  /*c80d0*/  LDL.LU.64 R34, [R1+0x54e8] ;  /* 0x0054e80001227983 */ /* 0x001ee80000300a00 */
[----:B------:R-:W3:Y:S01]  /*c80e0*/  LDL.LU R7, [R1+0x1348] ;  /* 0x0013480001077983 */ /* 0x000ee20000300800 */
[----:B--2---:R-:W-:-:S02]  /*c80f0*/  PRMT R41, R32, 0x5410, R41 ;  /* 0x0000541020297816 */ /* 0x004fc40000000029 */
[----:B------:R-:W-:Y:S02]  /*c8100*/  IADD3 R32, P6, PT, R2, R4, RZ ;  /* 0x0000000402207210 */ /* 0x000fe40007fde0ff */
[----:B----4-:R-:W-:-:S03]  /*c8110*/  PRMT R6, R33, 0x5410, R40 ;  /* 0x0000541021067816 */ /* 0x010fc60000000028 */
[----:B------:R-:W-:Y:S02]  /*c8120*/  IMAD.X R33, R36, 0x1, R30, P6 ;  /* 0x0000000124217824 */ /* 0x000fe400030e061e */
[----:B------:R-:W-:Y:S04]  /*c8130*/  STL [R1+0x9c], R6 ;  /* 0x00009c0601007387 */ /* 0x000fe80000100800 */
[----:B------:R-:W-:Y:S04]  /*c8140*/  STL [R1+0x547c], R4 ;  /* 0x00547c0401007387 */ /* 0x000fe80000100800 */
[----:B------:R0:W-:Y:S04]  /*c8150*/  STL.64 [R1+0x1440], R32 ;  /* 0x0014402001007387 */ /* 0x0001e80000100a00 */
[----:B0-----:R-:W2:Y:S01]  /*c8160*/  LDL.LU.64 R32, [R1+0x54e0] ;  /* 0x0054e00001207983 */ /* 0x001ea20000300a00 */
[----:B------:R-:W-:-:S02]  /*c8170*/  PRMT R39, R20, 0x5410, R39 ;  /* 0x0000541014277816 */ /* 0x000fc40000000027 */
[----:B------:R-:W-:Y:S02]  /*c8180*/  IADD3 R20, P6, PT, R2, R29, RZ ;  /* 0x0000001d02147210 */ /* 0x000fe40007fde0ff */
[----:B---3--:R-:W-:Y:S02]  /*c8190*/  PRMT R37, R26, 0x5410, R21 ;  /* 0x000054101a257816 */ /* 0x008fe40000000015 */
[----:B------:R-:W-:Y:S01]  /*c81a0*/  PRMT R4, R27, 0x5410, R47 ;  /* 0x000054101b047816 */ /* 0x000fe2000000002f */
[----:B------:R-:W-:Y:S01]  /*c81b0*/  STL [R1+0x5478], R29 ;  /* 0x0054781d01007387 */ /* 0x000fe20000100800 */
[----:B------:R-:W-:-:S03]  /*c81c0*/  PRMT R47, R60, 0x5410, R46 ;  /* 0x000054103c2f7816 */ /* 0x000fc6000000002e */
[----:B------:R-:W-:Y:S01]  /*c81d0*/  STL [R1+0xac], R4 ;  /* 0x0000ac0401007387 */ /* 0x000fe20000100800 */
[----:B--2---:R-:W-:-:S05]  /*c81e0*/  IMAD.X R21, R36, 0x1, R32, P6 ;  /* 0x0000000124157824 */ /* 0x004fca00030e0620 */
[----:B------:R0:W-:Y:S04]  /*c81f0*/  STL.64 [R1+0x1470], R20 ;  /* 0x0014701401007387 */ /* 0x0001e80000100a00 */
[----:B0-----:R-:W2:Y:S04]  /*c8200*/  LDL.LU R20, [R1+0x134c] ;  /* 0x00134c0001147983 */ /* 0x001ea80000300800 */
[----:B------:R-:W3:Y:S04]  /*c8210*/  LDL.LU R21, [R1+0x12c4] ;  /* 0x0012c40001157983 */ /* 0x000ee80000300800 */
[----:B------:R-:W4:Y:S01]  /*c8220*/  LDL.LU R60, [R1+0x54d8] ;  /* 0x0054d800013c7983 */ /* 0x000f220000300800 */
[----:B------:R-:W-:-:S05]  /*c8230*/  IADD3 R26, P6, PT, R2, R31, RZ ;  /* 0x0000001f021a7210 */ /* 0x000fca0007fde0ff */
[----:B------:R-:W-:Y:S01]  /*c8240*/  IMAD.X R27, R36, 0x1, R33, P6 ;  /* 0x00000001241b7824 */ /* 0x000fe200030e0621 */
[----:B------:R0:W-:Y:S01]  /*c8250*/  STL.64 [R1+0x5480], R30 ;  /* 0x0054801e01007387 */ /* 0x0001e20000100a00 */
[----:B------:R-:W-:-:S03]  /*c8260*/  PRMT R50, R50, 0x5410, R43 ;  /* 0x0000541032327816 */ /* 0x000fc6000000002b */
[----:B------:R1:W-:Y:S01]  /*c8270*/  STL.64 [R1+0x1468], R26 ;  /* 0x0014681a01007387 */ /* 0x0003e20000100a00 */
[----:B------:R-:W-:Y:S02]  /*c8280*/  PRMT R43, R19, 0x5410, R28 ;  /* 0x00005410132b7816 */ /* 0x000fe4000000001c */
[----:B0-----:R-:W-:Y:S01]  /*c8290*/  IADD3 R30, P6, PT, R2, R34, RZ ;  /* 0x00000022021e7210 */ /* 0x001fe20007fde0ff */
[----:B-1----:R-:W2:Y:S04]  /*c82a0*/  LDL.LU.64 R26, [R1+0x54d0] ;  /* 0x0054d000011a7983 */ /* 0x002ea80000300a00 */
[----:B------:R-:W-:Y:S04]  /*c82b0*/  STL.64 [R1+0x5470], R32 ;  /* 0x0054702001007387 */ /* 0x000fe80000100a00 */
[----:B------:R-:W2:Y:S01]  /*c82c0*/  LDL.LU R2, [R1+0x54cc] ;  /* 0x0054cc0001027983 */ /* 0x000ea20000300800 */
[----:B------:R-:W-:-:S03]  /*c82d0*/  IMAD.X R31, R36, 0x1, R35, P6 ;  /* 0x00000001241f7824 */ /* 0x000fc600030e0623 */
[----:B------:R-:W-:Y:S04]  /*c82e0*/  STL.64 [R1+0x5488], R34 ;  /* 0x0054882201007387 */ /* 0x000fe80000100a00 */
[----:B------:R-:W3:Y:S04]  /*c82f0*/  LDL.LU R28, [R1+0x54c8] ;  /* 0x0054c800011c7983 */ /* 0x000ee80000300800 */
[----:B------:R0:W-:Y:S01]  /*c8300*/  STL.64 [R1+0x14b0], R30 ;  /* 0x0014b01e01007387 */ /* 0x0001e20000100a00 */
[----:B----4-:R-:W-:-:S03]  /*c8310*/  PRMT R60, R60, 0x5410, R53 ;  /* 0x000054103c3c7816 */ /* 0x010fc60000000035 */
[----:B------:R-:W4:Y:S04]  /*c8320*/  LDL.LU R53, [R1+0x54c4] ;  /* 0x0054c40001357983 */ /* 0x000f280000300800 */
[----:B0-----:R-:W4:Y:S01]  /*c8330*/  LDL.LU R31, [R1+0x2a30] ;  /* 0x002a3000011f7983 */ /* 0x001f220000300800 */
[----:B------:R-:W-:-:S03]  /*c8340*/  SHF.R.S32.HI R40, RZ, 0x1f, R58 ;  /* 0x0000001fff287819 */ /* 0x000fc6000001143a */
[----:B------:R-:W4:Y:S04]  /*c8350*/  LDL.LU R29, [R1+0x2a28] ;  /* 0x002a2800011d7983 */ /* 0x000f280000300800 */
[----:B------:R-:W4:Y:S01]  /*c8360*/  LDL.LU R18, [R1+0x128] ;  /* 0x0001280001127983 */ /* 0x000f220000300800 */
[----:B--2---:R-:W-:-:S03]  /*c8370*/  PRMT R2, R2, 0x5410, R52 ;  /* 0x0000541002027816 */ /* 0x004fc60000000034 */
[----:B------:R-:W2:Y:S04]  /*c8380*/  LDL.LU R52, [R1+0x54c0] ;  /* 0x0054c00001347983 */ /* 0x000ea80000300800 */
[----:B------:R-:W2:Y:S01]  /*c8390*/  LDL.LU R19, [R1+0x120] ;  /* 0x0001200001137983 */ /* 0x000ea20000300800 */
[----:B---3--:R-:W-:-:S03]  /*c83a0*/  IADD3 R32, P6, PT, R58, R28, RZ ;  /* 0x0000001c3a207210 */ /* 0x008fc60007fde0ff */
[----:B------:R4:W-:Y:S02]  /*c83b0*/  STL [R1+0x5450], R2 ;  /* 0x0054500201007387 */ /* 0x0009e40000100800 */
[----:B------:R-:W-:Y:S01]  /*c83c0*/  IMAD.X R33, R40, 0x1, R26, P6 ;  /* 0x0000000128217824 */ /* 0x000fe200030e061a */
[----:B----4-:R-:W-:Y:S02]  /*c83d0*/  PRMT R2, R53, 0x5410, R25 ;  /* 0x0000541035027816 */ /* 0x010fe40000000019 */
[----:B------:R-:W3:Y:S04]  /*c83e0*/  LDL.LU R25, [R1+0x54bc] ;  /* 0x0054bc0001197983 */ /* 0x000ee80000300800 */
[----:B------:R-:W-:Y:S04]  /*c83f0*/  STL.64 [R1+0x14a8], R32 ;  /* 0x0014a82001007387 */ /* 0x000fe80000100a00 */
[----:B------:R-:W4:Y:S01]  /*c8400*/  LDL.LU R53, [R1+0x54b8] ;  /* 0x0054b80001357983 */ /* 0x000f220000300800 */
[----:B------:R-:W-:-:S02]  /*c8410*/  LOP3.LUT R36, R7, 0xffff, RZ, 0xc0, !PT ;  /* 0x0000ffff07247812 */ /* 0x000fc400078ec0ff */
[----:B------:R-:W-:Y:S02]  /*c8420*/  IADD3 R6, P6, PT, R58, R27, RZ ;  /* 0x0000001b3a067210 */ /* 0x000fe40007fde0ff */
[----:B------:R-:W-:Y:S02]  /*c8430*/  LOP3.LUT R46, R21, 0xffff, RZ, 0xc0, !PT ;  /* 0x0000ffff152e7812 */ /* 0x000fe400078ec0ff */
[----:B--2---:R-:W-:-:S05]  /*c8440*/  PRMT R52, R52, 0x4210, R36 ;  /* 0x0000421034347816 */ /* 0x004fca0000000024 */
[----:B------:R-:W-:Y:S04]  /*c8450*/  STL [R1+0x5454], R52 ;  /* 0x0054543401007387 */ /* 0x000fe80000100800 */
[----:B------:R0:W-:Y:S02]  /*c8460*/  STL [R1+0xbc], R2 ;  /* 0x0000bc0201007387 */ /* 0x0001e40000100800 */
[----:B0-----:R-:W-:Y:S02]  /*c8470*/  PRMT R2, R54, 0x5210, R36 ;  /* 0x0000521036027816 */ /* 0x001fe40000000024 */
[----:B------:R-:W-:Y:S01]  /*c8480*/  LOP3.LUT R36, R20, 0xffff, RZ, 0xc0, !PT ;  /* 0x0000ffff14247812 */ /* 0x000fe200078ec0ff */
[----:B------:R-:W2:Y:S04]  /*c8490*/  LDL.LU R54, [R1+0x54b4] ;  /* 0x0054b40001367983 */ /* 0x000ea80000300800 */
[----:B------:R-:W2:Y:S04]  /*c84a0*/  LDL.LU R32, [R1+0x1530] ;  /* 0x0015300001207983 */ /* 0x000ea80000300800 */
[----:B------:R-:W2:Y:S04]  /*c84b0*/  LDL.LU R4, [R1+0x2a94] ;  /* 0x002a940001047983 */ /* 0x000ea80000300800 */
[----:B------:R-:W-:Y:S01]  /*c84c0*/  STL [R1+0x70], R2 ;  /* 0x0000700201007387 */ /* 0x000fe20000100800 */
[----:B---3--:R-:W-:Y:S01]  /*c84d0*/  IMAD.X R7, R40, 0x1, R25, P6 ;  /* 0x0000000128077824 */ /* 0x008fe200030e0619 */
[----:B------:R-:W-:-:S04]  /*c84e0*/  IADD3 R20, P6, PT, R58, R24, RZ ;  /* 0x000000183a147210 */ /* 0x000fc80007fde0ff */
[----:B------:R0:W-:Y:S01]  /*c84f0*/  STL.64 [R1+0x14a0], R6 ;  /* 0x0014a00601007387 */ /* 0x0001e20000100a00 */
[----:B----4-:R-:W-:Y:S01]  /*c8500*/  PRMT R53, R53, 0x4210, R36 ;  /* 0x0000421035357816 */ /* 0x010fe20000000024 */
[----:B------:R-:W-:Y:S02]  /*c8510*/  IMAD.X R21, R40, 0x1, R22, P6 ;  /* 0x0000000128157824 */ /* 0x000fe400030e0616 */
[----:B0-----:R-:W3:Y:S04]  /*c8520*/  LDL.LU R6, [R1+0x10c] ;  /* 0x00010c0001067983 */ /* 0x001ee80000300800 */
[----:B------:R0:W-:Y:S02]  /*c8530*/  STL [R1+0x545c], R53 ;  /* 0x00545c3501007387 */ /* 0x0001e40000100800 */
[----:B0-----:R-:W-:-:S02]  /*c8540*/  PRMT R53, R55, 0x5210, R46 ;  /* 0x0000521037357816 */ /* 0x001fc4000000002e */
[----:B------:R-:W4:Y:S04]  /*c8550*/  LDL.LU R55, [R1+0x54b0] ;  /* 0x0054b00001377983 */ /* 0x000f280000300800 */
[----:B------:R-:W3:Y:S04]  /*c8560*/  LDL.LU R34, [R1+0x2a98] ;  /* 0x002a980001227983 */ /* 0x000ee80000300800 */
[----:B------:R-:W3:Y:S04]  /*c8570*/  LDL.LU R33, [R1+0x2a8c] ;  /* 0x002a8c0001217983 */ /* 0x000ee80000300800 */
[----:B------:R0:W-:Y:S04]  /*c8580*/  STL.64 [R1+0x1498], R20 ;  /* 0x0014981401007387 */ /* 0x0001e80000100a00 */
[----:B0-----:R-:W3:Y:S01]  /*c8590*/  LDL.LU.64 R20, [R1+0x54a8] ;  /* 0x0054a80001147983 */ /* 0x001ee20000300a00 */
[----:B------:R-:W-:-:S02]  /*c85a0*/  PRMT R0, R0, 0x5210, R36 ;  /* 0x0000521000007816 */ /* 0x000fc40000000024 */
[----:B------:R-:W-:Y:S01]  /*c85b0*/  LOP3.LUT R36, R31, 0xffff, RZ, 0xc0, !PT ;  /* 0x0000ffff1f247812 */ /* 0x000fe200078ec0ff */
[----:B------:R-:W4:Y:S01]  /*c85c0*/  LDL.LU R7, [R1+0x134] ;  /* 0x0001340001077983 */ /* 0x000f220000300800 */
[----:B--2---:R-:W-:Y:S02]  /*c85d0*/  PRMT R54, R54, 0x4210, R46 ;  /* 0x0000421036367816 */ /* 0x004fe4000000002e */
[--C-:B------:R-:W-:Y:S01]  /*c85e0*/  PRMT R52, R18, 0x4210, R36.reuse ;  /* 0x0000421012347816 */ /* 0x100fe20000000024 */
[----:B------:R-:W2:Y:S01]  /*c85f0*/  LDL.LU R35, [R1+0x114] ;  /* 0x0001140001237983 */ /* 0x000ea20000300800 */
[----:B------:R-:W-:Y:S02]  /*c8600*/  LOP3.LUT R46, R29, 0xffff, RZ, 0xc0, !PT ;  /* 0x0000ffff1d2e7812 */ /* 0x000fe400078ec0ff */
[----:B------:R-:W-:Y:S02]  /*c8610*/  PRMT R48, R48, 0x5210, R36 ;  /* 0x0000521030307816 */ /* 0x000fe40000000024 */
[----:B------:R-:W-:-:S02]  /*c8620*/  IADD3 R18, P6, PT, R58, R23, RZ ;  /* 0x000000173a127210 */ /* 0x000fc40007fde0ff */
[--C-:B------:R-:W-:Y:S01]  /*c8630*/  PRMT R2, R19, 0x4210, R46.reuse ;  /* 0x0000421013027816 */ /* 0x100fe2000000002e */
[----:B------:R-:W-:Y:S01]  /*c8640*/  STL [R1+0x53e0], R48 ;  /* 0x0053e03001007387 */ /* 0x000fe20000100800 */
[----:B------:R-:W-:-:S03]  /*c8650*/  PRMT R56, R56, 0x5210, R46 ;  /* 0x0000521038387816 */ /* 0x000fc6000000002e */
[----:B------:R-:W2:Y:S04]  /*c8660*/  LDL.LU R30, [R1+0x2a90] ;  /* 0x002a9000011e7983 */ /* 0x000ea80000300800 */
[----:B------:R-:W2:Y:S04]  /*c8670*/  LDL.LU R31, [R1+0x36c] ;  /* 0x00036c00011f7983 */ /* 0x000ea80000300800 */
[----:B------:R-:W2:Y:S04]  /*c8680*/  LDL.LU R29, [R1+0x118] ;  /* 0x00011800011d7983 */ /* 0x000ea80000300800 */
[----:B------:R-:W-:Y:S01]  /*c8690*/  STL [R1+0x53e4], R56 ;  /* 0x0053e43801007387 */ /* 0x000fe20000100800 */
[----:B---3--:R-:W-:-:S05]  /*c86a0*/  IMAD.X R19, R40, 0x1, R21, P6 ;  /* 0x0000000128137824 */ /* 0x008fca00030e0615 */
[----:B------:R0:W-:Y:S04]  /*c86b0*/  STL.64 [R1+0x14f8], R18 ;  /* 0x0014f81201007387 */ /* 0x0001e80000100a00 */
[----:B0-----:R-:W3:Y:S01]  /*c86c0*/  LDL.LU.64 R18, [R1+0x54a0] ;  /* 0x0054a00001127983 */ /* 0x001ee20000300a00 */
[----:B------:R-:W-:-:S03]  /*c86d0*/  LOP3.LUT R46, R4, 0xffff, RZ, 0xc0, !PT ;  /* 0x0000ffff042e7812 */ /* 0x000fc600078ec0ff */
[----:B------:R-:W2:Y:S01]  /*c86e0*/  LDL.LU R4, [R1+0xf0] ;  /* 0x0000f00001047983 */ /* 0x000ea20000300800 */
[----:B------:R-:W-:Y:S02]  /*c86f0*/  LOP3.LUT R36, R32, 0xffff, RZ, 0xc0, !PT ;  /* 0x0000ffff20247812 */ /* 0x000fe400078ec0ff */
[----:B------:R-:W-:Y:S02]  /*c8700*/  PRMT R6, R6, 0x4210, R46 ;  /* 0x0000421006067816 */ /* 0x000fe4000000002e */
[----:B------:R-:W-:Y:S02]  /*c8710*/  PRMT R59, R59, 0x5210, R36 ;  /* 0x000052103b3b7816 */ /* 0x000fe40000000024 */
[----:B------:R-:W-:Y:S02]  /*c8720*/  PRMT R49, R49, 0x5210, R46 ;  /* 0x0000521031317816 */ /* 0x000fe4000000002e */
[----:B------:R-:W-:Y:S01]  /*c8730*/  IADD3 R48, P6, PT, R58, R20, RZ ;  /* 0x000000143a307210 */ /* 0x000fe20007fde0ff */
[----:B------:R-:W-:Y:S04]  /*c8740*/  STL [R1+0x53e8], R59 ;  /* 0x0053e83b01007387 */ /* 0x000fe80000100800 */
[----:B------:R-:W2:Y:S01]  /*c8750*/  LDL.LU R32, [R1+0x370] ;  /* 0x0003700001207983 */ /* 0x000ea20000300800 */
[----:B----4-:R-:W-:-:S03]  /*c8760*/  PRMT R55, R55, 0x4210, R36 ;  /* 0x0000421037377816 */ /* 0x010fc60000000024 */
[----:B------:R0:W-:Y:S01]  /*c8770*/  STL [R1+0x80], R6 ;  /* 0x0000800601007387 */ /* 0x0001e20000100800 */
[----:B------:R-:W-:Y:S02]  /*c8780*/  LOP3.LUT R46, R33, 0xffff, RZ, 0xc0, !PT ;  /* 0x0000ffff212e7812 */ /* 0x000fe400078ec0ff */
[----:B------:R-:W-:Y:S01]  /*c8790*/  LOP3.LUT R36, R34, 0xffff, RZ, 0xc0, !PT ;  /* 0x0000ffff22247812 */ /* 0x000fe200078ec0ff */
[----:B0-----:R-:W4:Y:S04]  /*c87a0*/  LDL.LU R6, [R1+0x368] ;  /* 0x0003680001067983 */ /* 0x001f280000300800 */
[----:B------:R3:W-:Y:S04]  /*c87b0*/  STL [R1+0x53ec], R49 ;  /* 0x0053ec3101007387 */ /* 0x0007e80000100800 */
[----:B------:R-:W4:Y:S01]  /*c87c0*/  LDL.LU R33, [R1+0x108] ;  /* 0x0001080001217983 */ /* 0x000f220000300800 */
[----:B------:R-:W-:Y:S01]  /*c87d0*/  PRMT R34, R7, 0x4210, R36 ;  /* 0x0000421007227816 */ /* 0x000fe20000000024 */
[----:B---3--:R-:W-:-:S05]  /*c87e0*/  IMAD.X R49, R40, 0x1, R19, P6 ;  /* 0x0000000128317824 */ /* 0x008fca00030e0613 */
[----:B------:R0:W-:Y:S04]  /*c87f0*/  STL.64 [R1+0x14f0], R48 ;  /* 0x0014f03001007387 */ /* 0x0001e80000100a00 */
[----:B------:R-:W3:Y:S01]  /*c8800*/  LDL.LU R7, [R1+0x18] ;  /* 0x0000180001077983 */ /* 0x000ee20000300800 */
[----:B------:R-:W-:-:S03]  /*c8810*/  PRMT R61, R61, 0x5210, R36 ;  /* 0x000052103d3d7816 */ /* 0x000fc60000000024 */
[----:B------:R1:W-:Y:S01]  /*c8820*/  STL [R1+0x84], R34 ;  /* 0x0000842201007387 */ /* 0x0003e20000100800 */
[----:B--2---:R-:W-:Y:S02]  /*c8830*/  LOP3.LUT R36, R30, 0xffff, RZ, 0xc0, !PT ;  /* 0x0000ffff1e247812 */ /* 0x004fe400078ec0ff */
[--C-:B------:R-:W-:Y:S02]  /*c8840*/  PRMT R3, R3, 0x5210, R46.reuse ;  /* 0x0000521003037816 */ /* 0x100fe4000000002e */
[----:B0-----:R-:W-:Y:S02]  /*c8850*/  PRMT R49, R35, 0x4210, R46 ;  /* 0x0000421023317816 */ /* 0x001fe4000000002e */
[----:B-1----:R-:W-:Y:S01]  /*c8860*/  IADD3 R34, P6, PT, R58, R18, RZ ;  /* 0x000000123a227210 */ /* 0x002fe20007fde0ff */
[----:B------:R-:W-:Y:S01]  /*c8870*/  STL [R1+0x5420], R61 ;  /* 0x0054203d01007387 */ /* 0x000fe20000100800 */
[----:B------:R-:W-:-:S03]  /*c8880*/  LOP3.LUT R46, R31, 0xffff, RZ, 0xc0, !PT ;  /* 0x0000ffff1f2e7812 */ /* 0x000fc600078ec0ff */
[----:B------:R-:W-:Y:S01]  /*c8890*/  IMAD.X R35, R40, 0x1, R17, P6 ;  /* 0x0000000128237824 */ /* 0x000fe200030e0611 */
[--C-:B------:R-:W-:Y:S01]  /*c88a0*/  PRMT R59, R29, 0x4210, R36.reuse ;  /* 0x000042101d3b7816 */ /* 0x100fe20000000024 */
[----:B------:R-:W-:Y:S01]  /*c88b0*/  STL [R1+0x5424], R49 ;  /* 0x0054243101007387 */ /* 0x000fe20000100800 */
[----:B------:R-:W-:-:S03]  /*c88c0*/  PRMT R51, R51, 0x5210, R36 ;  /* 0x0000521033337816 */ /* 0x000fc60000000024 */
[----:B------:R0:W-:Y:S04]  /*c88d0*/  STL [R1+0x5428], R3 ;  /* 0x0054280301007387 */ /* 0x0001e80000100800 */
[----:B------:R1:W-:Y:S04]  /*c88e0*/  STL.64 [R1+0x14e8], R34 ;  /* 0x0014e82201007387 */ /* 0x0003e80000100a00 */
[----:B------:R-:W2:Y:S01]  /*c88f0*/  LDL.LU R30, [R1+0x14dc] ;  /* 0x0014dc00011e7983 */ /* 0x000ea20000300800 */
[----:B0-----:R-:W-:-:S03]  /*c8900*/  PRMT R3, R4, 0x4210, R46 ;  /* 0x0000421004037816 */ /* 0x001fc6000000002e */
[----:B------:R-:W-:Y:S01]  /*c8910*/  STL [R1+0x542c], R59 ;  /* 0x00542c3b01007387 */ /* 0x000fe20000100800 */
[----:B------:R-:W-:-:S03]  /*c8920*/  PRMT R56, R57, 0x5210, R46 ;  /* 0x0000521039387816 */ /* 0x000fc6000000002e */
[----:B------:R-:W2:Y:S01]  /*c8930*/  LDL.LU R31, [R1+0x14d8] ;  /* 0x0014d800011f7983 */ /* 0x000ea20000300800 */
[----:B-1----:R-:W-:-:S03]  /*c8940*/  IADD3 R34, P6, PT, R58, R16, RZ ;  /* 0x000000103a227210 */ /* 0x002fc60007fde0ff */
[----:B------:R-:W-:Y:S04]  /*c8950*/  STL [R1+0x5430], R51 ;  /* 0x0054303301007387 */ /* 0x000fe80000100800 */
[----:B------:R-:W2:Y:S04]  /*c8960*/  LDL.LU R29, [R1+0xd8] ;  /* 0x0000d800011d7983 */ /* 0x000ea80000300800 */
[----:B------:R-:W-:Y:S04]  /*c8970*/  STL [R1+0x40], R3 ;  /* 0x0000400301007387 */ /* 0x000fe80000100800 */
[----:B------:R-:W2:Y:S01]  /*c8980*/  LDL.LU R57, [R1+0x5498] ;  /* 0x0054980001397983 */ /* 0x000ea20000300800 */
[----:B------:R-:W-:Y:S01]  /*c8990*/  IMAD.X R35, R40, 0x1, R14, P6 ;  /* 0x0000000128237824 */ /* 0x000fe200030e060e */
[----:B------:R-:W-:-:S02]  /*c89a0*/  LOP3.LUT R36, R32, 0xffff, RZ, 0xc0, !PT ;  /* 0x0000ffff20247812 */ /* 0x000fc400078ec0ff */
[----:B------:R-:W2:Y:S04]  /*c89b0*/  LDL.LU R4, [R1+0xdc] ;  /* 0x0000dc0001047983 */ /* 0x000ea80000300800 */
[----:B------:R0:W-:Y:S01]  /*c89c0*/  STL [R1+0x5434], R56 ;  /* 0x0054343801007387 */ /* 0x0001e20000100800 */
[----:B----4-:R-:W-:-:S03]  /*c89d0*/  LOP3.LUT R46, R6, 0xffff, RZ, 0xc0, !PT ;  /* 0x0000ffff062e7812 */ /* 0x010fc600078ec0ff */
[----:B------:R-:W4:Y:S04]  /*c89e0*/  LDL.LU R61, [R1+0x13f8] ;  /* 0x0013f800013d7983 */ /* 0x000f280000300800 */
[----:B------:R1:W-:Y:S01]  /*c89f0*/  STL.64 [R1+0x14e0], R34 ;  /* 0x0014e02201007387 */ /* 0x0003e20000100a00 */
[----:B0-----:R-:W-:-:S03]  /*c8a00*/  PRMT R56, R33, 0x4210, R36 ;  /* 0x0000421021387816 */ /* 0x001fc60000000024 */
[----:B------:R-:W4:Y:S04]  /*c8a10*/  LDL.LU R32, [R1+0x2a54] ;  /* 0x002a540001207983 */ /* 0x000f280000300800 */
[----:B------:R-:W4:Y:S04]  /*c8a20*/  LDL.LU R6, [R1+0xf8] ;  /* 0x0000f80001067983 */ /* 0x000f280000300800 */
[----:B------:R0:W-:Y:S01]  /*c8a30*/  STL [R1+0x5444], R56 ;  /* 0x0054443801007387 */ /* 0x0001e20000100800 */
[----:B---3--:R-:W-:-:S03]  /*c8a40*/  PRMT R48, R7, 0x5210, R36 ;  /* 0x0000521007307816 */ /* 0x008fc60000000024 */
[----:B------:R-:W3:Y:S01]  /*c8a50*/  LDL.LU R7, [R1+0xfc] ;  /* 0x0000fc0001077983 */ /* 0x000ee20000300800 */
[----:B-1----:R-:W-:-:S03]  /*c8a60*/  IADD3 R34, P6, PT, R58, R15, RZ ;  /* 0x0000000f3a227210 */ /* 0x002fc60007fde0ff */
[----:B------:R-:W-:Y:S02]  /*c8a70*/  STL [R1+0x5438], R48 ;  /* 0x0054383001007387 */ /* 0x000fe40000100800 */
[----:B------:R-:W-:Y:S02]  /*c8a80*/  IMAD.X R35, R40, 0x1, R13, P6 ;  /* 0x0000000128237824 */ /* 0x000fe400030e060d */
[----:B------:R-:W3:Y:S01]  /*c8a90*/  LDL.LU R59, [R1+0x100] ;  /* 0x00010000013b7983 */ /* 0x000ee20000300800 */
[----:B0-----:R-:W-:Y:S02]  /*c8aa0*/  IADD3 R56, P6, PT, R58, R12, RZ ;  /* 0x0000000c3a387210 */ /* 0x001fe40007fde0ff */
[----:B--2---:R-:W-:-:S04]  /*c8ab0*/  LOP3.LUT R36, R30, 0xffff, RZ, 0xc0, !PT ;  /* 0x0000ffff1e247812 */ /* 0x004fc800078ec0ff */
[--C-:B------:R-:W-:Y:S02]  /*c8ac0*/  PRMT R3, R44, 0x5210, R36.reuse ;  /* 0x000052102c037816 */ /* 0x100fe40000000024 */
[----:B------:R-:W-:Y:S02]  /*c8ad0*/  PRMT R29, R29, 0x4210, R36 ;  /* 0x000042101d1d7816 */ /* 0x000fe40000000024 */
[--C-:B------:R-:W-:Y:S02]  /*c8ae0*/  PRMT R51, R57, 0x4210, R46.reuse ;  /* 0x0000421039337816 */ /* 0x100fe4000000002e */
[----:B------:R-:W-:-:S03]  /*c8af0*/  PRMT R57, R45, 0x5210, R46 ;  /* 0x000052102d397816 */ /* 0x000fc6000000002e */
[----:B------:R0:W-:Y:S01]  /*c8b00*/  STL [R1+0x5440], R51 ;  /* 0x0054403301007387 */ /* 0x0001e20000100800 */
[----:B------:R-:W-:Y:S02]  /*c8b10*/  LOP3.LUT R45, R31, 0xffff, RZ, 0xc0, !PT ;  /* 0x0000ffff1f2d7812 */ /* 0x000fe400078ec0ff */
[----:B----4-:R-:W-:Y:S01]  /*c8b20*/  LOP3.LUT R36, R61, 0xffff, RZ, 0xc0, !PT ;  /* 0x0000ffff3d247812 */ /* 0x010fe200078ec0ff */
[----:B0-----:R-:W2:Y:S04]  /*c8b30*/  LDL.LU R51, [R1+0x2a44] ;  /* 0x002a440001337983 */ /* 0x001ea80000300800 */
[----:B------:R-:W4:Y:S01]  /*c8b40*/  LDL.LU R46, [R1+0x2a58] ;  /* 0x002a5800012e7983 */ /* 0x000f220000300800 */
[----:B------:R-:W-:-:S03]  /*c8b50*/  LOP3.LUT R44, R32, 0xffff, RZ, 0xc0, !PT ;  /* 0x0000ffff202c7812 */ /* 0x000fc600078ec0ff */
[----:B------:R0:W-:Y:S01]  /*c8b60*/  STL [R1+0x543c], R57 ;  /* 0x00543c3901007387 */ /* 0x0001e20000100800 */
[----:B------:R-:W-:-:S03]  /*c8b70*/  PRMT R32, R6, 0x4210, R36 ;  /* 0x0000421006207816 */ /* 0x000fc60000000024 */
[----:B------:R1:W-:Y:S01]  /*c8b80*/  STL.64 [R1+0x1550], R34 ;  /* 0x0015502201007387 */ /* 0x0003e20000100a00 */
[--C-:B------:R-:W-:Y:S02]  /*c8b90*/  PRMT R33, R4, 0x4210, R45.reuse ;  /* 0x0000421004217816 */ /* 0x100fe4000000002d */
[----:B------:R-:W-:Y:S01]  /*c8ba0*/  PRMT R49, R39, 0x5210, R45 ;  /* 0x0000521027317816 */ /* 0x000fe2000000002d */
[----:B0-----:R-:W-:Y:S01]  /*c8bb0*/  IMAD.X R57, R40, 0x1, R11, P6 ;  /* 0x0000000128397824 */ /* 0x001fe200030e060b */
[----:B------:R-:W-:Y:S01]  /*c8bc0*/  IADD3 R6, P6, PT, R58, R10, RZ ;  /* 0x0000000a3a067210 */ /* 0x000fe20007fde0ff */
[----:B-1----:R-:W2:Y:S04]  /*c8bd0*/  LDL.LU R34, [R1+0x104] ;  /* 0x0001040001227983 */ /* 0x002ea80000300800 */
[----:B------:R-:W2:Y:S04]  /*c8be0*/  LDL.LU R35, [R1+0x4c] ;  /* 0x00004c0001237983 */ /* 0x000ea80000300800 */
[----:B------:R-:W2:Y:S04]  /*c8bf0*/  LDL.LU R30, [R1+0x2c2c] ;  /* 0x002c2c00011e7983 */ /* 0x000ea80000300800 */
[----:B------:R-:W2:Y:S04]  /*c8c00*/  LDL.LU R31, [R1+0x9c] ;  /* 0x00009c00011f7983 */ /* 0x000ea80000300800 */
[----:B------:R-:W2:Y:S04]  /*c8c10*/  LDL.LU R4, [R1+0x2c34] ;  /* 0x002c340001047983 */ /* 0x000ea80000300800 */
[----:B------:R-:W2:Y:S01]  /*c8c20*/  LDL.LU R39, [R1+0xac] ;  /* 0x0000ac0001277983 */ /* 0x000ea20000300800 */
[----:B------:R-:W-:-:S03]  /*c8c30*/  PRMT R61, R42, 0x5210, R36 ;  /* 0x000052102a3d7816 */ /* 0x000fc60000000024 */
[----:B------:R3:W-:Y:S04]  /*c8c40*/  STL.64 [R1+0x1548], R56 ;  /* 0x0015483801007387 */ /* 0x0007e80000100a00 */
[----:B------:R-:W2:Y:S04]  /*c8c50*/  LDL.LU R48, [R1+0x12c] ;  /* 0x00012c0001307983 */ /* 0x000ea80000300800 */
[----:B------:R-:W2:Y:S04]  /*c8c60*/  LDL.LU R36, [R1+0x2c30] ;  /* 0x002c300001247983 */ /* 0x000ea80000300800 */
[----:B------:R-:W2:Y:S01]  /*c8c70*/  LDL.LU R42, [R1+0x130] ;  /* 0x00013000012a7983 */ /* 0x000ea20000300800 */
[----:B---3--:R-:W-:Y:S01]  /*c8c80*/  PRMT R56, R7, 0x4210, R44 ;  /* 0x0000421007387816 */ /* 0x008fe2000000002c */
[----:B------:R-:W-:Y:S01]  /*c8c90*/  IMAD.X R7, R40, 0x1, R8, P6 ;  /* 0x0000000128077824 */ /* 0x000fe200030e0608 */
[----:B------:R-:W-:-:S02]  /*c8ca0*/  PRMT R44, R38, 0x5210, R44 ;  /* 0x00005210262c7816 */ /* 0x000fc4000000002c */
[----:B------:R-:W3:Y:S04]  /*c8cb0*/  LDL.LU R38, [R1+0x2c38] ;  /* 0x002c380001267983 */ /* 0x000ee80000300800 */
[----:B------:R0:W-:Y:S04]  /*c8cc0*/  STL.64 [R1+0x1540], R6 ;  /* 0x0015400601007387 */ /* 0x0001e80000100a00 */
[----:B0-----:R-:W3:Y:S01]  /*c8cd0*/  LDL.LU.64 R6, [R1+0x5490] ;  /* 0x0054900001067983 */ /* 0x001ee20000300a00 */
[----:B----4-:R-:W-:Y:S02]  /*c8ce0*/  LOP3.LUT R45, R46, 0xffff, RZ, 0xc0, !PT ;  /* 0x0000ffff2e2d7812 */ /* 0x010fe400078ec0ff */
[----:B--2---:R-:W-:-:S02]  /*c8cf0*/  LOP3.LUT R46, R51, 0xffff, RZ, 0xc0, !PT ;  /* 0x0000ffff332e7812 */ /* 0x004fc400078ec0ff */
[--C-:B------:R-:W-:Y:S02]  /*c8d00*/  PRMT R51, R59, 0x4210, R45.reuse ;  /* 0x000042103b337816 */ /* 0x100fe4000000002d */
[----:B------:R-:W2:Y:S01]  /*c8d10*/  LDL.LU R59, [R1+0x7cc] ;  /* 0x0007cc00013b7983 */ /* 0x000ea20000300800 */
[----:B------:R-:W-:-:S03]  /*c8d20*/  PRMT R45, R41, 0x5210, R45 ;  /* 0x00005210292d7816 */ /* 0x000fc6000000002d */
[----:B------:R-:W4:Y:S01]  /*c8d30*/  LDL.LU R41, [R1+0x13fc] ;  /* 0x0013fc0001297983 */ /* 0x000f220000300800 */
[--C-:B------:R-:W-:Y:S02]  /*c8d40*/  PRMT R57, R34, 0x4210, R46.reuse ;  /* 0x0000421022397816 */ /* 0x100fe4000000002e */
[----:B------:R-:W-:Y:S02]  /*c8d50*/  IADD3 R34, P6, PT, R58, R9, RZ ;  /* 0x000000093a227210 */ /* 0x000fe40007fde0ff */
[----:B------:R-:W-:Y:S02]  /*c8d60*/  PRMT R46, R35, 0x5210, R46 ;  /* 0x00005210232e7816 */ /* 0x000fe4000000002e */
[----:B------:R-:W-:Y:S02]  /*c8d70*/  PRMT R36, R37, 0x5210, R36 ;  /* 0x0000521025247816 */ /* 0x000fe40000000024 */
[----:B------:R-:W-:Y:S02]  /*c8d80*/  PRMT R37, R31, 0x5210, R30 ;  /* 0x000052101f257816 */ /* 0x000fe4000000001e */
[----:B------:R-:W-:-:S02]  /*c8d90*/  PRMT R39, R39, 0x5210, R4 ;  /* 0x0000521027277816 */ /* 0x000fc40000000004 */
[----:B---3--:R-:W-:Y:S01]  /*c8da0*/  PRMT R38, R47, 0x5210, R38 ;  /* 0x000052102f267816 */ /* 0x008fe20000000026 */
[----:B------:R-:W-:Y:S01]  /*c8db0*/  IMAD.X R35, R40, 0x1, R6, P6 ;  /* 0x0000000128237824 */ /* 0x000fe200030e0606 */
[----:B------:R-:W-:-:S05]  /*c8dc0*/  IADD3 R30, P6, PT, R58, R7, RZ ;  /* 0x000000073a1e7210 */ /* 0x000fca0007fde0ff */
[----:B------:R-:W-:Y:S01]  /*c8dd0*/  IMAD.X R31, R40, 0x1, R5, P6 ;  /* 0x00000001281f7824 */ /* 0x000fe200030e0605 */
[----:B------:R0:W-:Y:S04]  /*c8de0*/  STL.64 [R1+0x1538], R34 ;  /* 0x0015382201007387 */ /* 0x0001e80000100a00 */
[----:B0-----:R-:W3:Y:S04]  /*c8df0*/  LDL.LU.64 R34, [R1+0x5488] ;  /* 0x0054880001227983 */ /* 0x001ee80000300a00 */
[----:B------:R0:W-:Y:S04]  /*c8e00*/  STL.64 [R1+0x1530], R30 ;  /* 0x0015301e01007387 */ /* 0x0001e80000100a00 */
[----:B0-----:R-:W2:Y:S04]  /*c8e10*/  LDL.LU.64 R30, [R1+0x5480] ;  /* 0x00548000011e7983 */ /* 0x001ea80000300a00 */
[----:B------:R-:W2:Y:S04]  /*c8e20*/  LDL.LU R47, [R1+0x2a50] ;  /* 0x002a5000012f7983 */ /* 0x000ea80000300800 */
[----:B------:R-:W2:Y:S04]  /*c8e30*/  LDL.LU R4, [R1+0x547c] ;  /* 0x00547c0001047983 */ /* 0x000ea80000300800 */
[----:B------:R0:W-:Y:S04]  /*c8e40*/  STL.64 [R1+0x53f8], R38 ;  /* 0x0053f82601007387 */ /* 0x0001e80000100a00 */
[----:B------:R1:W-:Y:S01]  /*c8e50*/  STL.64 [R1+0x53f0], R36 ;  /* 0x0053f02401007387 */ /* 0x0003e20000100a00 */
[----:B0-----:R-:W-:-:S02]  /*c8e60*/  IMAD.MOV.U32 R38, RZ, RZ, R32 ;  /* 0x000000ffff267224 */ /* 0x001fc400078e0020 */
[----:B-1----:R-:W-:Y:S02]  /*c8e70*/  IMAD.MOV.U32 R37, RZ, RZ, R33 ;  /* 0x000000ffff257224 */ /* 0x002fe400078e0021 */
[----:B------:R-:W-:Y:S02]  /*c8e80*/  IMAD.MOV.U32 R36, RZ, RZ, R29 ;  /* 0x000000ffff247224 */ /* 0x000fe400078e001d */
[----:B------:R-:W3:Y:S01]  /*c8e90*/  LDL.LU R29, [R1+0x5478] ;  /* 0x00547800011d7983 */ /* 0x000ee20000300800 */
[----:B--2---:R-:W-:-:S05]  /*c8ea0*/  IADD3 R32, P6, PT, R58, R4, RZ ;  /* 0x000000043a207210 */ /* 0x004fca0007fde0ff */
[----:B------:R-:W-:Y:S01]  /*c8eb0*/  IMAD.X R33, R40, 0x1, R30, P6 ;  /* 0x0000000128217824 */ /* 0x000fe200030e061e */
[----:B------:R-:W-:-:S04]  /*c8ec0*/  LOP3.LUT R47, R47, 0xffff, RZ, 0xc0, !PT ;  /* 0x0000ffff2f2f7812 */ /* 0x000fc800078ec0ff */
[----:B------:R0:W-:Y:S01]  /*c8ed0*/  STL.64 [R1+0x1528], R32 ;  /* 0x0015282001007387 */ /* 0x0001e20000100a00 */
[--C-:B------:R-:W-:Y:S02]  /*c8ee0*/  PRMT R48, R48, 0x4210, R47.reuse ;  /* 0x0000421030307816 */ /* 0x100fe4000000002f */
[----:B------:R-:W-:Y:S01]  /*c8ef0*/  PRMT R47, R50, 0x5210, R47 ;  /* 0x00005210322f7816 */ /* 0x000fe2000000002f */
[----:B0-----:R-:W2:Y:S04]  /*c8f00*/  LDL.LU.64 R32, [R1+0x5470] ;  /* 0x0054700001207983 */ /* 0x001ea80000300a00 */
[----:B------:R-:W2:Y:S04]  /*c8f10*/  LDL.LU R50, [R1+0x5468] ;  /* 0x0054680001327983 */ /* 0x000ea80000300800 */
[----:B------:R0:W-:Y:S04]  /*c8f20*/  STL.64 [R1+0x5408], R46 ;  /* 0x0054082e01007387 */ /* 0x0001e80000100a00 */
[----:B0-----:R-:W2:Y:S01]  /*c8f30*/  LDL.LU R46, [R1+0x7c] ;  /* 0x00007c00012e7983 */ /* 0x001ea20000300800 */
[----:B----4-:R-:W-:-:S03]  /*c8f40*/  LOP3.LUT R41, R41, 0xffff, RZ, 0xc0, !PT ;  /* 0x0000ffff29297812 */ /* 0x010fc600078ec0ff */
[----:B------:R3:W-:Y:S01]  /*c8f50*/  STL.64 [R1+0x5400], R44 ;  /* 0x0054002c01007387 */ /* 0x0007e20000100a00 */
[----:B------:R-:W-:-:S05]  /*c8f60*/  PRMT R39, R42, 0x4210, R41 ;  /* 0x000042102a277816 */ /* 0x000fca0000000029 */
[----:B------:R0:W-:Y:S01]  /*c8f70*/  STL.64 [R1+0x5418], R38 ;  /* 0x0054182601007387 */ /* 0x0001e20000100a00 */
[----:B---3--:R-:W-:-:S03]  /*c8f80*/  IADD3 R44, P6, PT, R58, R29, RZ ;  /* 0x0000001d3a2c7210 */ /* 0x008fc60007fde0ff */
[----:B------:R1:W-:Y:S01]  /*c8f90*/  STL.64 [R1+0x5410], R36 ;  /* 0x0054102401007387 */ /* 0x0003e20000100a00 */
[----:B0-----:R-:W-:Y:S02]  /*c8fa0*/  PRMT R39, R43, 0x5210, R41 ;  /* 0x000052102b277816 */ /* 0x001fe40000000029 */
[----:B------:R-:W-:Y:S01]  /*c8fb0*/  LOP3.LUT R41, R59, 0xffff, RZ, 0xc0, !PT ;  /* 0x0000ffff3b297812 */ /* 0x000fe200078ec0ff */
[----:B--2---:R-:W-:Y:S01]  /*c8fc0*/  IMAD.X R45, R40, 0x1, R32, P6 ;  /* 0x00000001282d7824 */ /* 0x004fe200030e0620 */
[----:B-1----:R-:W-:Y:S02]  /*c8fd0*/  IADD3 R36, P6, PT, R58, R31, RZ ;  /* 0x0000001f3a247210 */ /* 0x002fe40007fde0ff */
[----:B------:R-:W-:-:S03]  /*c8fe0*/  PRMT R59, R50, 0x4210, R41 ;  /* 0x00004210323b7816 */ /* 0x000fc60000000029 */
[----:B------:R-:W-:Y:S01]  /*c8ff0*/  IMAD.X R37, R40, 0x1, R33, P6 ;  /* 0x0000000128257824 */ /* 0x000fe200030e0621 */
[----:B------:R-:W2:Y:S04]  /*c9000*/  LDL.LU R50, [R1+0x5464] ;  /* 0x0054640001327983 */ /* 0x000ea80000300800 */
[----:B------:R-:W-:Y:S04]  /*c9010*/  STL.64 [R1+0x1520], R44 ;  /* 0x0015202c01007387 */ /* 0x000fe80000100a00 */
[----:B------:R0:W-:Y:S02]  /*c9020*/  STL.64 [R1+0x14d8], R36 ;  /* 0x0014d82401007387 */ /* 0x0001e40000100a00 */
[----:B0-----:R-:W-:-:S05]  /*c9030*/  IADD3 R36, P6, PT, R58, R34, RZ ;  /* 0x000000223a247210 */ /* 0x001fca0007fde0ff */
[----:B------:R-:W-:Y:S01]  /*c9040*/  IMAD.X R37, R40, 0x1, R35, P6 ;  /* 0x0000000128257824 */ /* 0x000fe200030e0623 */
[----:B------:R-:W-:-:S04]  /*c9050*/  SHF.R.S32.HI R40, RZ, 0x1f, R46 ;  /* 0x0000001fff287819 */ /* 0x000fc8000001142e */
[----:B------:R0:W-:Y:S02]  /*c9060*/  STL.64 [R1+0x13f8], R36 ;  /* 0x0013f82401007387 */ /* 0x0001e40000100a00 */
[----:B0-----:R-:W-:-:S05]  /*c9070*/  IADD3 R36, P6, PT, R46, R28, RZ ;  /* 0x0000001c2e247210 */ /* 0x001fca0007fde0ff */
[----:B------:R-:W-:-:S05]  /*c9080*/  IMAD.X R37, R40, 0x1, R26, P6 ;  /* 0x0000000128257824 */ /* 0x000fca00030e061a */
[----:B------:R0:W-:Y:S02]  /*c9090*/  STL.64 [R1+0x1348], R36 ;  /* 0x0013482401007387 */ /* 0x0001e40000100a00 */
[----:B0-----:R-:W-:-:S05]  /*c90a0*/  IADD3 R36, P6, PT, R46, R27, RZ ;  /* 0x0000001b2e247210 */ /* 0x001fca0007fde0ff */
[----:B------:R-:W-:Y:S01]  /*c90b0*/  IMAD.X R37, R40, 0x1, R25, P6 ;  /* 0x0000000128257824 */ /* 0x000fe200030e0619 */
[----:B------:R-:W-:-:S05]  /*c90c0*/  IADD3 R26, P6, PT, R46, R24, RZ ;  /* 0x000000182e1a7210 */ /* 0x000fca0007fde0ff */
[----:B------:R-:W-:Y:S01]  /*c90d0*/  IMAD.X R27, R40, 0x1, R22, P6 ;  /* 0x00000001281b7824 */ /* 0x000fe200030e0616 */
[----:B------:R-:W-:Y:S01]  /*c90e0*/  IADD3 R24, P6, PT, R46, R23, RZ ;  /* 0x000000172e187210 */ /* 0x000fe20007fde0ff */
[----:B------:R0:W-:Y:S04]  /*c90f0*/  STL.64 [R1+0x12c0], R36 ;  /* 0x0012c02401007387 */ /* 0x0001e80000100a00 */
[----:B------:R-:W-:Y:S01]  /*c9100*/  IMAD.X R25, R40, 0x1, R21, P6 ;  /* 0x0000000128197824 */ /* 0x000fe200030e0615 */
[----:B------:R-:W-:Y:S04]  /*c9110*/  STL.64 [R1+0x12b8], R26 ;  /* 0x0012b81a01007387 */ /* 0x000fe80000100a00 */
[----:B------:R-:W-:Y:S04]  /*c9120*/  STL.64 [R1+0x12b0], R24 ;  /* 0x0012b01801007387 */ /* 0x000fe80000100a00 */
[----:B------:R-:W2:Y:S01]  /*c9130*/  LDL.LU R47, [R1+0x160] ;  /* 0x00016000012f7983 */ /* 0x000ea20000300800 */
[----:B------:R-:W-:-:S05]  /*c9140*/  IADD3 R22, P6, PT, R46, R20, RZ ;  /* 0x000000142e167210 */ /* 0x000fca0007fde0ff */
[----:B------:R-:W-:Y:S01]  /*c9150*/  IMAD.X R23, R40, 0x1, R19, P6 ;  /* 0x0000000128177824 */ /* 0x000fe200030e0613 */
        /* <DEDUP_REMOVED lines=10> */
[----:B------:R-:W-:Y:S01]  /*c9200*/  IADD3 R10, P6, PT, R46, R9, RZ ;  /* 0x000000092e0a7210 */ /* 0x000fe20007fde0ff */
[----:B------:R-:W-:Y:S04]  /*c9210*/  STL.64 [R1+0x12a8], R22 ;  /* 0x0012a81601007387 */ /* 0x000fe80000100a00 */
[----:B------:R-:W-:Y:S01]  /*c9220*/  IMAD.X R11, R40, 0x1, R6, P6 ;  /* 0x00000001280b7824 */ /* 0x000fe200030e0606 */
[----:B------:R-:W-:Y:S01]  /*c9230*/  IADD3 R8, P6, PT, R46, R7, RZ ;  /* 0x000000072e087210 */ /* 0x000fe20007fde0ff */
[----:B------:R-:W3:Y:S04]  /*c9240*/  LDL.LU R42, [R1+0x1a18] ;  /* 0x001a1800012a7983 */ /* 0x000ee80000300800 */
[----:B------:R-:W-:Y:S01]  /*c9250*/  STL.64 [R1+0x12a0], R20 ;  /* 0x0012a01401007387 */ /* 0x000fe20000100a00 */
[----:B------:R-:W-:Y:S01]  /*c9260*/  IMAD.X R9, R40, 0x1, R5, P6 ;  /* 0x0000000128097824 */ /* 0x000fe200030e0605 */
[----:B------:R-:W-:-:S02]  /*c9270*/  IADD3 R6, P6, PT, R46, R4, RZ ;  /* 0x000000042e067210 */ /* 0x000fc40007fde0ff */
[----:B------:R-:W4:Y:S04]  /*c9280*/  LDL.LU R58, [R1+0x1990] ;  /* 0x00199000013a7983 */ /* 0x000f280000300800 */
[----:B------:R-:W-:Y:S01]  /*c9290*/  STL.64 [R1+0x1248], R18 ;  /* 0x0012481201007387 */ /* 0x000fe20000100a00 */
[----:B------:R-:W-:-:S03]  /*c92a0*/  IMAD.X R7, R40, 0x1, R30, P6 ;  /* 0x0000000128077824 */ /* 0x000fc600030e061e */
[----:B------:R-:W-:Y:S04]  /*c92b0*/  STL.64 [R1+0x11b8], R16 ;  /* 0x0011b81001007387 */ /* 0x000fe80000100a00 */
[----:B------:R-:W-:Y:S04]  /*c92c0*/  STL.64 [R1+0xfa8], R14 ;  /* 0x000fa80e01007387 */ /* 0x000fe80000100a00 */
[----:B------:R-:W-:Y:S04]  /*c92d0*/  STL.64 [R1+0xa38], R12 ;  /* 0x000a380c01007387 */ /* 0x000fe80000100a00 */
[----:B------:R-:W-:Y:S04]  /*c92e0*/  STL.64 [R1+0x958], R10 ;  /* 0x0009580a01007387 */ /* 0x000fe80000100a00 */
[----:B------:R-:W4:Y:S04]  /*c92f0*/  LDL.LU R28, [R1+0x2a68] ;  /* 0x002a6800011c7983 */ /* 0x000f280000300800 */
[----:B------:R-:W-:Y:S04]  /*c9300*/  STL.64 [R1+0x7c8], R8 ;  /* 0x0007c80801007387 */ /* 0x000fe80000100a00 */
[----:B------:R-:W4:Y:S04]  /*c9310*/  LDL.LU R43, [R1+0x19e8] ;  /* 0x0019e800012b7983 */ /* 0x000f280000300800 */
[----:B0-----:R-:W4:Y:S04]  /*c9320*/  LDL.LU R36, [R1+0x140] ;  /* 0x0001400001247983 */ /* 0x001f280000300800 */
[----:B------:R0:W-:Y:S02]  /*c9330*/  STL.64 [R1+0x370], R6 ;  /* 0x0003700601007387 */ /* 0x0001e40000100a00 */
[----:B0-----:R-:W-:-:S05]  /*c9340*/  IADD3 R6, P6, PT, R46, R29, RZ ;  /* 0x0000001d2e067210 */ /* 0x001fca0007fde0ff */
[----:B------:R-:W-:-:S05]  /*c9350*/  IMAD.X R7, R40, 0x1, R32, P6 ;  /* 0x0000000128077824 */ /* 0x000fca00030e0620 */
[----:B------:R0:W-:Y:S02]  /*c9360*/  STL.64 [R1+0x368], R6 ;  /* 0x0003680601007387 */ /* 0x0001e40000100a00 */
[----:B0-----:R-:W-:-:S05]  /*c9370*/  IADD3 R6, P6, PT, R46, R31, RZ ;  /* 0x0000001f2e067210 */ /* 0x001fca0007fde0ff */
[----:B------:R-:W-:-:S05]  /*c9380*/  IMAD.X R7, R40, 0x1, R33, P6 ;  /* 0x0000000128077824 */ /* 0x000fca00030e0621 */
[----:B------:R0:W-:Y:S01]  /*c9390*/  STL.64 [R1+0x360], R6 ;  /* 0x0003600601007387 */ /* 0x0001e20000100a00 */
[----:B------:R-:W-:-:S03]  /*c93a0*/  IMAD.MOV.U32 R33, RZ, RZ, R0 ;  /* 0x000000ffff217224 */ /* 0x000fc600078e0000 */
[----:B------:R-:W4:Y:S04]  /*c93b0*/  LDL.LU R37, [R1+0xbc] ;  /* 0x0000bc0001257983 */ /* 0x000f280000300800 */
[----:B------:R-:W4:Y:S01]  /*c93c0*/  LDL.LU R38, [R1+0x19b4] ;  /* 0x0019b40001267983 */ /* 0x000f220000300800 */
[----:B0-----:R-:W-:-:S03]  /*c93d0*/  IADD3 R6, P6, PT, R46, R34, RZ ;  /* 0x000000222e067210 */ /* 0x001fc60007fde0ff */
[----:B------:R-:W4:Y:S02]  /*c93e0*/  LDL.LU R32, [R1+0x70] ;  /* 0x0000700001207983 */ /* 0x000f240000300800 */
[----:B------:R-:W-:-:S05]  /*c93f0*/  IMAD.X R7, R40, 0x1, R35, P6 ;  /* 0x0000000128077824 */ /* 0x000fca00030e0623 */
[----:B------:R-:W-:Y:S04]  /*c9400*/  STL.64 [R1+0x358], R6 ;  /* 0x0003580601007387 */ /* 0x000fe80000100a00 */
[----:B------:R-:W4:Y:S01]  /*c9410*/  LDL.LU R0, [R1+0x5460] ;  /* 0x0054600001007983 */ /* 0x000f220000300800 */
[----:B------:R-:W-:-:S03]  /*c9420*/  IMAD.MOV.U32 R34, RZ, RZ, R53 ;  /* 0x000000ffff227224 */ /* 0x000fc600078e0035 */
[----:B------:R-:W4:Y:S01]  /*c9430*/  LDL.LU R53, [R1+0x545c] ;  /* 0x00545c0001357983 */ /* 0x000f220000300800 */
[----:B--2---:R-:W-:-:S03]  /*c9440*/  PRMT R5, R50, 0x3340, R47 ;  /* 0x0000334032057816 */ /* 0x004fc6000000002f */
[----:B------:R-:W2:Y:S01]  /*c9450*/  LDL.LU R50, [R1+0x5458] ;  /* 0x0054580001327983 */ /* 0x000ea20000300800 */
[----:B------:R-:W-:Y:S01]  /*c9460*/  PRMT R60, R60, 0x5210, R41 ;  /* 0x000052103c3c7816 */ /* 0x000fe20000000029 */
[----:B------:R-:W-:Y:S01]  /*c9470*/  IMAD.MOV.U32 R41, RZ, RZ, R2 ;  /* 0x000000ffff297224 */ /* 0x000fe200078e0002 */
[----:B---3--:R-:W-:-:S04]  /*c9480*/  LOP3.LUT R40, R42, 0xffff, RZ, 0xc0, !PT ;  /* 0x0000ffff2a287812 */ /* 0x008fc800078ec0ff */
[----:B------:R-:W-:-:S04]  /*c9490*/  PRMT R4, R40, 0x3340, R4 ;  /* 0x0000334028047816 */ /* 0x000fc80000000004 */
[----:B------:R-:W-:Y:S02]  /*c94a0*/  PRMT R4, R5, 0x5410, R4 ;  /* 0x0000541005047816 */ /* 0x000fe40000000004 */
[----:B----4-:R-:W-:Y:S02]  /*c94b0*/  LOP3.LUT R42, R58, 0xffff, RZ, 0xc0, !PT ;  /* 0x0000ffff3a2a7812 */ /* 0x010fe400078ec0ff */
[----:B------:R-:W3:Y:S04]  /*c94c0*/  LDL.LU R58, [R1+0x1994] ;  /* 0x00199400013a7983 */ /* 0x000ee80000300800 */
[----:B------:R-:W-:Y:S04]  /*c94d0*/  STL [R1+0x314], R4 ;  /* 0x0003140401007387 */ /* 0x000fe80000100800 */
[----:B------:R-:W-:Y:S04]  /*c94e0*/  STL [R1+0x539c], R42 ;  /* 0x00539c2a01007387 */ /* 0x000fe80000100800 */
[----:B------:R0:W-:Y:S02]  /*c94f0*/  STL [R1+0x5398], R40 ;  /* 0x0053982801007387 */ /* 0x0001e40000100800 */
[----:B0-----:R-:W-:-:S02]  /*c9500*/  IMAD.MOV.U32 R40, RZ, RZ, R52 ;  /* 0x000000ffff287224 */ /* 0x001fc400078e0034 */
[----:B------:R-:W4:Y:S04]  /*c9510*/  LDL.LU R52, [R1+0x5454] ;  /* 0x0054540001347983 */ /* 0x000f280000300800 */
[----:B------:R-:W4:Y:S01]  /*c9520*/  LDL.LU R2, [R1+0x5450] ;  /* 0x0054500001027983 */ /* 0x000f220000300800 */
[----:B------:R-:W-:Y:S01]  /*c9530*/  PRMT R4, R42, 0x3340, R0 ;  /* 0x000033402a047816 */ /* 0x000fe20000000000 */
[----:B------:R-:W-:Y:S02]  /*c9540*/  IMAD.MOV.U32 R42, RZ, RZ, R55 ;  /* 0x000000ffff2a7224 */ /* 0x000fe400078e0037 */
[----:B------:R-:W4:Y:S04]  /*c9550*/  LDL.LU R55, [R1+0x544c] ;  /* 0x00544c0001377983 */ /* 0x000f280000300800 */
[----:B------:R-:W4:Y:S04]  /*c9560*/  LDL.LU R25, [R1+0x19bc] ;  /* 0x0019bc0001197983 */ /* 0x000f280000300800 */
[----:B------:R-:W4:Y:S04]  /*c9570*/  LDL.LU R44, [R1+0x197c] ;  /* 0x00197c00012c7983 */ /* 0x000f280000300800 */
[----:B------:R-:W4:Y:S04]  /*c9580*/  LDL.LU R45, [R1+0x1998] ;  /* 0x00199800012d7983 */ /* 0x000f280000300800 */
[----:B------:R-:W4:Y:S04]  /*c9590*/  LDL.LU R46, [R1+0x19d8] ;  /* 0x0019d800012e7983 */ /* 0x000f280000300800 */
[----:B------:R-:W4:Y:S01]  /*c95a0*/  LDL.LU R47, [R1+0x1980] ;  /* 0x00198000012f7983 */ /* 0x000f220000300800 */
[----:B--2---:R-:W-:-:S03]  /*c95b0*/  PRMT R6, R50, 0x5410, R4 ;  /* 0x0000541032067816 */ /* 0x004fc60000000004 */
[----:B------:R-:W2:Y:S01]  /*c95c0*/  LDL.LU R50, [R1+0x5448] ;  /* 0x0054480001327983 */ /* 0x000ea20000300800 */
[----:B------:R-:W-:Y:S02]  /*c95d0*/  LOP3.LUT R4, R28, 0xffff, RZ, 0xc0, !PT ;  /* 0x0000ffff1c047812 */ /* 0x000fe400078ec0ff */
[----:B------:R-:W-:Y:S02]  /*c95e0*/  LOP3.LUT R5, R43, 0xffff, RZ, 0xc0, !PT ;  /* 0x0000ffff2b057812 */ /* 0x000fe400078ec0ff */
[----:B------:R-:W-:Y:S01]  /*c95f0*/  PRMT R43, R36, 0x4210, R4 ;  /* 0x00004210242b7816 */ /* 0x000fe20000000004 */
[----:B------:R-:W-:Y:S04]  /*c9600*/  STL [R1+0x1990], R6 ;  /* 0x0019900601007387 */ /* 0x000fe80000100800 */
[----:B------:R-:W2:Y:S04]  /*c9610*/  LDL.LU R24, [R1+0x199c] ;  /* 0x00199c0001187983 */ /* 0x000ea80000300800 */
[----:B------:R0:W-:Y:S04]  /*c9620*/  STL.64 [R1+0x53c0], R42 ;  /* 0x0053c02a01007387 */ /* 0x0001e80000100a00 */
[----:B------:R-:W-:Y:S01]  /*c9630*/  STL.64 [R1+0x53b8], R40 ;  /* 0x0053b82801007387 */ /* 0x000fe20000100a00 */
[----:B------:R-:W-:-:S02]  /*c9640*/  PRMT R35, R37, 0x5210, R5 ;  /* 0x0000521025237816 */ /* 0x000fc40000000005 */
[----:B------:R-:W-:Y:S02]  /*c9650*/  LOP3.LUT R10, R38, 0xffff, RZ, 0xc0, !PT ;  /* 0x0000ffff260a7812 */ /* 0x000fe400078ec0ff */
[----:B---3--:R-:W-:Y:S02]  /*c9660*/  LOP3.LUT R9, R58, 0xffff, RZ, 0xc0, !PT ;  /* 0x0000ffff3a097812 */ /* 0x008fe400078ec0ff */
[----:B----4-:R-:W-:Y:S02]  /*c9670*/  PRMT R2, R2, 0x5210, R4 ;  /* 0x0000521002027816 */ /* 0x010fe40000000004 */
[----:B------:R-:W-:-:S05]  /*c9680*/  PRMT R55, R55, 0x4210, R5 ;  /* 0x0000421037377816 */ /* 0x000fca0000000005 */
[----:B------:R1:W-:Y:S04]  /*c9690*/  STL.64 [R1+0x53d0], R54 ;  /* 0x0053d03601007387 */ /* 0x0003e80000100a00 */
[----:B------:R3:W-:Y:S04]  /*c96a0*/  STL.64 [R1+0x53c8], R52 ;  /* 0x0053c83401007387 */ /* 0x0007e80000100a00 */
[----:B------:R-:W4:Y:S04]  /*c96b0*/  LDL.LU R27, [R1+0x19ac] ;  /* 0x0019ac00011b7983 */ /* 0x000f280000300800 */
[----:B------:R-:W4:Y:S04]  /*c96c0*/  LDL.LU R26, [R1+0x1968] ;  /* 0x00196800011a7983 */ /* 0x000f280000300800 */
[----:B------:R-:W4:Y:S04]  /*c96d0*/  LDL.LU R28, [R1+0x1984] ;  /* 0x00198400011c7983 */ /* 0x000f280000300800 */
[----:B------:R-:W4:Y:S04]  /*c96e0*/  LDL.LU R36, [R1+0x19b0] ;  /* 0x0019b00001247983 */ /* 0x000f280000300800 */
[----:B------:R-:W4:Y:S01]  /*c96f0*/  LDL.LU R37, [R1+0x196c] ;  /* 0x00196c0001257983 */ /* 0x000f220000300800 */
[----:B------:R-:W-:-:S02]  /*c9700*/  PRMT R5, R10, 0x3340, R9 ;  /* 0x000033400a057816 */ /* 0x000fc40000000009 */
[----:B------:R-:W-:Y:S01]  /*c9710*/  LOP3.LUT R16, R44, 0xffff, RZ, 0xc0, !PT ;  /* 0x0000ffff2c107812 */ /* 0x000fe200078ec0ff */
[----:B------:R-:W-:Y:S01]  /*c9720*/  IMAD.MOV.U32 R44, RZ, RZ, R56 ;  /* 0x000000ffff2c7224 */ /* 0x000fe200078e0038 */
[----:B------:R-:W-:Y:S01]  /*c9730*/  LOP3.LUT R14, R45, 0xffff, RZ, 0xc0, !PT ;  /* 0x0000ffff2d0e7812 */ /* 0x000fe200078ec0ff */
[----:B------:R-:W-:Y:S01]  /*c9740*/  IMAD.MOV.U32 R45, RZ, RZ, R51 ;  /* 0x000000ffff2d7224 */ /* 0x000fe200078e0033 */
[----:B--2---:R-:W-:Y:S02]  /*c9750*/  LOP3.LUT R11, R50, 0xffff, RZ, 0xc0, !PT ;  /* 0x0000ffff320b7812 */ /* 0x004fe400078ec0ff */
[----:B------:R-:W2:Y:S04]  /*c9760*/  LDL R50, [R1+0x1fdc] ;  /* 0x001fdc0001327983 */ /* 0x000ea80000100800 */
[----:B------:R-:W2:Y:S01]  /*c9770*/  LDL.LU R38, [R1+0x1988] ;  /* 0x0019880001267983 */ /* 0x000ea20000300800 */
[----:B------:R-:W-:-:S04]  /*c9780*/  PRMT R4, R11, 0x3340, R0 ;  /* 0x000033400b047816 */ /* 0x000fc80000000000 */
[----:B------:R-:W-:-:S05]  /*c9790*/  PRMT R58, R5, 0x5410, R4 ;  /* 0x00005410053a7816 */ /* 0x000fca0000000004 */
[----:B------:R-:W-:Y:S04]  /*c97a0*/  STL [R1+0x5260], R58 ;  /* 0x0052603a01007387 */ /* 0x000fe80000100800 */
[----:B------:R-:W2:Y:S04]  /*c97b0*/  LDL.LU R56, [R1+0x5444] ;  /* 0x0054440001387983 */ /* 0x000ea80000300800 */
[----:B------:R-:W2:Y:S01]  /*c97c0*/  LDL.LU R51, [R1+0x5440] ;  /* 0x0054400001337983 */ /* 0x000ea20000300800 */
[----:B------:R-:W-:Y:S01]  /*c97d0*/  LOP3.LUT R18, R24, 0xffff, RZ, 0xc0, !PT ;  /* 0x0000ffff18127812 */ /* 0x000fe200078ec0ff */
[----:B0-----:R-:W-:Y:S01]  /*c97e0*/  IMAD.MOV.U32 R43, RZ, RZ, R39 ;  /* 0x000000ffff2b7224 */ /* 0x001fe200078e0027 */
[----:B------:R-:W-:-:S02]  /*c97f0*/  LOP3.LUT R13, R25, 0xffff, RZ, 0xc0, !PT ;  /* 0x0000ffff190d7812 */ /* 0x000fc400078ec0ff */
[----:B------:R-:W-:Y:S01]  /*c9800*/  LOP3.LUT R17, R46, 0xffff, RZ, 0xc0, !PT ;  /* 0x0000ffff2e117812 */ /* 0x000fe200078ec0ff */
[----:B------:R-:W-:Y:S01]  /*c9810*/  IMAD.MOV.U32 R46, RZ, RZ, R57 ;  /* 0x000000ffff2e7224 */ /* 0x000fe200078e0039 */
[----:B------:R-:W-:Y:S01]  /*c9820*/  LOP3.LUT R25, R47, 0xffff, RZ, 0xc0, !PT ;  /* 0x0000ffff2f197812 */ /* 0x000fe200078ec0ff */
[----:B------:R-:W2:Y:S01]  /*c9830*/  LDL.LU R57, [R1+0x543c] ;  /* 0x00543c0001397983 */ /* 0x000ea20000300800 */
[----:B------:R-:W-:-:S03]  /*c9840*/  IMAD.MOV.U32 R47, RZ, RZ, R48 ;  /* 0x000000ffff2f7224 */ /* 0x000fc600078e0030 */
[----:B------:R-:W2:Y:S01]  /*c9850*/  LDL.LU R48, [R1+0x5438] ;  /* 0x0054380001307983 */ /* 0x000ea20000300800 */
[----:B-1----:R-:W-:-:S03]  /*c9860*/  IMAD.MOV.U32 R55, RZ, RZ, R59 ;  /* 0x000000ffff377224 */ /* 0x002fc600078e003b */
[----:B---3--:R-:W3:Y:S01]  /*c9870*/  LDL.LU R52, [R1+0x40] ;  /* 0x0000400001347983 */ /* 0x008ee20000300800 */
[----:B------:R-:W-:Y:S02]  /*c9880*/  IMAD.MOV.U32 R40, RZ, RZ, R3 ;  /* 0x000000ffff287224 */ /* 0x000fe400078e0003 */
[----:B------:R-:W-:Y:S02]  /*c9890*/  IMAD.MOV.U32 R41, RZ, RZ, R49 ;  /* 0x000000ffff297224 */ /* 0x000fe400078e0031 */
[----:B------:R-:W-:Y:S01]  /*c98a0*/  IMAD.MOV.U32 R42, RZ, RZ, R61 ;  /* 0x000000ffff2a7224 */ /* 0x000fe200078e003d */
[----:B----4-:R-:W-:Y:S02]  /*c98b0*/  LOP3.LUT R19, R27, 0xffff, RZ, 0xc0, !PT ;  /* 0x0000ffff1b137812 */ /* 0x010fe400078ec0ff */
[----:B------:R-:W-:Y:S02]  /*c98c0*/  LOP3.LUT R21, R28, 0xffff, RZ, 0xc0, !PT ;  /* 0x0000ffff1c157812 */ /* 0x000fe400078ec0ff */
[----:B------:R-:W-:-:S02]  /*c98d0*/  LOP3.LUT R24, R36, 0xffff, RZ, 0xc0, !PT ;  /* 0x0000ffff24187812 */ /* 0x000fc400078ec0ff */
[----:B------:R-:W-:Y:S02]  /*c98e0*/  LOP3.LUT R28, R37, 0xffff, RZ, 0xc0, !PT ;  /* 0x0000ffff251c7812 */ /* 0x000fe400078ec0ff */
[----:B--2---:R-:W-:Y:S02]  /*c98f0*/  LOP3.LUT R27, R38, 0xffff, RZ, 0xc0, !PT ;  /* 0x0000ffff261b7812 */ /* 0x004fe400078ec0ff */
[----:B------:R-:W0:Y:S01]  /*c9900*/  LDS.128 R36, [R50] ;  /* 0x0000000032247984 */ /* 0x000e220000000c00 */
[----:B------:R-:W-:Y:S01]  /*c9910*/  NOP ;  /* 0x0000000000007918 */ /* 0x000fe20000000000 */
[----:B------:R-:W-:Y:S02]  /*c9920*/  IMAD.MOV.U32 R53, RZ, RZ, R56 ;  /* 0x000000ffff357224 */ /* 0x000fe400078e0038 */
[----:B------:R-:W2:Y:S01]  /*c9930*/  LDL.LU R56, [R1+0x5434] ;  /* 0x0054340001387983 */ /* 0x000ea20000300800 */
[----:B------:R-:W-:-:S03]  /*c9940*/  IMAD.MOV.U32 R54, RZ, RZ, R51 ;  /* 0x000000ffff367224 */ /* 0x000fc600078e0033 */
[----:B------:R-:W4:Y:S04]  /*c9950*/  LDL.LU R51, [R1+0x5430] ;  /* 0x0054300001337983 */ /* 0x000f280000300800 */
[----:B------:R-:W2:Y:S04]  /*c9960*/  LDL.LU R59, [R1+0x542c] ;  /* 0x00542c00013b7983 */ /* 0x000ea80000300800 */
[----:B------:R-:W2:Y:S04]  /*c9970*/  LDL.LU R3, [R1+0x5428] ;  /* 0x0054280001037983 */ /* 0x000ea80000300800 */
[----:B------:R-:W2:Y:S04]  /*c9980*/  LDL.LU R49, [R1+0x5424] ;  /* 0x0054240001317983 */ /* 0x000ea80000300800 */
[----:B------:R-:W2:Y:S04]  /*c9990*/  LDL.LU R61, [R1+0x5420] ;  /* 0x00542000013d7983 */ /* 0x000ea80000300800 */
[----:B0-----:R-:W-:Y:S04]  /*c99a0*/  STL.64 [R1+0x1c0], R36 ;  /* 0x0001c02401007387 */ /* 0x001fe80000100a00 */
[----:B------:R0:W-:Y:S04]  /*c99b0*/  STL.64 [R1+0x1c8], R38 ;  /* 0x0001c82601007387 */ /* 0x0001e80000100a00 */
[----:B0-----:R-:W2:Y:S04]  /*c99c0*/  LDL.LU.64 R38, [R1+0x5418] ;  /* 0x0054180001267983 */ /* 0x001ea80000300a00 */
[----:B------:R-:W2:Y:S04]  /*c99d0*/  LDL.LU.64 R36, [R1+0x5410] ;  /* 0x0054100001247983 */ /* 0x000ea80000300a00 */
[----:B------:R-:W-:Y:S01]  /*c99e0*/  STSM.16.M88.4 [R50], R44 ;  /* 0x0000002c32007844 */ /* 0x000fe20000000200 */
[----:B------:R-:W-:-:S03]  /*c99f0*/  NOP ;  /* 0x0000000000007918 */ /* 0x000fc60000000000 */
[----:B------:R-:W0:Y:S01]  /*c9a00*/  LDS.128 R44, [R50] ;  /* 0x00000000322c7984 */ /* 0x000e220000000c00 */
[----:B------:R-:W-:-:S03]  /*c9a10*/  NOP ;  /* 0x0000000000007918 */ /* 0x000fc60000000000 */
[----:B0-----:R-:W-:Y:S04]  /*c9a20*/  STL.64 [R1+0x1b0], R44 ;  /* 0x0001b02c01007387 */ /* 0x001fe80000100a00 */
[----:B------:R0:W-:Y:S04]  /*c9a30*/  STL.64 [R1+0x1b8], R46 ;  /* 0x0001b82e01007387 */ /* 0x0001e80000100a00 */
[----:B0-----:R-:W3:Y:S04]  /*c9a40*/  LDL.LU.64 R46, [R1+0x5408] ;  /* 0x00540800012e7983 */ /* 0x001ee80000300a00 */
[----:B------:R-:W3:Y:S04]  /*c9a50*/  LDL.LU.64 R44, [R1+0x5400] ;  /* 0x00540000012c7983 */ /* 0x000ee80000300a00 */
[----:B--2---:R-:W-:Y:S01]  /*c9a60*/  STSM.16.M88.4 [R50], R36 ;  /* 0x0000002432007844 */ /* 0x004fe20000000200 */
[----:B------:R-:W-:-:S03]  /*c9a70*/  NOP ;  /* 0x0000000000007918 */ /* 0x000fc60000000000 */
[----:B------:R-:W0:Y:S01]  /*c9a80*/  LDS.128 R36, [R50] ;  /* 0x0000000032247984 */ /* 0x000e220000000c00 */
[----:B------:R-:W-:-:S03]  /*c9a90*/  NOP ;  /* 0x0000000000007918 */ /* 0x000fc60000000000 */
[----:B0-----:R-:W-:Y:S04]  /*c9aa0*/  STL.64 [R1+0x1a0], R36 ;  /* 0x0001a02401007387 */ /* 0x001fe80000100a00 */
[----:B------:R0:W-:Y:S04]  /*c9ab0*/  STL.64 [R1+0x1a8], R38 ;  /* 0x0001a82601007387 */ /* 0x0001e80000100a00 */
[----:B0-----:R-:W2:Y:S04]  /*c9ac0*/  LDL.LU.64 R38, [R1+0x53f8] ;  /* 0x0053f80001267983 */ /* 0x001ea80000300a00 */
[----:B------:R-:W2:Y:S04]  /*c9ad0*/  LDL.LU.64 R36, [R1+0x53f0] ;  /* 0x0053f00001247983 */ /* 0x000ea80000300a00 */
[----:B---3--:R-:W-:Y:S01]  /*c9ae0*/  STSM.16.M88.4 [R50], R52 ;  /* 0x0000003432007844 */ /* 0x008fe20000000200 */
[----:B------:R-:W-:-:S03]  /*c9af0*/  NOP ;  /* 0x0000000000007918 */ /* 0x000fc60000000000 */
[----:B------:R-:W0:Y:S01]  /*c9b00*/  LDS.128 R52, [R50] ;  /* 0x0000000032347984 */ /* 0x000e220000000c00 */
[----:B------:R-:W-:-:S03]  /*c9b10*/  NOP ;  /* 0x0000000000007918 */ /* 0x000fc60000000000 */
[----:B0-----:R-:W-:Y:S04]  /*c9b20*/  STL.64 [R1+0x190], R52 ;  /* 0x0001903401007387 */ /* 0x001fe80000100a00 */
[----:B------:R-:W-:Y:S04]  /*c9b30*/  STL.64 [R1+0x198], R54 ;  /* 0x0001983601007387 */ /* 0x000fe80000100a00 */
[----:B--2---:R0:W-:Y:S01]  /*c9b40*/  STSM.16.M88.4 [R50], R36 ;  /* 0x0000002432007844 */ /* 0x0041e20000000200 */
[----:B------:R-:W-:-:S03]  /*c9b50*/  NOP ;  /* 0x0000000000007918 */ /* 0x000fc60000000000 */
[----:B------:R-:W1:Y:S01]  /*c9b60*/  LDS.128 R52, [R50] ;  /* 0x0000000032347984 */ /* 0x000e620000000c00 */
[----:B------:R-:W-:-:S03]  /*c9b70*/  NOP ;  /* 0x0000000000007918 */ /* 0x000fc60000000000 */
[----:B0-----:R-:W2:Y:S04]  /*c9b80*/  LDL.LU R36, [R1+0x80] ;  /* 0x0000800001247983 */ /* 0x001ea80000300800 */
[----:B------:R-:W2:Y:S01]  /*c9b90*/  LDL.LU R37, [R1+0x84] ;  /* 0x0000840001257983 */ /* 0x000ea20000300800 */
[----:B------:R-:W-:-:S03]  /*c9ba0*/  IMAD.MOV.U32 R38, RZ, RZ, R49 ;  /* 0x000000ffff267224 */ /* 0x000fc600078e0031 */
[----:B------:R-:W3:Y:S01]  /*c9bb0*/  LDL.LU R49, [R1+0x53ec] ;  /* 0x0053ec0001317983 */ /* 0x000ee20000300800 */
[----:B------:R-:W-:-:S03]  /*c9bc0*/  IMAD.MOV.U32 R39, RZ, RZ, R59 ;  /* 0x000000ffff277224 */ /* 0x000fc600078e003b */
[----:B------:R-:W4:Y:S04]  /*c9bd0*/  LDL.LU R59, [R1+0x53e8] ;  /* 0x0053e800013b7983 */ /* 0x000f280000300800 */
[----:B------:R0:W-:Y:S04]  /*c9be0*/  STSM.16.M88.4 [R50], R44 ;  /* 0x0000002c32007844 */ /* 0x0001e80000000200 */
[----:B-1----:R-:W-:Y:S01]  /*c9bf0*/  STL.64 [R1+0x180], R52 ;  /* 0x0001803401007387 */ /* 0x002fe20000100a00 */
[----:B0-----:R-:W-:-:S03]  /*c9c00*/  IMAD.MOV.U32 R44, RZ, RZ, R56 ;  /* 0x000000ffff2c7224 */ /* 0x001fc600078e0038 */
[----:B------:R-:W-:Y:S01]  /*c9c10*/  STL.64 [R1+0x188], R54 ;  /* 0x0001883601007387 */ /* 0x000fe20000100a00 */
[----:B------:R-:W-:-:S03]  /*c9c20*/  NOP ;  /* 0x0000000000007918 */ /* 0x000fc60000000000 */
[----:B------:R-:W0:Y:S01]  /*c9c30*/  LDS.128 R52, [R50] ;  /* 0x0000000032347984 */ /* 0x000e220000000c00 */
[----:B------:R-:W-:Y:S01]  /*c9c40*/  IMAD.MOV.U32 R45, RZ, RZ, R48 ;  /* 0x000000ffff2d7224 */ /* 0x000fe200078e0030 */
[----:B------:R-:W-:Y:S01]  /*c9c50*/  NOP ;  /* 0x0000000000007918 */ /* 0x000fe20000000000 */
[----:B------:R-:W-:Y:S01]  /*c9c60*/  IMAD.MOV.U32 R46, RZ, RZ, R57 ;  /* 0x000000ffff2e7224 */ /* 0x000fe200078e0039 */
[----:B------:R-:W-:Y:S01]  /*c9c70*/  STSM.16.M88.4 [R50], R40 ;  /* 0x0000002832007844 */ /* 0x000fe20000000200 */
[----:B------:R-:W-:Y:S01]  /*c9c80*/  IMAD.MOV.U32 R47, RZ, RZ, R60 ;  /* 0x000000ffff2f7224 */ /* 0x000fe200078e003c */
[----:B------:R-:W-:Y:S02]  /*c9c90*/  NOP ;  /* 0x0000000000007918 */ /* 0x000fe40000000000 */
[----:B------:R-:W1:Y:S01]  /*c9ca0*/  LDS.128 R40, [R50] ;  /* 0x0000000032287984 */ /* 0x000e620000000c00 */
[----:B------:R-:W-:-:S03]  /*c9cb0*/  NOP ;  /* 0x0000000000007918 */ /* 0x000fc60000000000 */
[----:B------:R-:W-:Y:S01]  /*c9cc0*/  STSM.16.M88.4 [R50], R44 ;  /* 0x0000002c32007844 */ /* 0x000fe20000000200 */
[----:B------:R-:W-:-:S03]  /*c9cd0*/  NOP ;  /* 0x0000000000007918 */ /* 0x000fc60000000000 */
[----:B------:R-:W1:Y:S01]  /*c9ce0*/  LDS.128 R44, [R50] ;  /* 0x00000000322c7984 */ /* 0x000e620000000c00 */
[----:B------:R-:W-:-:S03]  /*c9cf0*/  NOP ;  /* 0x0000000000007918 */ /* 0x000fc60000000000 */
[----:B------:R-:W4:Y:S04]  /*c9d00*/  LDL.LU R56, [R1+0x53e4] ;  /* 0x0053e40001387983 */ /* 0x000f280000300800 */
[----:B------:R-:W4:Y:S04]  /*c9d10*/  LDL.LU R48, [R1+0x53e0] ;  /* 0x0053e00001307983 */ /* 0x000f280000300800 */
[----:B------:R-:W4:Y:S04]  /*c9d20*/  LDL.LU R57, [R1+0x53dc] ;  /* 0x0053dc0001397983 */ /* 0x000f280000300800 */
[----:B------:R-:W4:Y:S04]  /*c9d30*/  LDL.LU R60, [R1+0x53d8] ;  /* 0x0053d800013c7983 */ /* 0x000f280000300800 */
[----:B0-----:R-:W-:Y:S04]  /*c9d40*/  STL.64 [R1+0x170], R52 ;  /* 0x0001703401007387 */ /* 0x001fe80000100a00 */
[----:B------:R0:W-:Y:S04]  /*c9d50*/  STL.64 [R1+0x178], R54 ;  /* 0x0001783601007387 */ /* 0x0001e80000100a00 */
[----:B0-----:R-:W4:Y:S04]  /*c9d60*/  LDL.LU.64 R54, [R1+0x53d0] ;  /* 0x0053d00001367983 */ /* 0x001f280000300a00 */
[----:B------:R-:W4:Y:S04]  /*c9d70*/  LDL.LU.64 R52, [R1+0x53c8] ;  /* 0x0053c80001347983 */ /* 0x000f280000300a00 */
[----:B-1----:R-:W-:Y:S04]  /*c9d80*/  STL.64 [R1+0x160], R40 ;  /* 0x0001602801007387 */ /* 0x002fe80000100a00 */
[----:B------:R0:W-:Y:S04]  /*c9d90*/  STL.64 [R1+0x168], R42 ;  /* 0x0001682a01007387 */ /* 0x0001e80000100a00 */
[----:B0-----:R-:W4:Y:S04]  /*c9da0*/  LDL.LU.64 R42, [R1+0x53c0] ;  /* 0x0053c000012a7983 */ /* 0x001f280000300a00 */
[----:B------:R-:W4:Y:S04]  /*c9db0*/  LDL.LU.64 R40, [R1+0x53b8] ;  /* 0x0053b80001287983 */ /* 0x000f280000300a00 */
[----:B------:R0:W-:Y:S04]  /*c9dc0*/  STL.64 [R1+0x150], R44 ;  /* 0x0001502c01007387 */ /* 0x0001e80000100a00 */
[----:B------:R1:W-:Y:S01]  /*c9dd0*/  STL.64 [R1+0x158], R46 ;  /* 0x0001582e01007387 */ /* 0x0003e20000100a00 */
[----:B0-----:R-:W-:-:S02]  /*c9de0*/  IMAD.MOV.U32 R45, RZ, RZ, R61 ;  /* 0x000000ffff2d7224 */ /* 0x001fc400078e003d */
[----:B-1----:R-:W-:Y:S01]  /*c9df0*/  IMAD.MOV.U32 R46, RZ, RZ, R3 ;  /* 0x000000ffff2e7224 */ /* 0x002fe200078e0003 */
[----:B--2---:R-:W-:Y:S01]  /*c9e00*/  STSM.16.M88.4 [R50], R36 ;  /* 0x0000002432007844 */ /* 0x004fe20000000200 */
[----:B------:R-:W-:-:S03]  /*c9e10*/  NOP ;  /* 0x0000000000007918 */ /* 0x000fc60000000000 */
[----:B------:R-:W0:Y:S01]  /*c9e20*/  LDS.128 R36, [R50] ;  /* 0x0000000032247984 */ /* 0x000e220000000c00 */
[----:B---3--:R-:W-:Y:S01]  /*c9e30*/  IMAD.MOV.U32 R44, RZ, RZ, R49 ;  /* 0x000000ffff2c7224 */ /* 0x008fe200078e0031 */
[----:B------:R-:W-:Y:S01]  /*c9e40*/  PRMT R4, R16, 0x3340, R0 ;  /* 0x0000334010047816 */ /* 0x000fe20000000000 */
[----:B------:R-:W-:Y:S01]  /*c9e50*/  NOP ;  /* 0x0000000000007918 */ /* 0x000fe20000000000 */
[----:B------:R-:W2:Y:S04]  /*c9e60*/  LDL.LU R49, [R1+0x53b4] ;  /* 0x0053b40001317983 */ /* 0x000ea80000300800 */
[----:B0-----:R-:W-:Y:S04]  /*c9e70*/  STL.64 [R1+0x140], R36 ;  /* 0x0001402401007387 */ /* 0x001fe80000100a00 */
[----:B------:R0:W-:Y:S04]  /*c9e80*/  STL.64 [R1+0x148], R38 ;  /* 0x0001482601007387 */ /* 0x0001e80000100a00 */
[----:B------:R-:W3:Y:S04]  /*c9e90*/  LDL.LU R61, [R1+0x53b0] ;  /* 0x0053b000013d7983 */ /* 0x000ee80000300800 */
[----:B------:R-:W3:Y:S01]  /*c9ea0*/  LDL.LU R3, [R1+0x53ac] ;  /* 0x0053ac0001037983 */ /* 0x000ee20000300800 */
[----:B------:R-:W-:-:S02]  /*c9eb0*/  PRMT R8, R13, 0x3340, R14 ;  /* 0x000033400d087816 */ /* 0x000fc4000000000e */
[----:B------:R-:W-:Y:S02]  /*c9ec0*/  PRMT R5, R17, 0x3340, R18 ;  /* 0x0000334011057816 */ /* 0x000fe40000000012 */
[----:B------:R-:W-:Y:S02]  /*c9ed0*/  PRMT R8, R8, 0x5410, R4 ;  /* 0x0000541008087816 */ /* 0x000fe40000000004 */
[----:B------:R-:W-:Y:S02]  /*c9ee0*/  PRMT R4, R25, 0x3340, R0 ;  /* 0x0000334019047816 */ /* 0x000fe40000000000 */
[----:B------:R-:W-:Y:S02]  /*c9ef0*/  LOP3.LUT R22, R26, 0xffff, RZ, 0xc0, !PT ;  /* 0x0000ffff1a167812 */ /* 0x000fe400078ec0ff */
[----:B------:R-:W-:Y:S02]  /*c9f00*/  PRMT R5, R5, 0x5410, R4 ;  /* 0x0000541005057816 */ /* 0x000fe40000000004 */
[----:B------:R-:W-:-:S02]  /*c9f10*/  PRMT R4, R22, 0x3340, R0 ;  /* 0x0000334016047816 */ /* 0x000fc40000000000 */
[----:B------:R-:W-:Y:S02]  /*c9f20*/  PRMT R6, R19, 0x3340, R21 ;  /* 0x0000334013067816 */ /* 0x000fe40000000015 */
[----:B------:R-:W-:Y:S02]  /*c9f30*/  PRMT R7, R24, 0x3340, R27 ;  /* 0x0000334018077816 */ /* 0x000fe4000000001b */
[----:B------:R-:W-:Y:S02]  /*c9f40*/  PRMT R6, R6, 0x5410, R4 ;  /* 0x0000541006067816 */ /* 0x000fe40000000004 */
[----:B------:R-:W-:Y:S01]  /*c9f50*/  PRMT R4, R28, 0x3340, R0 ;  /* 0x000033401c047816 */ /* 0x000fe20000000000 */
[----:B0-----:R-:W-:-:S03]  /*c9f60*/  IMAD.MOV.U32 R39, RZ, RZ, R2 ;  /* 0x000000ffff277224 */ /* 0x001fc600078e0002 */
[----:B------:R-:W-:Y:S02]  /*c9f70*/  PRMT R7, R7, 0x5410, R4 ;  /* 0x0000541007077816 */ /* 0x000fe40000000004 */
[----:B----4-:R-:W-:-:S04]  /*c9f80*/  LOP3.LUT R60, R60, 0xffff, RZ, 0xc0, !PT ;  /* 0x0000ffff3c3c7812 */ /* 0x010fc800078ec0ff */
[----:B------:R-:W-:Y:S01]  /*c9f90*/  PRMT R7, R7, 0x4210, R60 ;  /* 0x0000421007077816 */ /* 0x000fe2000000003c */
[----:B------:R-:W-:Y:S02]  /*c9fa0*/  IMAD.MOV.U32 R47, RZ, RZ, R51 ;  /* 0x000000ffff2f7224 */ /* 0x000fe400078e0033 */
[----:B------:R-:W4:Y:S01]  /*c9fb0*/  LDL.LU R51, [R1+0x53a8] ;  /* 0x0053a80001337983 */ /* 0x000f220000300800 */
[----:B------:R-:W-:-:S03]  /*c9fc0*/  IMAD.MOV.U32 R36, RZ, RZ, R48 ;  /* 0x000000ffff247224 */ /* 0x000fc600078e0030 */
[----:B------:R-:W-:Y:S01]  /*c9fd0*/  STSM.16.M88.4 [R50], R40 ;  /* 0x0000002832007844 */ /* 0x000fe20000000200 */
[----:B------:R-:W-:-:S03]  /*c9fe0*/  NOP ;  /* 0x0000000000007918 */ /* 0x000fc60000000000 */
[----:B------:R-:W0:Y:S01]  /*c9ff0*/  LDS.128 R40, [R50] ;  /* 0x0000000032287984 */ /* 0x000e220000000c00 */
[----:B------:R-:W-:-:S03]  /*ca000*/  NOP ;  /* 0x0000000000007918 */ /* 0x000fc60000000000 */
[----:B------:R-:W-:Y:S01]  /*ca010*/  STSM.16.M88.4 [R50], R52 ;  /* 0x0000003432007844 */ /* 0x000fe20000000200 */
[----:B------:R-:W-:-:S03]  /*ca020*/  NOP ;  /* 0x0000000000007918 */ /* 0x000fc60000000000 */
[----:B------:R-:W1:Y:S01]  /*ca030*/  LDS.128 R52, [R50] ;  /* 0x0000000032347984 */ /* 0x000e620000000c00 */
[----:B------:R-:W-:-:S03]  /*ca040*/  IMAD.MOV.U32 R37, RZ, RZ, R56 ;  /* 0x000000ffff257224 */ /* 0x000fc600078e0038 */
[----:B------:R-:W4:Y:S04]  /*ca050*/  LDL.LU R48, [R1+0x53a4] ;  /* 0x0053a40001307983 */ /* 0x000f280000300800 */
[----:B------:R-:W4:Y:S04]  /*ca060*/  LDL.LU R56, [R1+0x53a0] ;  /* 0x0053a00001387983 */ /* 0x000f280000300800 */
[----:B0-----:R-:W-:Y:S04]  /*ca070*/  STL.64 [R1+0x130], R40 ;  /* 0x0001302801007387 */ /* 0x001fe80000100a00 */
[----:B------:R0:W-:Y:S04]  /*ca080*/  STL.64 [R1+0x138], R42 ;  /* 0x0001382a01007387 */ /* 0x0001e80000100a00 */
[----:B0-----:R-:W4:Y:S04]  /*ca090*/  LDL.LU R42, [R1+0x539c] ;  /* 0x00539c00012a7983 */ /* 0x001f280000300800 */
[----:B------:R-:W4:Y:S01]  /*ca0a0*/  LDL.LU R40, [R1+0x5398] ;  /* 0x0053980001287983 */ /* 0x000f220000300800 */
[----:B------:R-:W-:Y:S01]  /*ca0b0*/  IMAD.MOV.U32 R38, RZ, RZ, R59 ;  /* 0x000000ffff267224 */ /* 0x000fe200078e003b */
[----:B------:R-:W-:Y:S01]  /*ca0c0*/  NOP ;  /* 0x0000000000007918 */ /* 0x000fe20000000000 */
[----:B--2---:R-:W-:-:S04]  /*ca0d0*/  LOP3.LUT R49, R49, 0xffff, RZ, 0xc0, !PT ;  /* 0x0000ffff31317812 */ /* 0x004fc800078ec0ff */
[----:B------:R-:W-:Y:S02]  /*ca0e0*/  PRMT R6, R6, 0x4210, R49 ;  /* 0x0000421006067816 */ /* 0x000fe40000000031 */
[----:B---3--:R-:W-:Y:S02]  /*ca0f0*/  LOP3.LUT R2, R61, 0xffff, RZ, 0xc0, !PT ;  /* 0x0000ffff3d027812 */ /* 0x008fe400078ec0ff */
[----:B------:R-:W-:Y:S02]  /*ca100*/  LOP3.LUT R3, R3, 0xffff, RZ, 0xc0, !PT ;  /* 0x0000ffff03037812 */ /* 0x000fe400078ec0ff */
[----:B------:R-:W-:Y:S02]  /*ca110*/  PRMT R5, R5, 0x4210, R2 ;  /* 0x0000421005057816 */ /* 0x000fe40000000002 */
[----:B------:R-:W-:-:S05]  /*ca120*/  PRMT R4, R8, 0x4210, R3 ;  /* 0x0000421008047816 */ /* 0x000fca0000000003 */
[----:B------:R-:W-:Y:S01]  /*ca130*/  STSM.16.M88.4 [R50], R4 ;  /* 0x0000000432007844 */ /* 0x000fe20000000200 */
[----:B------:R-:W-:-:S03]  /*ca140*/  NOP ;  /* 0x0000000000007918 */ /* 0x000fc60000000000 */
[----:B------:R-:W0:Y:S01]  /*ca150*/  LDS.128 R4, [R50] ;  /* 0x0000000032047984 */ /* 0x000e220000000c00 */
[----:B------:R-:W-:-:S03]  /*ca160*/  NOP ;  /* 0x0000000000007918 */ /* 0x000fc60000000000 */
[----:B------:R-:W-:Y:S04]  /*ca170*/  STL [R1+0xa8], R3 ;  /* 0x0000a80301007387 */ /* 0x000fe80000100800 */
[----:B------:R-:W-:Y:S04]  /*ca180*/  STL [R1+0xa4], R2 ;  /* 0x0000a40201007387 */ /* 0x000fe80000100800 */
[----:B------:R-:W-:Y:S04]  /*ca190*/  STL [R1+0x5298], R49 ;  /* 0x0052983101007387 */ /* 0x000fe80000100800 */
[----:B------:R-:W-:Y:S04]  /*ca1a0*/  STL [R1+0x529c], R60 ;  /* 0x00529c3c01007387 */ /* 0x000fe80000100800 */
[----:B-1----:R-:W-:Y:S04]  /*ca1b0*/  STL.64 [R1+0x120], R52 ;  /* 0x0001203401007387 */ /* 0x002fe80000100a00 */
[----:B------:R1:W-:Y:S04]  /*ca1c0*/  STL.64 [R1+0x128], R54 ;  /* 0x0001283601007387 */ /* 0x0003e80000100a00 */
[----:B------:R-:W-:Y:S04]  /*ca1d0*/  STSM.16.M88.4 [R50], R44 ;  /* 0x0000002c32007844 */ /* 0x000fe80000000200 */
[----:B-1----:R-:W2:Y:S01]  /*ca1e0*/  LDL.LU.64 R54, [R1+0x5390] ;  /* 0x0053900001367983 */ /* 0x002ea20000300a00 */
[----:B0-----:R-:W-:-:S03]  /*ca1f0*/  IMAD.MOV.U32 R61, RZ, RZ, R6 ;  /* 0x000000ffff3d7224 */ /* 0x001fc600078e0006 */
[----:B------:R-:W3:Y:S04]  /*ca200*/  LDL.LU.64 R52, [R1+0x5388] ;  /* 0x0053880001347983 */ /* 0x000ee80000300a00 */
[----:B------:R-:W3:Y:S04]  /*ca210*/  LDL.LU R2, [R1+0x1a0c] ;  /* 0x001a0c0001027983 */ /* 0x000ee80000300800 */
[----:B------:R-:W-:Y:S04]  /*ca220*/  STL.64 [R1+0x110], R4 ;  /* 0x0001100401007387 */ /* 0x000fe80000100a00 */
[----:B------:R-:W-:Y:S01]  /*ca230*/  STL [R1+0x11c], R7 ;  /* 0x00011c0701007387 */ /* 0x000fe20000100800 */
[----:B------:R-:W-:-:S03]  /*ca240*/  NOP ;  /* 0x0000000000007918 */ /* 0x000fc60000000000 */
[----:B------:R-:W0:Y:S01]  /*ca250*/  LDS.128 R4, [R50] ;  /* 0x0000000032047984 */ /* 0x000e220000000c00 */
[----:B------:R-:W-:-:S03]  /*ca260*/  NOP ;  /* 0x0000000000007918 */ /* 0x000fc60000000000 */
[----:B------:R-:W-:Y:S04]  /*ca270*/  STL [R1+0x51dc], R61 ;  /* 0x0051dc3d01007387 */ /* 0x000fe80000100800 */
[----:B------:R1:W-:Y:S04]  /*ca280*/  STSM.16.M88.4 [R50], R36 ;  /* 0x0000002432007844 */ /* 0x0003e80000000200 */
[----:B0-----:R-:W-:Y:S01]  /*ca290*/  STL.64 [R1+0x100], R4 ;  /* 0x0001000401007387 */ /* 0x001fe20000100a00 */
[----:B------:R-:W-:-:S03]  /*ca2a0*/  IMAD.MOV.U32 R3, RZ, RZ, R7 ;  /* 0x000000ffff037224 */ /* 0x000fc600078e0007 */
[----:B------:R-:W-:Y:S01]  /*ca2b0*/  STL [R1+0x108], R6 ;  /* 0x0001080601007387 */ /* 0x000fe20000100800 */
[----:B------:R-:W-:-:S03]  /*ca2c0*/  NOP ;  /* 0x0000000000007918 */ /* 0x000fc60000000000 */
[----:B------:R-:W0:Y:S01]  /*ca2d0*/  LDS.128 R4, [R50] ;  /* 0x0000000032047984 */ /* 0x000e220000000c00 */
[----:B-1----:R-:W-:Y:S01]  /*ca2e0*/  SHF.R.U32.HI R38, RZ, 0x8, R57 ;  /* 0x00000008ff267819 */ /* 0x002fe20000011639 */
[----:B------:R-:W-:Y:S02]  /*ca2f0*/  NOP ;  /* 0x0000000000007918 */ /* 0x000fe40000000000 */
[----:B------:R-:W-:Y:S04]  /*ca300*/  STL [R1+0x51d4], R3 ;  /* 0x0051d40301007387 */ /* 0x000fe80000100800 */
[----:B0-----:R0:W-:Y:S04]  /*ca310*/  STL.64 [R1+0xf0], R4 ;  /* 0x0000f00401007387 */ /* 0x0011e80000100a00 */
[----:B------:R3:W-:Y:S04]  /*ca320*/  STL.64 [R1+0xf8], R6 ;  /* 0x0000f80601007387 */ /* 0x0007e80000100a00 */
[----:B------:R-:W4:Y:S04]  /*ca330*/  LDL.LU R59, [R1+0x1a4c] ;  /* 0x001a4c00013b7983 */ /* 0x000f280000300800 */
[----:B------:R-:W-:Y:S04]  /*ca340*/  STL [R1+0x52a0], R50 ;  /* 0x0052a03201007387 */ /* 0x000fe80000100800 */
[----:B------:R-:W4:Y:S01]  /*ca350*/  LDL.LU R57, [R1+0x5380] ;  /* 0x0053800001397983 */ /* 0x000f220000300800 */
[----:B0-----:R-:W-:-:S02]  /*ca360*/  SHF.R.U32.HI R4, RZ, 0x8, R10 ;  /* 0x00000008ff047819 */ /* 0x001fc4000001160a */
[----:B------:R-:W-:Y:S02]  /*ca370*/  SHF.R.U32.HI R39, RZ, 0x8, R9 ;  /* 0x00000008ff277819 */ /* 0x000fe40000011609 */
[----:B------:R-:W-:Y:S02]  /*ca380*/  LOP3.LUT R38, R38, 0xffff, RZ, 0xc0, !PT ;  /* 0x0000ffff26267812 */ /* 0x000fe400078ec0ff */
[----:B------:R-:W-:Y:S02]  /*ca390*/  LOP3.LUT R4, R4, 0xffff, RZ, 0xc0, !PT ;  /* 0x0000ffff04047812 */ /* 0x000fe400078ec0ff */
[----:B------:R-:W-:Y:S02]  /*ca3a0*/  LOP3.LUT R39, R39, 0xffff, RZ, 0xc0, !PT ;  /* 0x0000ffff27277812 */ /* 0x000fe400078ec0ff */
[----:B------:R-:W-:Y:S02]  /*ca3b0*/  PRMT R38, R38, 0x3340, R0 ;  /* 0x0000334026267816 */ /* 0x000fe40000000000 */
[----:B------:R-:W-:-:S03]  /*ca3c0*/  PRMT R39, R4, 0x3340, R39 ;  /* 0x0000334004277816 */ /* 0x000fc60000000027 */
[----:B------:R-:W-:Y:S04]  /*ca3d0*/  STL [R1+0x52b8], R38 ;  /* 0x0052b82601007387 */ /* 0x000fe80000100800 */
[----:B------:R-:W-:Y:S01]  /*ca3e0*/  STL [R1+0x52bc], R39 ;  /* 0x0052bc2701007387 */ /* 0x000fe20000100800 */
[----:B------:R-:W-:-:S04]  /*ca3f0*/  SHF.R.U32.HI R37, RZ, 0x8, R11 ;  /* 0x00000008ff257819 */ /* 0x000fc8000001160b */
[----:B------:R-:W-:-:S04]  /*ca400*/  LOP3.LUT R37, R37, 0xffff, RZ, 0xc0, !PT ;  /* 0x0000ffff25257812 */ /* 0x000fc800078ec0ff */
[--C-:B------:R-:W-:Y:S02]  /*ca410*/  PRMT R37, R37, 0x3340, R0.reuse ;  /* 0x0000334025257816 */ /* 0x100fe40000000000 */
[----:B--2---:R-:W-:Y:S02]  /*ca420*/  LOP3.LUT R9, R54, 0xffff, RZ, 0xc0, !PT ;  /* 0x0000ffff36097812 */ /* 0x004fe400078ec0ff */
[----:B------:R-:W2:Y:S02]  /*ca430*/  LDL.LU R54, [R1+0x537c] ;  /* 0x00537c0001367983 */ /* 0x000ea40000300800 */
[----:B------:R-:W-:Y:S02]  /*ca440*/  PRMT R4, R9, 0x3340, R0 ;  /* 0x0000334009047816 */ /* 0x000fe40000000000 */
[----:B------:R-:W2:Y:S01]  /*ca450*/  LDL.LU R41, [R1+0x2a80] ;  /* 0x002a800001297983 */ /* 0x000ea20000300800 */
[----:B---3--:R-:W-:-:S03]  /*ca460*/  LOP3.LUT R7, R2, 0xffff, RZ, 0xc0, !PT ;  /* 0x0000ffff02077812 */ /* 0x008fc600078ec0ff */
[----:B------:R-:W3:Y:S04]  /*ca470*/  LDL.LU R43, [R1+0x2a5c] ;  /* 0x002a5c00012b7983 */ /* 0x000ee80000300800 */
[----:B------:R-:W3:Y:S01]  /*ca480*/  LDL.LU R2, [R1+0x2a70] ;  /* 0x002a700001027983 */ /* 0x000ee20000300800 */
[----:B----4-:R-:W-:-:S04]  /*ca490*/  LOP3.LUT R6, R57, 0xffff, RZ, 0xc0, !PT ;  /* 0x0000ffff39067812 */ /* 0x010fc800078ec0ff */
[----:B------:R-:W-:-:S04]  /*ca4a0*/  PRMT R5, R7, 0x3340, R6 ;  /* 0x0000334007057816 */ /* 0x000fc80000000006 */
[----:B------:R-:W-:Y:S02]  /*ca4b0*/  PRMT R57, R5, 0x5410, R4 ;  /* 0x0000541005397816 */ /* 0x000fe40000000004 */
[----:B------:R-:W-:Y:S02]  /*ca4c0*/  SHF.R.U32.HI R5, RZ, 0x8, R7 ;  /* 0x00000008ff057819 */ /* 0x000fe40000011607 */
[----:B------:R-:W-:Y:S02]  /*ca4d0*/  SHF.R.U32.HI R4, RZ, 0x8, R6 ;  /* 0x00000008ff047819 */ /* 0x000fe40000011606 */
[----:B------:R-:W-:Y:S02]  /*ca4e0*/  LOP3.LUT R5, R5, 0xffff, RZ, 0xc0, !PT ;  /* 0x0000ffff05057812 */ /* 0x000fe400078ec0ff */
[----:B------:R-:W-:Y:S01]  /*ca4f0*/  LOP3.LUT R4, R4, 0xffff, RZ, 0xc0, !PT ;  /* 0x0000ffff04047812 */ /* 0x000fe200078ec0ff */
[----:B------:R-:W-:Y:S03]  /*ca500*/  STL [R1+0x5264], R57 ;  /* 0x0052643901007387 */ /* 0x000fe60000100800 */
[----:B------:R-:W-:Y:S01]  /*ca510*/  PRMT R3, R5, 0x3340, R4 ;  /* 0x0000334005037816 */ /* 0x000fe20000000004 */
[----:B------:R-:W-:Y:S01]  /*ca520*/  STL [R1+0x52c0], R37 ;  /* 0x0052c02501007387 */ /* 0x000fe20000100800 */
[----:B------:R-:W-:-:S03]  /*ca530*/  LOP3.LUT R6, R48, 0xffff, RZ, 0xc0, !PT ;  /* 0x0000ffff30067812 */ /* 0x000fc600078ec0ff */
[----:B------:R-:W-:Y:S04]  /*ca540*/  STL [R1+0x38], R3 ;  /* 0x0000380301007387 */ /* 0x000fe80000100800 */
[----:B------:R-:W4:Y:S01]  /*ca550*/  LDL.LU R48, [R1+0x5378] ;  /* 0x0053780001307983 */ /* 0x000f220000300800 */
[----:B------:R-:W-:Y:S02]  /*ca560*/  LOP3.LUT R8, R59, 0xffff, RZ, 0xc0, !PT ;  /* 0x0000ffff3b087812 */ /* 0x000fe400078ec0ff */
[----:B------:R-:W-:Y:S02]  /*ca570*/  PRMT R4, R6, 0x3340, R0 ;  /* 0x0000334006047816 */ /* 0x000fe40000000000 */
[----:B------:R-:W-:Y:S01]  /*ca580*/  SHF.R.U32.HI R36, RZ, 0x8, R6 ;  /* 0x00000008ff247819 */ /* 0x000fe20000011606 */
[----:B------:R0:W-:Y:S03]  /*ca590*/  STSM.16.M88.4 [R50], R32 ;  /* 0x0000002032007844 */ /* 0x0001e60000000200 */
[----:B------:R-:W-:-:S04]  /*ca5a0*/  LOP3.LUT R36, R36, 0xffff, RZ, 0xc0, !PT ;  /* 0x0000ffff24247812 */ /* 0x000fc800078ec0ff */
[----:B------:R-:W-:Y:S02]  /*ca5b0*/  PRMT R36, R36, 0x3340, R0 ;  /* 0x0000334024247816 */ /* 0x000fe40000000000 */
[----:B0-----:R-:W-:-:S04]  /*ca5c0*/  SHF.R.U32.HI R35, RZ, 0x8, R9 ;  /* 0x00000008ff237819 */ /* 0x001fc80000011609 */
[----:B------:R-:W-:-:S04]  /*ca5d0*/  LOP3.LUT R35, R35, 0xffff, RZ, 0xc0, !PT ;  /* 0x0000ffff23237812 */ /* 0x000fc800078ec0ff */
[----:B------:R-:W-:Y:S02]  /*ca5e0*/  PRMT R35, R35, 0x3340, R0 ;  /* 0x0000334023237816 */ /* 0x000fe40000000000 */
[----:B--2---:R-:W-:Y:S02]  /*ca5f0*/  LOP3.LUT R7, R54, 0xffff, RZ, 0xc0, !PT ;  /* 0x0000ffff36077812 */ /* 0x004fe400078ec0ff */
[----:B------:R-:W2:Y:S02]  /*ca600*/  LDL.LU R54, [R1+0x5374] ;  /* 0x0053740001367983 */ /* 0x000ea40000300800 */
[----:B------:R-:W-:-:S04]  /*ca610*/  PRMT R5, R8, 0x3340, R7 ;  /* 0x0000334008057816 */ /* 0x000fc80000000007 */
[----:B------:R-:W-:Y:S02]  /*ca620*/  PRMT R59, R5, 0x5410, R4 ;  /* 0x00005410053b7816 */ /* 0x000fe40000000004 */
[----:B------:R-:W-:Y:S02]  /*ca630*/  SHF.R.U32.HI R5, RZ, 0x8, R8 ;  /* 0x00000008ff057819 */ /* 0x000fe40000011608 */
[----:B------:R-:W-:Y:S02]  /*ca640*/  SHF.R.U32.HI R4, RZ, 0x8, R7 ;  /* 0x00000008ff047819 */ /* 0x000fe40000011607 */
[----:B------:R-:W-:Y:S02]  /*ca650*/  LOP3.LUT R5, R5, 0xffff, RZ, 0xc0, !PT ;  /* 0x0000ffff05057812 */ /* 0x000fe400078ec0ff */
[----:B------:R-:W-:Y:S02]  /*ca660*/  LOP3.LUT R4, R4, 0xffff, RZ, 0xc0, !PT ;  /* 0x0000ffff04047812 */ /* 0x000fe400078ec0ff */
[----:B------:R-:W-:-:S02]  /*ca670*/  LOP3.LUT R7, R41, 0xffff, RZ, 0xc0, !PT ;  /* 0x0000ffff29077812 */ /* 0x000fc400078ec0ff */
[----:B---3--:R-:W-:Y:S02]  /*ca680*/  LOP3.LUT R8, R43, 0xffff, RZ, 0xc0, !PT ;  /* 0x0000ffff2b087812 */ /* 0x008fe400078ec0ff */
[----:B------:R-:W-:Y:S02]  /*ca690*/  LOP3.LUT R6, R2, 0xffff, RZ, 0xc0, !PT ;  /* 0x0000ffff02067812 */ /* 0x000fe400078ec0ff */
[----:B------:R-:W-:Y:S02]  /*ca6a0*/  PRMT R3, R5, 0x3340, R4 ;  /* 0x0000334005037816 */ /* 0x000fe40000000004 */
[----:B------:R-:W-:Y:S02]  /*ca6b0*/  PRMT R4, R8, 0x3340, R0 ;  /* 0x0000334008047816 */ /* 0x000fe40000000000 */
[----:B------:R-:W-:Y:S01]  /*ca6c0*/  PRMT R5, R7, 0x3340, R6 ;  /* 0x0000334007057816 */ /* 0x000fe20000000006 */
[----:B------:R-:W-:Y:S03]  /*ca6d0*/  STL [R1+0x5268], R59 ;  /* 0x0052683b01007387 */ /* 0x000fe60000100800 */
[----:B------:R-:W-:Y:S01]  /*ca6e0*/  PRMT R57, R5, 0x5410, R4 ;  /* 0x0000541005397816 */ /* 0x000fe20000000004 */
[----:B------:R-:W-:Y:S04]  /*ca6f0*/  STL [R1+0x52c4], R36 ;  /* 0x0052c42401007387 */ /* 0x000fe80000100800 */
[----:B------:R0:W-:Y:S04]  /*ca700*/  STL [R1+0x28], R3 ;  /* 0x0000280301007387 */ /* 0x0001e80000100800 */
[----:B------:R-:W3:Y:S01]  /*ca710*/  LDL.LU R26, [R1+0x2a84] ;  /* 0x002a8400011a7983 */ /* 0x000ee20000300800 */
[----:B------:R-:W-:-:S03]  /*ca720*/  SHF.R.U32.HI R5, RZ, 0x8, R7 ;  /* 0x00000008ff057819 */ /* 0x000fc60000011607 */
[----:B------:R-:W2:Y:S04]  /*ca730*/  LDL.LU R41, [R1+0x2a64] ;  /* 0x002a640001297983 */ /* 0x000ea80000300800 */
[----:B------:R-:W3:Y:S04]  /*ca740*/  LDL.LU R43, [R1+0x2a74] ;  /* 0x002a7400012b7983 */ /* 0x000ee80000300800 */
[----:B------:R-:W3:Y:S04]  /*ca750*/  LDL.LU R2, [R1+0x2a7c] ;  /* 0x002a7c0001027983 */ /* 0x000ee80000300800 */
[----:B------:R-:W-:Y:S04]  /*ca760*/  STL [R1+0x526c], R57 ;  /* 0x00526c3901007387 */ /* 0x000fe80000100800 */
[----:B------:R-:W-:Y:S01]  /*ca770*/  STL [R1+0x52c8], R35 ;  /* 0x0052c82301007387 */ /* 0x000fe20000100800 */
[----:B----4-:R-:W-:-:S03]  /*ca780*/  LOP3.LUT R7, R48, 0xffff, RZ, 0xc0, !PT ;  /* 0x0000ffff30077812 */ /* 0x010fc600078ec0ff */
[----:B------:R-:W4:Y:S01]  /*ca790*/  LDL.LU R48, [R1+0x5370] ;  /* 0x0053700001307983 */ /* 0x000f220000300800 */
[----:B------:R-:W-:Y:S02]  /*ca7a0*/  SHF.R.U32.HI R4, RZ, 0x8, R6 ;  /* 0x00000008ff047819 */ /* 0x000fe40000011606 */
[----:B------:R-:W-:Y:S02]  /*ca7b0*/  LOP3.LUT R5, R5, 0xffff, RZ, 0xc0, !PT ;  /* 0x0000ffff05057812 */ /* 0x000fe400078ec0ff */
[----:B------:R-:W-:-:S04]  /*ca7c0*/  LOP3.LUT R4, R4, 0xffff, RZ, 0xc0, !PT ;  /* 0x0000ffff04047812 */ /* 0x000fc800078ec0ff */
[----:B0-----:R-:W-:Y:S02]  /*ca7d0*/  PRMT R3, R5, 0x3340, R4 ;  /* 0x0000334005037816 */ /* 0x001fe40000000004 */
[----:B------:R-:W-:-:S03]  /*ca7e0*/  LOP3.LUT R23, R51, 0xffff, RZ, 0xc0, !PT ;  /* 0x0000ffff33177812 */ /* 0x000fc600078ec0ff */
[----:B------:R0:W-:Y:S04]  /*ca7f0*/  STL [R1+0x30], R3 ;  /* 0x0000300301007387 */ /* 0x0001e80000100800 */
[----:B------:R-:W4:Y:S01]  /*ca800*/  LDL.LU R51, [R1+0x536c] ;  /* 0x00536c0001337983 */ /* 0x000f220000300800 */
        /* <DEDUP_REMOVED lines=11> */
[----:B0-----:R-:W-:Y:S01]  /*ca8c0*/  PRMT R3, R5, 0x3340, R4 ;  /* 0x0000334005037816 */ /* 0x001fe20000000004 */
[----:B------:R-:W-:Y:S04]  /*ca8d0*/  STL [R1+0x5270], R56 ;  /* 0x0052703801007387 */ /* 0x000fe80000100800 */
[----:B------:R-:W-:Y:S04]  /*ca8e0*/  STL [R1+0x52cc], R34 ;  /* 0x0052cc2201007387 */ /* 0x000fe80000100800 */
[----:B------:R0:W-:Y:S01]  /*ca8f0*/  STL [R1+0x5c], R3 ;  /* 0x00005c0301007387 */ /* 0x0001e20000100800 */
[----:B--2---:R-:W-:-:S02]  /*ca900*/  LOP3.LUT R11, R41, 0xffff, RZ, 0xc0, !PT ;  /* 0x0000ffff290b7812 */ /* 0x004fc400078ec0ff */
[----:B---3--:R-:W-:Y:S02]  /*ca910*/  LOP3.LUT R7, R43, 0xffff, RZ, 0xc0, !PT ;  /* 0x0000ffff2b077812 */ /* 0x008fe400078ec0ff */
[----:B------:R-:W-:Y:S02]  /*ca920*/  LOP3.LUT R8, R2, 0xffff, RZ, 0xc0, !PT ;  /* 0x0000ffff02087812 */ /* 0x000fe400078ec0ff */
[----:B----4-:R-:W-:Y:S02]  /*ca930*/  LOP3.LUT R10, R48, 0xffff, RZ, 0xc0, !PT ;  /* 0x0000ffff300a7812 */ /* 0x010fe400078ec0ff */
[----:B------:R-:W2:Y:S04]  /*ca940*/  LDL.LU R48, [R1+0x5368] ;  /* 0x0053680001307983 */ /* 0x000ea80000300800 */
[----:B------:R-:W3:Y:S04]  /*ca950*/  LDL.LU R41, [R1+0x2ac0] ;  /* 0x002ac00001297983 */ /* 0x000ee80000300800 */
[----:B------:R-:W4:Y:S04]  /*ca960*/  LDL.LU R43, [R1+0x2aa4] ;  /* 0x002aa400012b7983 */ /* 0x000f280000300800 */
[----:B------:R-:W2:Y:S01]  /*ca970*/  LDL.LU R2, [R1+0x2ab0] ;  /* 0x002ab00001027983 */ /* 0x000ea20000300800 */
[----:B------:R-:W-:-:S02]  /*ca980*/  LOP3.LUT R9, R26, 0xffff, RZ, 0xc0, !PT ;  /* 0x0000ffff1a097812 */ /* 0x000fc400078ec0ff */
[----:B------:R-:W-:Y:S02]  /*ca990*/  PRMT R4, R11, 0x3340, R0 ;  /* 0x000033400b047816 */ /* 0x000fe40000000000 */
[----:B------:R-:W-:Y:S02]  /*ca9a0*/  PRMT R5, R9, 0x3340, R7 ;  /* 0x0000334009057816 */ /* 0x000fe40000000007 */
[----:B------:R-:W-:Y:S02]  /*ca9b0*/  LOP3.LUT R6, R51, 0xffff, RZ, 0xc0, !PT ;  /* 0x0000ffff33067812 */ /* 0x000fe400078ec0ff */
[----:B------:R-:W-:Y:S02]  /*ca9c0*/  PRMT R58, R5, 0x5410, R4 ;  /* 0x00005410053a7816 */ /* 0x000fe40000000004 */
[----:B------:R-:W-:Y:S02]  /*ca9d0*/  PRMT R4, R10, 0x3340, R0 ;  /* 0x000033400a047816 */ /* 0x000fe40000000000 */
[----:B------:R-:W-:-:S04]  /*ca9e0*/  PRMT R5, R8, 0x3340, R6 ;  /* 0x0000334008057816 */ /* 0x000fc80000000006 */
[----:B------:R-:W-:Y:S02]  /*ca9f0*/  PRMT R51, R5, 0x5410, R4 ;  /* 0x0000541005337816 */ /* 0x000fe40000000004 */
[----:B------:R-:W-:Y:S02]  /*caa00*/  SHF.R.U32.HI R5, RZ, 0x8, R9 ;  /* 0x00000008ff057819 */ /* 0x000fe40000011609 */
[----:B------:R-:W-:Y:S02]  /*caa10*/  SHF.R.U32.HI R4, RZ, 0x8, R7 ;  /* 0x00000008ff047819 */ /* 0x000fe40000011607 */
[----:B------:R-:W-:Y:S02]  /*caa20*/  LOP3.LUT R5, R5, 0xffff, RZ, 0xc0, !PT ;  /* 0x0000ffff05057812 */ /* 0x000fe400078ec0ff */
[----:B------:R-:W-:Y:S01]  /*caa30*/  LOP3.LUT R4, R4, 0xffff, RZ, 0xc0, !PT ;  /* 0x0000ffff04047812 */ /* 0x000fe200078ec0ff */
[----:B------:R1:W-:Y:S03]  /*caa40*/  STL [R1+0x5274], R58 ;  /* 0x0052743a01007387 */ /* 0x0003e60000100800 */
[----:B0-----:R-:W-:Y:S01]  /*caa50*/  PRMT R3, R5, 0x3340, R4 ;  /* 0x0000334005037816 */ /* 0x001fe20000000004 */
[----:B------:R-:W-:Y:S01]  /*caa60*/  STL [R1+0x528c], R51 ;  /* 0x00528c3301007387 */ /* 0x000fe20000100800 */
[----:B------:R-:W-:-:S02]  /*caa70*/  SHF.R.U32.HI R8, RZ, 0x8, R8 ;  /* 0x00000008ff087819 */ /* 0x000fc40000011608 */
[----:B------:R-:W-:Y:S01]  /*caa80*/  SHF.R.U32.HI R6, RZ, 0x8, R6 ;  /* 0x00000008ff067819 */ /* 0x000fe20000011606 */
[----:B------:R-:W2:Y:S04]  /*caa90*/  LDL.LU R12, [R1+0x2ad4] ;  /* 0x002ad400010c7983 */ /* 0x000ea80000300800 */
[----:B------:R-:W2:Y:S01]  /*caaa0*/  LDL.LU R15, [R1+0x2aac] ;  /* 0x002aac00010f7983 */ /* 0x000ea20000300800 */
[----:B------:R-:W-:-:S03]  /*caab0*/  LOP3.LUT R7, R8, 0xffff, RZ, 0xc0, !PT ;  /* 0x0000ffff08077812 */ /* 0x000fc600078ec0ff */
[----:B------:R-:W-:Y:S01]  /*caac0*/  STL [R1+0x24], R3 ;  /* 0x0000240301007387 */ /* 0x000fe20000100800 */
[----:B------:R-:W-:-:S03]  /*caad0*/  LOP3.LUT R6, R6, 0xffff, RZ, 0xc0, !PT ;  /* 0x0000ffff06067812 */ /* 0x000fc600078ec0ff */
[----:B------:R-:W2:Y:S01]  /*caae0*/  LDL.LU R20, [R1+0x2ab8] ;  /* 0x002ab80001147983 */ /* 0x000ea20000300800 */
[----:B------:R-:W-:-:S03]  /*caaf0*/  PRMT R50, R7, 0x3340, R6 ;  /* 0x0000334007327816 */ /* 0x000fc60000000006 */
[----:B------:R-:W2:Y:S01]  /*cab00*/  LDL.LU R26, [R1+0x2a88] ;  /* 0x002a8800011a7983 */ /* 0x000ea20000300800 */
[----:B------:R-:W-:Y:S02]  /*cab10*/  SHF.R.U32.HI R33, RZ, 0x8, R10 ;  /* 0x00000008ff217819 */ /* 0x000fe4000001160a */
[----:B------:R-:W-:Y:S02]  /*cab20*/  SHF.R.U32.HI R32, RZ, 0x8, R11 ;  /* 0x00000008ff207819 */ /* 0x000fe4000001160b */
[----:B------:R-:W-:Y:S02]  /*cab30*/  LOP3.LUT R33, R33, 0xffff, RZ, 0xc0, !PT ;  /* 0x0000ffff21217812 */ /* 0x000fe400078ec0ff */
[----:B------:R-:W-:Y:S02]  /*cab40*/  LOP3.LUT R32, R32, 0xffff, RZ, 0xc0, !PT ;  /* 0x0000ffff20207812 */ /* 0x000fe400078ec0ff */
[--C-:B------:R-:W-:Y:S02]  /*cab50*/  PRMT R33, R33, 0x3340, R0.reuse ;  /* 0x0000334021217816 */ /* 0x100fe40000000000 */
[----:B------:R-:W-:Y:S01]  /*cab60*/  PRMT R32, R32, 0x3340, R0 ;  /* 0x0000334020207816 */ /* 0x000fe20000000000 */
[----:B------:R-:W-:Y:S04]  /*cab70*/  STL [R1+0x52d0], R50 ;  /* 0x0052d03201007387 */ /* 0x000fe80000100800 */
[----:B------:R-:W-:Y:S04]  /*cab80*/  STL [R1+0x52d4], R33 ;  /* 0x0052d42101007387 */ /* 0x000fe80000100800 */
[----:B------:R-:W-:Y:S01]  /*cab90*/  STL [R1+0x52d8], R32 ;  /* 0x0052d82001007387 */ /* 0x000fe20000100800 */
[----:B------:R-:W-:Y:S01]  /*caba0*/  SHF.R.U32.HI R25, RZ, 0x8, R25 ;  /* 0x00000008ff197819 */ /* 0x000fe20000011619 */
[----:B------:R-:W-:Y:S01]  /*cabb0*/  NOP ;  /* 0x0000000000007918 */ /* 0x000fe20000000000 */
[----:B---3--:R-:W-:-:S02]  /*cabc0*/  LOP3.LUT R8, R41, 0xffff, RZ, 0xc0, !PT ;  /* 0x0000ffff29087812 */ /* 0x008fc400078ec0ff */
[----:B------:R-:W3:Y:S01]  /*cabd0*/  LDL.LU R41, [R1+0x2acc] ;  /* 0x002acc0001297983 */ /* 0x000ee20000300800 */
[----:B----4-:R-:W-:-:S03]  /*cabe0*/  LOP3.LUT R6, R43, 0xffff, RZ, 0xc0, !PT ;  /* 0x0000ffff2b067812 */ /* 0x010fc600078ec0ff */
[----:B------:R-:W4:Y:S01]  /*cabf0*/  LDL.LU R43, [R1+0x2aa8] ;  /* 0x002aa800012b7983 */ /* 0x000f220000300800 */
[----:B--2---:R-:W-:Y:S02]  /*cac00*/  LOP3.LUT R7, R2, 0xffff, RZ, 0xc0, !PT ;  /* 0x0000ffff02077812 */ /* 0x004fe400078ec0ff */
[----:B------:R-:W-:Y:S02]  /*cac10*/  PRMT R4, R6, 0x3340, R0 ;  /* 0x0000334006047816 */ /* 0x000fe40000000000 */
[----:B------:R-:W-:-:S04]  /*cac20*/  PRMT R5, R8, 0x3340, R7 ;  /* 0x0000334008057816 */ /* 0x000fc80000000007 */
[----:B-1----:R-:W-:Y:S02]  /*cac30*/  PRMT R58, R5, 0x5410, R4 ;  /* 0x00005410053a7816 */ /* 0x002fe40000000004 */
[----:B------:R-:W-:Y:S02]  /*cac40*/  SHF.R.U32.HI R5, RZ, 0x8, R8 ;  /* 0x00000008ff057819 */ /* 0x000fe40000011608 */
[----:B------:R-:W-:Y:S02]  /*cac50*/  SHF.R.U32.HI R4, RZ, 0x8, R7 ;  /* 0x00000008ff047819 */ /* 0x000fe40000011607 */
[----:B------:R-:W-:Y:S02]  /*cac60*/  LOP3.LUT R5, R5, 0xffff, RZ, 0xc0, !PT ;  /* 0x0000ffff05057812 */ /* 0x000fe400078ec0ff */
[----:B------:R-:W-:-:S04]  /*cac70*/  LOP3.LUT R4, R4, 0xffff, RZ, 0xc0, !PT ;  /* 0x0000ffff04047812 */ /* 0x000fc800078ec0ff */
[----:B------:R-:W-:-:S05]  /*cac80*/  PRMT R2, R5, 0x3340, R4 ;  /* 0x0000334005027816 */ /* 0x000fca0000000004 */
[----:B------:R0:W-:Y:S04]  /*cac90*/  STL [R1+0x20], R2 ;  /* 0x0000200201007387 */ /* 0x0001e80000100800 */
[----:B0-----:R-:W2:Y:S01]  /*caca0*/  LDL.LU R2, [R1+0x2ab4] ;  /* 0x002ab40001027983 */ /* 0x001ea20000300800 */
[----:B------:R-:W-:-:S04]  /*cacb0*/  SHF.R.U32.HI R31, RZ, 0x8, R6 ;  /* 0x00000008ff1f7819 */ /* 0x000fc80000011606 */
[----:B------:R-:W-:Y:S02]  /*cacc0*/  LOP3.LUT R31, R31, 0xffff, RZ, 0xc0, !PT ;  /* 0x0000ffff1f1f7812 */ /* 0x000fe400078ec0ff */
[----:B------:R-:W-:Y:S02]  /*cacd0*/  LOP3.LUT R9, R12, 0xffff, RZ, 0xc0, !PT ;  /* 0x0000ffff0c097812 */ /* 0x000fe400078ec0ff */
[----:B------:R-:W-:Y:S02]  /*cace0*/  PRMT R31, R31, 0x3340, R0 ;  /* 0x000033401f1f7816 */ /* 0x000fe40000000000 */
[----:B------:R-:W-:Y:S02]  /*cacf0*/  LOP3.LUT R10, R15, 0xffff, RZ, 0xc0, !PT ;  /* 0x0000ffff0f0a7812 */ /* 0x000fe400078ec0ff */
[----:B------:R-:W-:Y:S01]  /*cad00*/  LOP3.LUT R8, R20, 0xffff, RZ, 0xc0, !PT ;  /* 0x0000ffff14087812 */ /* 0x000fe200078ec0ff */
[----:B------:R-:W-:Y:S01]  /*cad10*/  STL [R1+0x52dc], R31 ;  /* 0x0052dc1f01007387 */ /* 0x000fe20000100800 */
[----:B------:R-:W-:-:S02]  /*cad20*/  LOP3.LUT R12, R54, 0xffff, RZ, 0xc0, !PT ;  /* 0x0000ffff360c7812 */ /* 0x000fc400078ec0ff */
[----:B------:R-:W-:Y:S01]  /*cad30*/  PRMT R4, R10, 0x3340, R0 ;  /* 0x000033400a047816 */ /* 0x000fe20000000000 */
[----:B------:R-:W2:Y:S01]  /*cad40*/  LDL.LU R54, [R1+0x5364] ;  /* 0x0053640001367983 */ /* 0x000ea20000300800 */
[----:B------:R-:W-:Y:S02]  /*cad50*/  PRMT R5, R9, 0x3340, R8 ;  /* 0x0000334009057816 */ /* 0x000fe40000000008 */
[----:B------:R-:W-:Y:S01]  /*cad60*/  LOP3.LUT R7, R26, 0xffff, RZ, 0xc0, !PT ;  /* 0x0000ffff1a077812 */ /* 0x000fe200078ec0ff */
[----:B------:R-:W2:Y:S01]  /*cad70*/  LDL.LU R15, [R1+0x2b48] ;  /* 0x002b4800010f7983 */ /* 0x000ea20000300800 */
[----:B------:R-:W-:-:S03]  /*cad80*/  LOP3.LUT R6, R48, 0xffff, RZ, 0xc0, !PT ;  /* 0x0000ffff30067812 */ /* 0x000fc600078ec0ff */
[----:B------:R-:W2:Y:S01]  /*cad90*/  LDL.LU R20, [R1+0x2b00] ;  /* 0x002b000001147983 */ /* 0x000ea20000300800 */
[----:B------:R-:W-:-:S03]  /*cada0*/  PRMT R56, R5, 0x5410, R4 ;  /* 0x0000541005387816 */ /* 0x000fc60000000004 */
[----:B------:R-:W2:Y:S01]  /*cadb0*/  LDL.LU R26, [R1+0x2b30] ;  /* 0x002b3000011a7983 */ /* 0x000ea20000300800 */
[----:B------:R-:W-:Y:S02]  /*cadc0*/  PRMT R4, R12, 0x3340, R0 ;  /* 0x000033400c047816 */ /* 0x000fe40000000000 */
[----:B------:R-:W-:-:S04]  /*cadd0*/  PRMT R5, R7, 0x3340, R6 ;  /* 0x0000334007057816 */ /* 0x000fc80000000006 */
[----:B------:R-:W-:Y:S02]  /*cade0*/  PRMT R48, R5, 0x5410, R4 ;  /* 0x0000541005307816 */ /* 0x000fe40000000004 */
[----:B------:R-:W-:Y:S02]  /*cadf0*/  SHF.R.U32.HI R5, RZ, 0x8, R7 ;  /* 0x00000008ff057819 */ /* 0x000fe40000011607 */
[----:B------:R-:W-:Y:S02]  /*cae00*/  SHF.R.U32.HI R4, RZ, 0x8, R6 ;  /* 0x00000008ff047819 */ /* 0x000fe40000011606 */
[----:B------:R-:W-:Y:S02]  /*cae10*/  SHF.R.U32.HI R7, RZ, 0x8, R9 ;  /* 0x00000008ff077819 */ /* 0x000fe40000011609 */
[----:B------:R-:W-:Y:S02]  /*cae20*/  SHF.R.U32.HI R6, RZ, 0x8, R8 ;  /* 0x00000008ff067819 */ /* 0x000fe40000011608 */
[----:B------:R-:W-:-:S02]  /*cae30*/  LOP3.LUT R5, R5, 0xffff, RZ, 0xc0, !PT ;  /* 0x0000ffff05057812 */ /* 0x000fc400078ec0ff */
[----:B------:R-:W-:Y:S02]  /*cae40*/  LOP3.LUT R4, R4, 0xffff, RZ, 0xc0, !PT ;  /* 0x0000ffff04047812 */ /* 0x000fe400078ec0ff */
[----:B------:R-:W-:Y:S02]  /*cae50*/  LOP3.LUT R7, R7, 0xffff, RZ, 0xc0, !PT ;  /* 0x0000ffff07077812 */ /* 0x000fe400078ec0ff */
[----:B------:R-:W-:Y:S02]  /*cae60*/  LOP3.LUT R6, R6, 0xffff, RZ, 0xc0, !PT ;  /* 0x0000ffff06067812 */ /* 0x000fe400078ec0ff */
[----:B------:R-:W-:Y:S02]  /*cae70*/  PRMT R4, R5, 0x3340, R4 ;  /* 0x0000334005047816 */ /* 0x000fe40000000004 */
[----:B------:R-:W-:Y:S01]  /*cae80*/  PRMT R3, R7, 0x3340, R6 ;  /* 0x0000334007037816 */ /* 0x000fe20000000006 */
[----:B------:R-:W-:Y:S04]  /*cae90*/  STL [R1+0x5290], R48 ;  /* 0x0052903001007387 */ /* 0x000fe80000100800 */
[----:B------:R0:W-:Y:S04]  /*caea0*/  STL [R1+0x54], R4 ;  /* 0x0000540401007387 */ /* 0x0001e80000100800 */
[----:B------:R1:W-:Y:S01]  /*caeb0*/  STL [R1+0x1c], R3 ;  /* 0x00001c0301007387 */ /* 0x0003e20000100800 */
[----:B---3--:R-:W-:-:S03]  /*caec0*/  LOP3.LUT R8, R41, 0xffff, RZ, 0xc0, !PT ;  /* 0x0000ffff29087812 */ /* 0x008fc600078ec0ff */
[----:B------:R-:W3:Y:S01]  /*caed0*/  LDL.LU R41, [R1+0x2b58] ;  /* 0x002b580001297983 */ /* 0x000ee20000300800 */
[----:B----4-:R-:W-:-:S03]  /*caee0*/  LOP3.LUT R6, R43, 0xffff, RZ, 0xc0, !PT ;  /* 0x0000ffff2b067812 */ /* 0x010fc600078ec0ff */
[----:B------:R-:W4:Y:S01]  /*caef0*/  LDL.LU R43, [R1+0x2b0c] ;  /* 0x002b0c00012b7983 */ /* 0x000f220000300800 */
[----:B--2---:R-:W-:-:S03]  /*caf00*/  LOP3.LUT R7, R2, 0xffff, RZ, 0xc0, !PT ;  /* 0x0000ffff02077812 */ /* 0x004fc600078ec0ff */
[----:B------:R-:W2:Y:S01]  /*caf10*/  LDL.LU R2, [R1+0x2b38] ;  /* 0x002b380001027983 */ /* 0x000ea20000300800 */
[----:B0-----:R-:W-:Y:S02]  /*caf20*/  PRMT R4, R6, 0x3340, R0 ;  /* 0x0000334006047816 */ /* 0x001fe40000000000 */
[--C-:B------:R-:W-:Y:S02]  /*caf30*/  PRMT R5, R8, 0x3340, R7.reuse ;  /* 0x0000334008057816 */ /* 0x100fe40000000007 */
        /* <DEDUP_REMOVED lines=8> */
[----:B------:R-:W-:Y:S02]  /*cafc0*/  LOP3.LUT R7, R15, 0xffff, RZ, 0xc0, !PT ;  /* 0x0000ffff0f077812 */ /* 0x000fe400078ec0ff */
[----:B------:R-:W-:-:S02]  /*cafd0*/  LOP3.LUT R11, R20, 0xffff, RZ, 0xc0, !PT ;  /* 0x0000ffff140b7812 */ /* 0x000fc400078ec0ff */
[----:B-1----:R-:W-:Y:S02]  /*cafe0*/  PRMT R3, R5, 0x3340, R4 ;  /* 0x0000334005037816 */ /* 0x002fe40000000004 */
[----:B------:R-:W-:Y:S02]  /*caff0*/  LOP3.LUT R6, R26, 0xffff, RZ, 0xc0, !PT ;  /* 0x0000ffff1a067812 */ /* 0x000fe400078ec0ff */
[----:B------:R-:W-:Y:S02]  /*cb000*/  PRMT R4, R11, 0x3340, R0 ;  /* 0x000033400b047816 */ /* 0x000fe40000000000 */
[----:B------:R-:W-:Y:S01]  /*cb010*/  PRMT R5, R7, 0x3340, R6 ;  /* 0x0000334007057816 */ /* 0x000fe20000000006 */
[----:B------:R-:W-:Y:S01]  /*cb020*/  STL [R1+0x52e0], R30 ;  /* 0x0052e01e01007387 */ /* 0x000fe20000100800 */
[----:B------:R-:W-:Y:S02]  /*cb030*/  SHF.R.U32.HI R29, RZ, 0x8, R10 ;  /* 0x00000008ff1d7819 */ /* 0x000fe4000001160a */
[----:B------:R-:W-:Y:S01]  /*cb040*/  PRMT R48, R5, 0x5410, R4 ;  /* 0x0000541005307816 */ /* 0x000fe20000000004 */
[----:B------:R0:W-:Y:S01]  /*cb050*/  STL [R1+0x8], R3 ;  /* 0x0000080301007387 */ /* 0x0001e20000100800 */
[----:B------:R-:W-:-:S02]  /*cb060*/  SHF.R.U32.HI R5, RZ, 0x8, R7 ;  /* 0x00000008ff057819 */ /* 0x000fc40000011607 */
[----:B------:R-:W-:Y:S01]  /*cb070*/  SHF.R.U32.HI R4, RZ, 0x8, R6 ;  /* 0x00000008ff047819 */ /* 0x000fe20000011606 */
[----:B------:R-:W2:Y:S01]  /*cb080*/  LDL.LU R47, [R1+0x2b44] ;  /* 0x002b4400012f7983 */ /* 0x000ea20000300800 */
[----:B------:R-:W-:-:S03]  /*cb090*/  LOP3.LUT R29, R29, 0xffff, RZ, 0xc0, !PT ;  /* 0x0000ffff1d1d7812 */ /* 0x000fc600078ec0ff */
[----:B------:R-:W2:Y:S01]  /*cb0a0*/  LDL.LU R15, [R1+0x2afc] ;  /* 0x002afc00010f7983 */ /* 0x000ea20000300800 */
[----:B------:R-:W-:-:S03]  /*cb0b0*/  LOP3.LUT R5, R5, 0xffff, RZ, 0xc0, !PT ;  /* 0x0000ffff05057812 */ /* 0x000fc600078ec0ff */
[----:B------:R-:W2:Y:S01]  /*cb0c0*/  LDL.LU R20, [R1+0x2b28] ;  /* 0x002b280001147983 */ /* 0x000ea20000300800 */
[----:B------:R-:W-:Y:S02]  /*cb0d0*/  LOP3.LUT R4, R4, 0xffff, RZ, 0xc0, !PT ;  /* 0x0000ffff04047812 */ /* 0x000fe400078ec0ff */
[----:B------:R-:W-:Y:S02]  /*cb0e0*/  PRMT R29, R29, 0x3340, R0 ;  /* 0x000033401d1d7816 */ /* 0x000fe40000000000 */
[----:B0-----:R-:W-:Y:S01]  /*cb0f0*/  PRMT R3, R5, 0x3340, R4 ;  /* 0x0000334005037816 */ /* 0x001fe20000000004 */
[----:B------:R-:W-:Y:S04]  /*cb100*/  STL [R1+0x52a4], R48 ;  /* 0x0052a43001007387 */ /* 0x000fe80000100800 */
[----:B------:R-:W-:Y:S04]  /*cb110*/  STL [R1+0x52e4], R29 ;  /* 0x0052e41d01007387 */ /* 0x000fe80000100800 */
[----:B------:R0:W-:Y:S01]  /*cb120*/  STL [R1+0x18], R3 ;  /* 0x0000180301007387 */ /* 0x0001e20000100800 */
[----:B---3--:R-:W-:-:S03]  /*cb130*/  LOP3.LUT R8, R41, 0xffff, RZ, 0xc0, !PT ;  /* 0x0000ffff29087812 */ /* 0x008fc600078ec0ff */
[----:B------:R-:W3:Y:S01]  /*cb140*/  LDL.LU R41, [R1+0x2b4c] ;  /* 0x002b4c0001297983 */ /* 0x000ee20000300800 */
[----:B----4-:R-:W-:-:S03]  /*cb150*/  LOP3.LUT R6, R43, 0xffff, RZ, 0xc0, !PT ;  /* 0x0000ffff2b067812 */ /* 0x010fc600078ec0ff */
[----:B------:R-:W4:Y:S01]  /*cb160*/  LDL.LU R43, [R1+0x2b04] ;  /* 0x002b0400012b7983 */ /* 0x000f220000300800 */
[----:B--2---:R-:W-:-:S03]  /*cb170*/  LOP3.LUT R7, R2, 0xffff, RZ, 0xc0, !PT ;  /* 0x0000ffff02077812 */ /* 0x004fc600078ec0ff */
[----:B------:R-:W2:Y:S01]  /*cb180*/  LDL.LU R2, [R1+0x2b34] ;  /* 0x002b340001027983 */ /* 0x000ea20000300800 */
        /* <DEDUP_REMOVED lines=8> */
[----:B0-----:R-:W-:Y:S02]  /*cb210*/  PRMT R3, R5, 0x3340, R4 ;  /* 0x0000334005037816 */ /* 0x001fe40000000004 */
[----:B------:R-:W-:-:S04]  /*cb220*/  LOP3.LUT R26, R26, 0xffff, RZ, 0xc0, !PT ;  /* 0x0000ffff1a1a7812 */ /* 0x000fc800078ec0ff */
[--C-:B------:R-:W-:Y:S02]  /*cb230*/  PRMT R26, R26, 0x3340, R0.reuse ;  /* 0x000033401a1a7816 */ /* 0x100fe40000000000 */
[----:B------:R-:W-:Y:S02]  /*cb240*/  LOP3.LUT R7, R47, 0xffff, RZ, 0xc0, !PT ;  /* 0x0000ffff2f077812 */ /* 0x000fe400078ec0ff */
[----:B------:R-:W-:Y:S02]  /*cb250*/  LOP3.LUT R9, R15, 0xffff, RZ, 0xc0, !PT ;  /* 0x0000ffff0f097812 */ /* 0x000fe400078ec0ff */
[----:B------:R-:W-:Y:S02]  /*cb260*/  LOP3.LUT R6, R20, 0xffff, RZ, 0xc0, !PT ;  /* 0x0000ffff14067812 */ /* 0x000fe400078ec0ff */
[----:B------:R-:W-:Y:S02]  /*cb270*/  PRMT R4, R9, 0x3340, R0 ;  /* 0x0000334009047816 */ /* 0x000fe40000000000 */
[----:B------:R-:W-:-:S02]  /*cb280*/  PRMT R5, R7, 0x3340, R6 ;  /* 0x0000334007057816 */ /* 0x000fc40000000006 */
[----:B------:R-:W-:Y:S02]  /*cb290*/  SHF.R.U32.HI R20, RZ, 0x8, R11 ;  /* 0x00000008ff147819 */ /* 0x000fe4000001160b */
[----:B------:R-:W-:Y:S02]  /*cb2a0*/  PRMT R61, R5, 0x5410, R4 ;  /* 0x00005410053d7816 */ /* 0x000fe40000000004 */
[----:B------:R-:W-:Y:S02]  /*cb2b0*/  SHF.R.U32.HI R5, RZ, 0x8, R7 ;  /* 0x00000008ff057819 */ /* 0x000fe40000011607 */
[----:B------:R-:W-:Y:S02]  /*cb2c0*/  SHF.R.U32.HI R4, RZ, 0x8, R6 ;  /* 0x00000008ff047819 */ /* 0x000fe40000011606 */
[----:B------:R-:W-:Y:S01]  /*cb2d0*/  LOP3.LUT R20, R20, 0xffff, RZ, 0xc0, !PT ;  /* 0x0000ffff14147812 */ /* 0x000fe200078ec0ff */
[----:B------:R-:W-:Y:S01]  /*cb2e0*/  STL [R1+0x52a8], R51 ;  /* 0x0052a83301007387 */ /* 0x000fe20000100800 */
[----:B------:R-:W-:-:S02]  /*cb2f0*/  LOP3.LUT R5, R5, 0xffff, RZ, 0xc0, !PT ;  /* 0x0000ffff05057812 */ /* 0x000fc400078ec0ff */
[----:B------:R-:W-:Y:S01]  /*cb300*/  LOP3.LUT R4, R4, 0xffff, RZ, 0xc0, !PT ;  /* 0x0000ffff04047812 */ /* 0x000fe200078ec0ff */
[----:B------:R-:W-:Y:S01]  /*cb310*/  STL [R1+0x52e8], R26 ;  /* 0x0052e81a01007387 */ /* 0x000fe20000100800 */
[----:B------:R-:W-:-:S03]  /*cb320*/  PRMT R20, R20, 0x3340, R0 ;  /* 0x0000334014147816 */ /* 0x000fc60000000000 */
[----:B------:R0:W-:Y:S04]  /*cb330*/  STL [R1+0x4], R3 ;  /* 0x0000040301007387 */ /* 0x0001e80000100800 */
[----:B------:R-:W-:Y:S01]  /*cb340*/  STL [R1+0x52ac], R61 ;  /* 0x0052ac3d01007387 */ /* 0x000fe20000100800 */
[----:B0-----:R-:W-:-:S03]  /*cb350*/  PRMT R3, R5, 0x3340, R4 ;  /* 0x0000334005037816 */ /* 0x001fc60000000004 */
[----:B------:R-:W-:Y:S04]  /*cb360*/  STL [R1+0x52ec], R20 ;  /* 0x0052ec1401007387 */ /* 0x000fe80000100800 */
[----:B------:R0:W-:Y:S01]  /*cb370*/  STL [R1+0x14], R3 ;  /* 0x0000140301007387 */ /* 0x0001e20000100800 */
[----:B------:R-:W-:-:S04]  /*cb380*/  SHF.R.U32.HI R11, RZ, 0x8, R9 ;  /* 0x00000008ff0b7819 */ /* 0x000fc80000011609 */
[----:B------:R-:W-:-:S04]  /*cb390*/  LOP3.LUT R11, R11, 0xffff, RZ, 0xc0, !PT ;  /* 0x0000ffff0b0b7812 */ /* 0x000fc800078ec0ff */
[----:B------:R-:W-:Y:S02]  /*cb3a0*/  PRMT R11, R11, 0x3340, R0 ;  /* 0x000033400b0b7816 */ /* 0x000fe40000000000 */
[----:B---3--:R-:W-:Y:S02]  /*cb3b0*/  LOP3.LUT R8, R41, 0xffff, RZ, 0xc0, !PT ;  /* 0x0000ffff29087812 */ /* 0x008fe400078ec0ff */
[----:B----4-:R-:W-:-:S04]  /*cb3c0*/  LOP3.LUT R6, R43, 0xffff, RZ, 0xc0, !PT ;  /* 0x0000ffff2b067812 */ /* 0x010fc800078ec0ff */
[----:B------:R-:W-:Y:S02]  /*cb3d0*/  PRMT R4, R6, 0x3340, R0 ;  /* 0x0000334006047816 */ /* 0x000fe40000000000 */
[----:B------:R-:W-:-:S04]  /*cb3e0*/  SHF.R.U32.HI R15, RZ, 0x8, R6 ;  /* 0x00000008ff0f7819 */ /* 0x000fc80000011606 */
[----:B------:R-:W-:-:S04]  /*cb3f0*/  LOP3.LUT R15, R15, 0xffff, RZ, 0xc0, !PT ;  /* 0x0000ffff0f0f7812 */ /* 0x000fc800078ec0ff */
[----:B------:R-:W-:Y:S02]  /*cb400*/  PRMT R15, R15, 0x3340, R0 ;  /* 0x000033400f0f7816 */ /* 0x000fe40000000000 */
[----:B--2---:R-:W-:-:S04]  /*cb410*/  LOP3.LUT R7, R2, 0xffff, RZ, 0xc0, !PT ;  /* 0x0000ffff02077812 */ /* 0x004fc800078ec0ff */
[----:B------:R-:W-:-:S04]  /*cb420*/  PRMT R5, R8, 0x3340, R7 ;  /* 0x0000334008057816 */ /* 0x000fc80000000007 */
[----:B0-----:R-:W-:Y:S02]  /*cb430*/  PRMT R3, R5, 0x5410, R4 ;  /* 0x0000541005037816 */ /* 0x001fe40000000004 */
[----:B------:R-:W-:Y:S02]  /*cb440*/  SHF.R.U32.HI R5, RZ, 0x8, R8 ;  /* 0x00000008ff057819 */ /* 0x000fe40000011608 */
[----:B------:R-:W-:Y:S02]  /*cb450*/  SHF.R.U32.HI R4, RZ, 0x8, R7 ;  /* 0x00000008ff047819 */ /* 0x000fe40000011607 */
[----:B------:R-:W-:Y:S02]  /*cb460*/  LOP3.LUT R5, R5, 0xffff, RZ, 0xc0, !PT ;  /* 0x0000ffff05057812 */ /* 0x000fe400078ec0ff */
[----:B------:R-:W-:-:S04]  /*cb470*/  LOP3.LUT R4, R4, 0xffff, RZ, 0xc0, !PT ;  /* 0x0000ffff04047812 */ /* 0x000fc800078ec0ff */
[----:B------:R-:W-:Y:S02]  /*cb480*/  PRMT R2, R5, 0x3340, R4 ;  /* 0x0000334005027816 */ /* 0x000fe40000000004 */
[----:B------:R-:W-:Y:S02]  /*cb490*/  SHF.R.U32.HI R5, RZ, 0x8, R13 ;  /* 0x00000008ff057819 */ /* 0x000fe4000001160d */
[----:B------:R-:W-:Y:S01]  /*cb4a0*/  SHF.R.U32.HI R4, RZ, 0x8, R14 ;  /* 0x00000008ff047819 */ /* 0x000fe2000001160e */
[----:B------:R-:W-:Y:S01]  /*cb4b0*/  STL [R1+0x52b0], R3 ;  /* 0x0052b00301007387 */ /* 0x000fe20000100800 */
[----:B------:R-:W-:Y:S02]  /*cb4c0*/  LOP3.LUT R5, R5, 0xffff, RZ, 0xc0, !PT ;  /* 0x0000ffff05057812 */ /* 0x000fe400078ec0ff */
[----:B------:R-:W-:Y:S01]  /*cb4d0*/  LOP3.LUT R4, R4, 0xffff, RZ, 0xc0, !PT ;  /* 0x0000ffff04047812 */ /* 0x000fe200078ec0ff */
[----:B------:R-:W-:Y:S04]  /*cb4e0*/  STL [R1+0x52f0], R15 ;  /* 0x0052f00f01007387 */ /* 0x000fe80000100800 */
[----:B------:R0:W-:Y:S04]  /*cb4f0*/  STL [R1], R2 ;  /* 0x0000000201007387 */ /* 0x0001e80000100800 */
[----:B------:R-:W-:Y:S04]  /*cb500*/  STL [R1+0x52f4], R11 ;  /* 0x0052f40b01007387 */ /* 0x000fe80000100800 */
[----:B------:R-:W2:Y:S01]  /*cb510*/  LDL.LU R46, [R1+0x2af4] ;  /* 0x002af400012e7983 */ /* 0x000ea20000300800 */
[----:B0-----:R-:W-:-:S03]  /*cb520*/  PRMT R2, R5, 0x3340, R4 ;  /* 0x0000334005027816 */ /* 0x001fc60000000004 */
[----:B------:R-:W3:Y:S04]  /*cb530*/  LDL.LU R47, [R1+0x2abc] ;  /* 0x002abc00012f7983 */ /* 0x000ee80000300800 */
[----:B------:R0:W-:Y:S04]  /*cb540*/  STL [R1+0x10], R2 ;  /* 0x0000100201007387 */ /* 0x0001e80000100800 */
[----:B------:R-:W4:Y:S01]  /*cb550*/  LDL.LU R41, [R1+0x2ae0] ;  /* 0x002ae00001297983 */ /* 0x000f220000300800 */
[----:B------:R-:W-:Y:S02]  /*cb560*/  SHF.R.U32.HI R7, RZ, 0x8, R16 ;  /* 0x00000008ff077819 */ /* 0x000fe40000011610 */
[----:B------:R-:W-:-:S02]  /*cb570*/  SHF.R.U32.HI R5, RZ, 0x8, R17 ;  /* 0x00000008ff057819 */ /* 0x000fc40000011611 */
[----:B------:R-:W-:Y:S02]  /*cb580*/  SHF.R.U32.HI R4, RZ, 0x8, R18 ;  /* 0x00000008ff047819 */ /* 0x000fe40000011612 */
[----:B------:R-:W-:Y:S02]  /*cb590*/  LOP3.LUT R7, R7, 0xffff, RZ, 0xc0, !PT ;  /* 0x0000ffff07077812 */ /* 0x000fe400078ec0ff */
[----:B------:R-:W-:Y:S02]  /*cb5a0*/  LOP3.LUT R5, R5, 0xffff, RZ, 0xc0, !PT ;  /* 0x0000ffff05057812 */ /* 0x000fe400078ec0ff */
[----:B------:R-:W-:Y:S02]  /*cb5b0*/  LOP3.LUT R4, R4, 0xffff, RZ, 0xc0, !PT ;  /* 0x0000ffff04047812 */ /* 0x000fe400078ec0ff */
[----:B------:R-:W-:Y:S02]  /*cb5c0*/  PRMT R7, R7, 0x3340, R0 ;  /* 0x0000334007077816 */ /* 0x000fe40000000000 */
[----:B0-----:R-:W-:-:S03]  /*cb5d0*/  PRMT R2, R5, 0x3340, R4 ;  /* 0x0000334005027816 */ /* 0x001fc60000000004 */
[----:B------:R-:W-:Y:S04]  /*cb5e0*/  STL [R1+0x52f8], R7 ;  /* 0x0052f80701007387 */ /* 0x000fe80000100800 */
[----:B------:R0:W-:Y:S04]  /*cb5f0*/  STL [R1+0x34], R2 ;  /* 0x0000340201007387 */ /* 0x0001e80000100800 */
[----:B0-----:R-:W4:Y:S04]  /*cb600*/  LDL.LU R2, [R1+0x2aa0] ;  /* 0x002aa00001027983 */ /* 0x001f280000300800 */
[----:B------:R-:W4:Y:S01]  /*cb610*/  LDL.LU R43, [R1+0x1af0] ;  /* 0x001af000012b7983 */ /* 0x000f220000300800 */
[----:B------:R-:W-:-:S02]  /*cb620*/  SHF.R.U32.HI R5, RZ, 0x8, R19 ;  /* 0x00000008ff057819 */ /* 0x000fc40000011613 */
[----:B------:R-:W-:Y:S02]  /*cb630*/  SHF.R.U32.HI R4, RZ, 0x8, R21 ;  /* 0x00000008ff047819 */ /* 0x000fe40000011615 */
[----:B------:R-:W-:Y:S02]  /*cb640*/  LOP3.LUT R5, R5, 0xffff, RZ, 0xc0, !PT ;  /* 0x0000ffff05057812 */ /* 0x000fe400078ec0ff */
[----:B------:R-:W-:Y:S02]  /*cb650*/  LOP3.LUT R4, R4, 0xffff, RZ, 0xc0, !PT ;  /* 0x0000ffff04047812 */ /* 0x000fe400078ec0ff */
[----:B------:R-:W-:Y:S02]  /*cb660*/  SHF.R.U32.HI R16, RZ, 0x8, R22 ;  /* 0x00000008ff107819 */ /* 0x000fe40000011616 */
[----:B------:R-:W-:Y:S02]  /*cb670*/  PRMT R3, R5, 0x3340, R4 ;  /* 0x0000334005037816 */ /* 0x000fe40000000004 */
[----:B------:R-:W-:-:S02]  /*cb680*/  SHF.R.U32.HI R5, RZ, 0x8, R24 ;  /* 0x00000008ff057819 */ /* 0x000fc40000011618 */
[----:B------:R-:W-:Y:S02]  /*cb690*/  SHF.R.U32.HI R4, RZ, 0x8, R27 ;  /* 0x00000008ff047819 */ /* 0x000fe4000001161b */
[----:B------:R-:W-:Y:S02]  /*cb6a0*/  LOP3.LUT R16, R16, 0xffff, RZ, 0xc0, !PT ;  /* 0x0000ffff10107812 */ /* 0x000fe400078ec0ff */
[----:B------:R-:W-:Y:S02]  /*cb6b0*/  LOP3.LUT R5, R5, 0xffff, RZ, 0xc0, !PT ;  /* 0x0000ffff05057812 */ /* 0x000fe400078ec0ff */
[----:B------:R-:W-:Y:S02]  /*cb6c0*/  LOP3.LUT R4, R4, 0xffff, RZ, 0xc0, !PT ;  /* 0x0000ffff04047812 */ /* 0x000fe400078ec0ff */
[----:B------:R-:W-:Y:S01]  /*cb6d0*/  LOP3.LUT R25, R25, 0xffff, RZ, 0xc0, !PT ;  /* 0x0000ffff19197812 */ /* 0x000fe200078ec0ff */
[----:B------:R0:W-:Y:S01]  /*cb6e0*/  STL [R1+0x2c], R3 ;  /* 0x00002c0301007387 */ /* 0x0001e20000100800 */
[----:B------:R-:W-:-:S02]  /*cb6f0*/  PRMT R16, R16, 0x3340, R0 ;  /* 0x0000334010107816 */ /* 0x000fc40000000000 */
[----:B------:R-:W-:Y:S02]  /*cb700*/  PRMT R25, R25, 0x3340, R0 ;  /* 0x0000334019197816 */ /* 0x000fe40000000000 */
[----:B------:R-:W-:Y:S02]  /*cb710*/  SHF.R.U32.HI R24, RZ, 0x8, R28 ;  /* 0x00000008ff187819 */ /* 0x000fe4000001161c */
[----:B0-----:R-:W-:Y:S01]  /*cb720*/  PRMT R3, R5, 0x3340, R4 ;  /* 0x0000334005037816 */ /* 0x001fe20000000004 */
[----:B------:R-:W-:Y:S01]  /*cb730*/  STL [R1+0x52fc], R16 ;  /* 0x0052fc1001007387 */ /* 0x000fe20000100800 */
[----:B------:R-:W-:-:S03]  /*cb740*/  SHF.R.U32.HI R27, RZ, 0x8, R12 ;  /* 0x00000008ff1b7819 */ /* 0x000fc6000001160c */
[----:B------:R-:W-:Y:S01]  /*cb750*/  STL [R1+0x5300], R25 ;  /* 0x0053001901007387 */ /* 0x000fe20000100800 */
[----:B------:R-:W-:-:S03]  /*cb760*/  LOP3.LUT R24, R24, 0xffff, RZ, 0xc0, !PT ;  /* 0x0000ffff18187812 */ /* 0x000fc600078ec0ff */
[----:B------:R-:W-:Y:S01]  /*cb770*/  STL [R1+0x40], R3 ;  /* 0x0000400301007387 */ /* 0x000fe20000100800 */
[----:B------:R-:W-:Y:S02]  /*cb780*/  LOP3.LUT R27, R27, 0xffff, RZ, 0xc0, !PT ;  /* 0x0000ffff1b1b7812 */ /* 0x000fe400078ec0ff */
[--C-:B------:R-:W-:Y:S02]  /*cb790*/  PRMT R24, R24, 0x3340, R0.reuse ;  /* 0x0000334018187816 */ /* 0x100fe40000000000 */
[--C-:B------:R-:W-:Y:S02]  /*cb7a0*/  PRMT R27, R27, 0x3340, R0.reuse ;  /* 0x000033401b1b7816 */ /* 0x100fe40000000000 */
[----:B--2---:R-:W-:Y:S02]  /*cb7b0*/  LOP3.LUT R8, R46, 0xffff, RZ, 0xc0, !PT ;  /* 0x0000ffff2e087812 */ /* 0x004fe400078ec0ff */
[----:B---3--:R-:W-:Y:S02]  /*cb7c0*/  LOP3.LUT R9, R47, 0xffff, RZ, 0xc0, !PT ;  /* 0x0000ffff2f097812 */ /* 0x008fe400078ec0ff */
[----:B------:R-:W2:Y:S02]  /*cb7d0*/  LDL.LU R47, [R1+0x244] ;  /* 0x00024400012f7983 */ /* 0x000ea40000300800 */
[----:B------:R-:W-:-:S02]  /*cb7e0*/  PRMT R4, R9, 0x3340, R0 ;  /* 0x0000334009047816 */ /* 0x000fc40000000000 */
[----:B----4-:R-:W-:-:S04]  /*cb7f0*/  LOP3.LUT R6, R41, 0xffff, RZ, 0xc0, !PT ;  /* 0x0000ffff29067812 */ /* 0x010fc800078ec0ff */
[----:B------:R-:W-:Y:S02]  /*cb800*/  PRMT R5, R8, 0x3340, R6 ;  /* 0x0000334008057816 */ /* 0x000fe40000000006 */
[----:B------:R-:W-:Y:S02]  /*cb810*/  SHF.R.U32.HI R28, RZ, 0x8, R9 ;  /* 0x00000008ff1c7819 */ /* 0x000fe40000011609 */
[----:B------:R-:W-:Y:S02]  /*cb820*/  PRMT R59, R5, 0x5410, R4 ;  /* 0x00005410053b7816 */ /* 0x000fe40000000004 */
[----:B------:R-:W-:Y:S02]  /*cb830*/  SHF.R.U32.HI R5, RZ, 0x8, R8 ;  /* 0x00000008ff057819 */ /* 0x000fe40000011608 */
[----:B------:R-:W-:Y:S02]  /*cb840*/  SHF.R.U32.HI R4, RZ, 0x8, R6 ;  /* 0x00000008ff047819 */ /* 0x000fe40000011606 */
[----:B------:R-:W-:-:S02]  /*cb850*/  LOP3.LUT R5, R5, 0xffff, RZ, 0xc0, !PT ;  /* 0x0000ffff05057812 */ /* 0x000fc400078ec0ff */
[----:B------:R-:W-:Y:S02]  /*cb860*/  LOP3.LUT R4, R4, 0xffff, RZ, 0xc0, !PT ;  /* 0x0000ffff04047812 */ /* 0x000fe400078ec0ff */
[----:B------:R-:W-:Y:S01]  /*cb870*/  LOP3.LUT R28, R28, 0xffff, RZ, 0xc0, !PT ;  /* 0x0000ffff1c1c7812 */ /* 0x000fe200078ec0ff */
[----:B------:R0:W-:Y:S03]  /*cb880*/  STL.64 [R1+0x5280], R58 ;  /* 0x0052803a01007387 */ /* 0x0001e60000100a00 */
[----:B------:R-:W-:Y:S01]  /*cb890*/  PRMT R28, R28, 0x3340, R0 ;  /* 0x000033401c1c7816 */ /* 0x000fe20000000000 */
[----:B------:R-:W-:Y:S04]  /*cb8a0*/  STL.64 [R1+0x5278], R56 ;  /* 0x0052783801007387 */ /* 0x000fe80000100a00 */
[----:B------:R-:W-:Y:S01]  /*cb8b0*/  STL [R1+0x5304], R24 ;  /* 0x0053041801007387 */ /* 0x000fe20000100800 */
[----:B0-----:R-:W-:-:S02]  /*cb8c0*/  PRMT R59, R5, 0x3340, R4 ;  /* 0x00003340053b7816 */ /* 0x001fc40000000004 */
[----:B------:R-:W-:-:S03]  /*cb8d0*/  LOP3.LUT R8, R2, 0xffff, RZ, 0xc0, !PT ;  /* 0x0000ffff02087812 */ /* 0x000fc600078ec0ff */
[----:B------:R-:W-:Y:S04]  /*cb8e0*/  STL [R1+0x5308], R59 ;  /* 0x0053083b01007387 */ /* 0x000fe80000100800 */
[----:B------:R-:W-:Y:S04]  /*cb8f0*/  STL [R1+0x530c], R28 ;  /* 0x00530c1c01007387 */ /* 0x000fe80000100800 */
[----:B------:R-:W-:Y:S04]  /*cb900*/  STL [R1+0x5310], R27 ;  /* 0x0053101b01007387 */ /* 0x000fe80000100800 */
[----:B------:R-:W3:Y:S01]  /*cb910*/  LDL.LU R2, [R1+0x2b08] ;  /* 0x002b080001027983 */ /* 0x000ee20000300800 */
[----:B------:R-:W-:-:S03]  /*cb920*/  LOP3.LUT R9, R43, 0xffff, RZ, 0xc0, !PT ;  /* 0x0000ffff2b097812 */ /* 0x000fc600078ec0ff */
[----:B------:R-:W4:Y:S04]  /*cb930*/  LDL.LU R41, [R1+0x2ad0] ;  /* 0x002ad00001297983 */ /* 0x000f280000300800 */
[----:B------:R-:W4:Y:S01]  /*cb940*/  LDL.LU R43, [R1+0x2ae8] ;  /* 0x002ae800012b7983 */ /* 0x000f220000300800 */
[----:B------:R-:W-:Y:S02]  /*cb950*/  LOP3.LUT R6, R54, 0xffff, RZ, 0xc0, !PT ;  /* 0x0000ffff36067812 */ /* 0x000fe400078ec0ff */
[----:B------:R-:W-:Y:S01]  /*cb960*/  PRMT R4, R9, 0x3340, R0 ;  /* 0x0000334009047816 */ /* 0x000fe20000000000 */
[----:B------:R-:W4:Y:S01]  /*cb970*/  LDL.LU R44, [R1+0x248] ;  /* 0x00024800012c7983 */ /* 0x000f220000300800 */
[----:B------:R-:W-:Y:S02]  /*cb980*/  PRMT R5, R8, 0x3340, R6 ;  /* 0x0000334008057816 */ /* 0x000fe40000000006 */
[----:B------:R-:W-:Y:S01]  /*cb990*/  SHF.R.U32.HI R23, RZ, 0x8, R23 ;  /* 0x00000008ff177819 */ /* 0x000fe20000011617 */
[----:B------:R-:W4:Y:S01]  /*cb9a0*/  LDL.LU R45, [R1+0x254] ;  /* 0x00025400012d7983 */ /* 0x000f220000300800 */
[----:B------:R-:W-:-:S02]  /*cb9b0*/  PRMT R54, R5, 0x5410, R4 ;  /* 0x0000541005367816 */ /* 0x000fc40000000004 */
[----:B------:R-:W-:Y:S02]  /*cb9c0*/  SHF.R.U32.HI R5, RZ, 0x8, R8 ;  /* 0x00000008ff057819 */ /* 0x000fe40000011608 */
[----:B------:R-:W-:Y:S02]  /*cb9d0*/  SHF.R.U32.HI R4, RZ, 0x8, R6 ;  /* 0x00000008ff047819 */ /* 0x000fe40000011606 */
[----:B------:R-:W-:Y:S02]  /*cb9e0*/  SHF.R.U32.HI R22, RZ, 0x8, R9 ;  /* 0x00000008ff167819 */ /* 0x000fe40000011609 */
[----:B------:R-:W-:Y:S02]  /*cb9f0*/  LOP3.LUT R23, R23, 0xffff, RZ, 0xc0, !PT ;  /* 0x0000ffff17177812 */ /* 0x000fe400078ec0ff */
[----:B------:R-:W-:Y:S02]  /*cba00*/  LOP3.LUT R5, R5, 0xffff, RZ, 0xc0, !PT ;  /* 0x0000ffff05057812 */ /* 0x000fe400078ec0ff */
[----:B------:R-:W-:-:S02]  /*cba10*/  LOP3.LUT R4, R4, 0xffff, RZ, 0xc0, !PT ;  /* 0x0000ffff04047812 */ /* 0x000fc400078ec0ff */
[----:B------:R-:W-:Y:S02]  /*cba20*/  LOP3.LUT R22, R22, 0xffff, RZ, 0xc0, !PT ;  /* 0x0000ffff16167812 */ /* 0x000fe400078ec0ff */
[----:B------:R-:W-:Y:S02]  /*cba30*/  PRMT R23, R23, 0x3340, R0 ;  /* 0x0000334017177816 */ /* 0x000fe40000000000 */
[----:B------:R-:W-:Y:S01]  /*cba40*/  PRMT R61, R5, 0x3340, R4 ;  /* 0x00003340053d7816 */ /* 0x000fe20000000004 */
[----:B------:R-:W-:Y:S01]  /*cba50*/  STL.64 [R1+0x5250], R54 ;  /* 0x0052503601007387 */ /* 0x000fe20000100a00 */
[----:B------:R-:W-:-:S03]  /*cba60*/  PRMT R22, R22, 0x3340, R0 ;  /* 0x0000334016167816 */ /* 0x000fc60000000000 */
[----:B------:R-:W-:Y:S04]  /*cba70*/  STL.64 [R1+0x5248], R52 ;  /* 0x0052483401007387 */ /* 0x000fe80000100a00 */
[----:B------:R-:W-:Y:S04]  /*cba80*/  STL [R1+0x52b4], R23 ;  /* 0x0052b41701007387 */ /* 0x000fe80000100800 */
[----:B------:R-:W-:Y:S04]  /*cba90*/  STL [R1+0x5314], R61 ;  /* 0x0053143d01007387 */ /* 0x000fe80000100800 */
[----:B------:R-:W4:Y:S04]  /*cbaa0*/  LDL.LU R46, [R1+0x2b18] ;  /* 0x002b1800012e7983 */ /* 0x000f280000300800 */
[----:B------:R-:W-:Y:S01]  /*cbab0*/  STL [R1+0x5318], R22 ;  /* 0x0053181601007387 */ /* 0x000fe20000100800 */
[----:B--2---:R-:W-:-:S04]  /*cbac0*/  SHF.R.U32.HI R21, RZ, 0x8, R47 ;  /* 0x00000008ff157819 */ /* 0x004fc8000001162f */
[----:B------:R-:W-:-:S04]  /*cbad0*/  LOP3.LUT R21, R21, 0xffff, RZ, 0xc0, !PT ;  /* 0x0000ffff15157812 */ /* 0x000fc800078ec0ff */
[----:B------:R-:W-:-:S05]  /*cbae0*/  PRMT R21, R21, 0x3340, R0 ;  /* 0x0000334015157816 */ /* 0x000fca0000000000 */
[----:B------:R-:W-:Y:S04]  /*cbaf0*/  STL [R1+0x531c], R21 ;  /* 0x00531c1501007387 */ /* 0x000fe80000100800 */
[----:B------:R-:W2:Y:S01]  /*cbb00*/  LDL.LU R47, [R1+0x2ad8] ;  /* 0x002ad800012f7983 */ /* 0x000ea20000300800 */
        /* <DEDUP_REMOVED lines=18> */
[----:B------:R-:W-:Y:S02]  /*cbc30*/  LOP3.LUT R17, R17, 0xffff, RZ, 0xc0, !PT ;  /* 0x0000ffff11117812 */ /* 0x000fe400078ec0ff */
[----:B------:R-:W-:Y:S02]  /*cbc40*/  PRMT R48, R5, 0x3340, R4 ;  /* 0x0000334005307816 */ /* 0x000fe40000000004 */
[--C-:B------:R-:W-:Y:S02]  /*cbc50*/  PRMT R19, R19, 0x3340, R0.reuse ;  /* 0x0000334013137816 */ /* 0x100fe40000000000 */
[--C-:B------:R-:W-:Y:S01]  /*cbc60*/  PRMT R18, R18, 0x3340, R0.reuse ;  /* 0x0000334012127816 */ /* 0x100fe20000000000 */
[----:B------:R-:W-:Y:S01]  /*cbc70*/  STL [R1+0x238], R3 ;  /* 0x0002380301007387 */ /* 0x000fe20000100800 */
[----:B------:R-:W-:-:S03]  /*cbc80*/  PRMT R17, R17, 0x3340, R0 ;  /* 0x0000334011117816 */ /* 0x000fc60000000000 */
[----:B------:R-:W-:Y:S04]  /*cbc90*/  STL [R1+0x5320], R48 ;  /* 0x0053203001007387 */ /* 0x000fe80000100800 */
[----:B------:R-:W-:Y:S04]  /*cbca0*/  STL [R1+0x5324], R19 ;  /* 0x0053241301007387 */ /* 0x000fe80000100800 */
[----:B------:R-:W-:Y:S01]  /*cbcb0*/  STL [R1+0x5328], R18 ;  /* 0x0053281201007387 */ /* 0x000fe20000100800 */
[----:B------:R-:W-:-:S03]  /*cbcc0*/  LOP3.LUT R9, R46, 0xffff, RZ, 0xc0, !PT ;  /* 0x0000ffff2e097812 */ /* 0x000fc600078ec0ff */
[----:B------:R-:W-:Y:S04]  /*cbcd0*/  STL [R1+0x532c], R17 ;  /* 0x00532c1101007387 */ /* 0x000fe80000100800 */
[----:B------:R-:W4:Y:S04]  /*cbce0*/  LDL.LU R49, [R1+0x2b1c] ;  /* 0x002b1c0001317983 */ /* 0x000f280000300800 */
[----:B------:R-:W4:Y:S04]  /*cbcf0*/  LDL.LU R44, [R1+0x2adc] ;  /* 0x002adc00012c7983 */ /* 0x000f280000300800 */
[----:B------:R-:W4:Y:S04]  /*cbd00*/  LDL.LU R45, [R1+0x2af0] ;  /* 0x002af000012d7983 */ /* 0x000f280000300800 */
[----:B------:R-:W4:Y:S01]  /*cbd10*/  LDL.LU R46, [R1+0x1d20] ;  /* 0x001d2000012e7983 */ /* 0x000f220000300800 */
[----:B--2---:R-:W-:-:S04]  /*cbd20*/  LOP3.LUT R6, R47, 0xffff, RZ, 0xc0, !PT ;  /* 0x0000ffff2f067812 */ /* 0x004fc800078ec0ff */
[----:B------:R-:W-:Y:S02]  /*cbd30*/  PRMT R4, R6, 0x3340, R0 ;  /* 0x0000334006047816 */ /* 0x000fe40000000000 */
[----:B------:R-:W-:-:S04]  /*cbd40*/  SHF.R.U32.HI R14, RZ, 0x8, R6 ;  /* 0x00000008ff0e7819 */ /* 0x000fc80000011606 */
[----:B------:R-:W-:-:S04]  /*cbd50*/  LOP3.LUT R14, R14, 0xffff, RZ, 0xc0, !PT ;  /* 0x0000ffff0e0e7812 */ /* 0x000fc800078ec0ff */
[----:B------:R-:W-:Y:S02]  /*cbd60*/  PRMT R14, R14, 0x3340, R0 ;  /* 0x000033400e0e7816 */ /* 0x000fe40000000000 */
[----:B---3--:R-:W-:-:S04]  /*cbd70*/  LOP3.LUT R8, R2, 0xffff, RZ, 0xc0, !PT ;  /* 0x0000ffff02087812 */ /* 0x008fc800078ec0ff */
[----:B------:R-:W-:-:S04]  /*cbd80*/  PRMT R5, R9, 0x3340, R8 ;  /* 0x0000334009057816 */ /* 0x000fc80000000008 */
[----:B------:R-:W-:Y:S02]  /*cbd90*/  PRMT R2, R5, 0x5410, R4 ;  /* 0x0000541005027816 */ /* 0x000fe40000000004 */
[----:B------:R-:W-:Y:S02]  /*cbda0*/  SHF.R.U32.HI R5, RZ, 0x8, R9 ;  /* 0x00000008ff057819 */ /* 0x000fe40000011609 */
[----:B------:R-:W-:Y:S02]  /*cbdb0*/  SHF.R.U32.HI R4, RZ, 0x8, R8 ;  /* 0x00000008ff047819 */ /* 0x000fe40000011608 */
[----:B------:R-:W-:Y:S02]  /*cbdc0*/  LOP3.LUT R5, R5, 0xffff, RZ, 0xc0, !PT ;  /* 0x0000ffff05057812 */ /* 0x000fe400078ec0ff */
[----:B------:R-:W-:-:S04]  /*cbdd0*/  LOP3.LUT R4, R4, 0xffff, RZ, 0xc0, !PT ;  /* 0x0000ffff04047812 */ /* 0x000fc800078ec0ff */
[----:B------:R-:W-:Y:S01]  /*cbde0*/  PRMT R60, R5, 0x3340, R4 ;  /* 0x00003340053c7816 */ /* 0x000fe20000000004 */
[----:B------:R0:W-:Y:S01]  /*cbdf0*/  STL [R1+0x5214], R2 ;  /* 0x0052140201007387 */ /* 0x0001e20000100800 */
[----:B----4-:R-:W-:-:S03]  /*cbe00*/  SHF.R.U32.HI R13, RZ, 0x8, R41 ;  /* 0x00000008ff0d7819 */ /* 0x010fc60000011629 */
[----:B------:R-:W-:Y:S01]  /*cbe10*/  STL [R1+0x5330], R60 ;  /* 0x0053303c01007387 */ /* 0x000fe20000100800 */
[----:B------:R-:W-:-:S03]  /*cbe20*/  SHF.R.U32.HI R12, RZ, 0x8, R43 ;  /* 0x00000008ff0c7819 */ /* 0x000fc6000001162b */
[----:B------:R-:W-:Y:S04]  /*cbe30*/  STL [R1+0x5334], R14 ;  /* 0x0053340e01007387 */ /* 0x000fe80000100800 */
[----:B------:R-:W2:Y:S04]  /*cbe40*/  LDL.LU R41, [R1+0x2b2c] ;  /* 0x002b2c0001297983 */ /* 0x000ea80000300800 */
[----:B------:R-:W3:Y:S04]  /*cbe50*/  LDL.LU R47, [R1+0x2ae4] ;  /* 0x002ae400012f7983 */ /* 0x000ee80000300800 */
[----:B------:R-:W4:Y:S01]  /*cbe60*/  LDL.LU R43, [R1+0x2af8] ;  /* 0x002af800012b7983 */ /* 0x000f220000300800 */
[----:B------:R-:W-:-:S02]  /*cbe70*/  LOP3.LUT R13, R13, 0xffff, RZ, 0xc0, !PT ;  /* 0x0000ffff0d0d7812 */ /* 0x000fc400078ec0ff */
[----:B------:R-:W-:Y:S02]  /*cbe80*/  LOP3.LUT R12, R12, 0xffff, RZ, 0xc0, !PT ;  /* 0x0000ffff0c0c7812 */ /* 0x000fe400078ec0ff */
[--C-:B------:R-:W-:Y:S02]  /*cbe90*/  PRMT R13, R13, 0x3340, R0.reuse ;  /* 0x000033400d0d7816 */ /* 0x100fe40000000000 */
[----:B------:R-:W-:Y:S02]  /*cbea0*/  LOP3.LUT R9, R49, 0xffff, RZ, 0xc0, !PT ;  /* 0x0000ffff31097812 */ /* 0x000fe400078ec0ff */
[----:B------:R-:W-:Y:S02]  /*cbeb0*/  LOP3.LUT R6, R44, 0xffff, RZ, 0xc0, !PT ;  /* 0x0000ffff2c067812 */ /* 0x000fe400078ec0ff */
[----:B------:R-:W-:Y:S02]  /*cbec0*/  LOP3.LUT R8, R45, 0xffff, RZ, 0xc0, !PT ;  /* 0x0000ffff2d087812 */ /* 0x000fe400078ec0ff */
[----:B------:R-:W-:-:S02]  /*cbed0*/  PRMT R4, R6, 0x3340, R0 ;  /* 0x0000334006047816 */ /* 0x000fc40000000000 */
[----:B------:R-:W-:Y:S02]  /*cbee0*/  PRMT R5, R9, 0x3340, R8 ;  /* 0x0000334009057816 */ /* 0x000fe40000000008 */
[----:B------:R-:W-:Y:S02]  /*cbef0*/  SHF.R.U32.HI R10, RZ, 0x8, R6 ;  /* 0x00000008ff0a7819 */ /* 0x000fe40000011606 */
[----:B0-----:R-:W-:Y:S02]  /*cbf00*/  PRMT R2, R5, 0x5410, R4 ;  /* 0x0000541005027816 */ /* 0x001fe40000000004 */
[----:B------:R-:W-:Y:S02]  /*cbf10*/  SHF.R.U32.HI R5, RZ, 0x8, R9 ;  /* 0x00000008ff057819 */ /* 0x000fe40000011609 */
[----:B------:R-:W-:Y:S02]  /*cbf20*/  SHF.R.U32.HI R4, RZ, 0x8, R8 ;  /* 0x00000008ff047819 */ /* 0x000fe40000011608 */
[----:B------:R-:W-:-:S02]  /*cbf30*/  SHF.R.U32.HI R9, RZ, 0x8, R40 ;  /* 0x00000008ff097819 */ /* 0x000fc40000011628 */
[----:B------:R-:W-:Y:S02]  /*cbf40*/  SHF.R.U32.HI R8, RZ, 0x8, R46 ;  /* 0x00000008ff087819 */ /* 0x000fe4000001162e */
[----:B------:R-:W-:Y:S02]  /*cbf50*/  LOP3.LUT R5, R5, 0xffff, RZ, 0xc0, !PT ;  /* 0x0000ffff05057812 */ /* 0x000fe400078ec0ff */
[----:B------:R-:W-:Y:S02]  /*cbf60*/  LOP3.LUT R4, R4, 0xffff, RZ, 0xc0, !PT ;  /* 0x0000ffff04047812 */ /* 0x000fe400078ec0ff */
[----:B------:R-:W-:Y:S02]  /*cbf70*/  LOP3.LUT R10, R10, 0xffff, RZ, 0xc0, !PT ;  /* 0x0000ffff0a0a7812 */ /* 0x000fe400078ec0ff */
[----:B------:R-:W-:Y:S02]  /*cbf80*/  PRMT R12, R12, 0x3340, R0 ;  /* 0x000033400c0c7816 */ /* 0x000fe40000000000 */
[----:B------:R-:W-:-:S02]  /*cbf90*/  LOP3.LUT R9, R9, 0xffff, RZ, 0xc0, !PT ;  /* 0x0000ffff09097812 */ /* 0x000fc400078ec0ff */
[----:B------:R-:W-:Y:S02]  /*cbfa0*/  LOP3.LUT R8, R8, 0xffff, RZ, 0xc0, !PT ;  /* 0x0000ffff08087812 */ /* 0x000fe400078ec0ff */
[----:B------:R-:W-:Y:S01]  /*cbfb0*/  PRMT R49, R5, 0x3340, R4 ;  /* 0x0000334005317816 */ /* 0x000fe20000000004 */
[----:B------:R-:W-:Y:S01]  /*cbfc0*/  STL [R1+0x5338], R13 ;  /* 0x0053380d01007387 */ /* 0x000fe20000100800 */
[--C-:B------:R-:W-:Y:S02]  /*cbfd0*/  PRMT R10, R10, 0x3340, R0.reuse ;  /* 0x000033400a0a7816 */ /* 0x100fe40000000000 */
[--C-:B------:R-:W-:Y:S01]  /*cbfe0*/  PRMT R9, R9, 0x3340, R0.reuse ;  /* 0x0000334009097816 */ /* 0x100fe20000000000 */
[----:B------:R-:W-:Y:S01]  /*cbff0*/  STL [R1+0x533c], R12 ;  /* 0x00533c0c01007387 */ /* 0x000fe20000100800 */
[----:B------:R-:W-:-:S03]  /*cc000*/  PRMT R8, R8, 0x3340, R0 ;  /* 0x0000334008087816 */ /* 0x000fc60000000000 */
[----:B------:R0:W-:Y:S04]  /*cc010*/  STL [R1+0x310], R2 ;  /* 0x0003100201007387 */ /* 0x0001e80000100800 */
[----:B------:R-:W-:Y:S04]  /*cc020*/  STL [R1+0x5340], R49 ;  /* 0x0053403101007387 */ /* 0x000fe80000100800 */
[----:B------:R-:W-:Y:S04]  /*cc030*/  STL [R1+0x5344], R10 ;  /* 0x0053440a01007387 */ /* 0x000fe80000100800 */
[----:B------:R-:W-:Y:S04]  /*cc040*/  STL [R1+0x5348], R9 ;  /* 0x0053480901007387 */ /* 0x000fe80000100800 */
[----:B------:R-:W-:Y:S04]  /*cc050*/  STL [R1+0x534c], R8 ;  /* 0x00534c0801007387 */ /* 0x000fe80000100800 */
[----:B------:R-:W4:Y:S04]  /*cc060*/  LDL.LU R16, [R1+0x1d24] ;  /* 0x001d240001107983 */ /* 0x000f280000300800 */
[----:B------:R-:W4:Y:S01]  /*cc070*/  LDL.LU R7, [R1+0x1a58] ;  /* 0x001a580001077983 */ /* 0x000f220000300800 */
[----:B--2---:R-:W-:-:S02]  /*cc080*/  LOP3.LUT R41, R41, 0xffff, RZ, 0xc0, !PT ;  /* 0x0000ffff29297812 */ /* 0x004fc400078ec0ff */
[----:B---3--:R-:W-:Y:S02]  /*cc090*/  LOP3.LUT R6, R47, 0xffff, RZ, 0xc0, !PT ;  /* 0x0000ffff2f067812 */ /* 0x008fe400078ec0ff */
[----:B----4-:R-:W-:Y:S02]  /*cc0a0*/  LOP3.LUT R40, R43, 0xffff, RZ, 0xc0, !PT ;  /* 0x0000ffff2b287812 */ /* 0x010fe400078ec0ff */
[----:B------:R-:W-:Y:S02]  /*cc0b0*/  PRMT R4, R6, 0x3340, R0 ;  /* 0x0000334006047816 */ /* 0x000fe40000000000 */
[----:B------:R-:W-:-:S04]  /*cc0c0*/  PRMT R5, R41, 0x3340, R40 ;  /* 0x0000334029057816 */ /* 0x000fc80000000028 */
[----:B0-----:R-:W-:-:S05]  /*cc0d0*/  PRMT R2, R5, 0x5410, R4 ;  /* 0x0000541005027816 */ /* 0x001fca0000000004 */
[----:B------:R-:W-:Y:S04]  /*cc0e0*/  STL [R1+0x1988], R2 ;  /* 0x0019880201007387 */ /* 0x000fe80000100800 */
        /* <DEDUP_REMOVED lines=21> */
[----:B------:R-:W-:-:S02]  /*cc240*/  SHF.R.U32.HI R5, RZ, 0x8, R41 ;  /* 0x00000008ff057819 */ /* 0x000fc40000011629 */
[----:B------:R-:W-:Y:S01]  /*cc250*/  SHF.R.U32.HI R4, RZ, 0x8, R40 ;  /* 0x00000008ff047819 */ /* 0x000fe20000011628 */
[----:B------:R-:W4:Y:S01]  /*cc260*/  LDL.LU R47, [R1+0x195c] ;  /* 0x00195c00012f7983 */ /* 0x000f220000300800 */
[----:B------:R-:W-:Y:S02]  /*cc270*/  LOP3.LUT R5, R5, 0xffff, RZ, 0xc0, !PT ;  /* 0x0000ffff05057812 */ /* 0x000fe400078ec0ff */
[----:B------:R-:W-:Y:S01]  /*cc280*/  LOP3.LUT R4, R4, 0xffff, RZ, 0xc0, !PT ;  /* 0x0000ffff04047812 */ /* 0x000fe200078ec0ff */
[----:B------:R-:W4:Y:S01]  /*cc290*/  LDL.LU R43, [R1+0x1c2c] ;  /* 0x001c2c00012b7983 */ /* 0x000f220000300800 */
[----:B------:R-:W-:Y:S02]  /*cc2a0*/  SHF.R.U32.HI R6, RZ, 0x8, R6 ;  /* 0x00000008ff067819 */ /* 0x000fe40000011606 */
[----:B------:R-:W-:Y:S02]  /*cc2b0*/  PRMT R52, R5, 0x3340, R4 ;  /* 0x0000334005347816 */ /* 0x000fe40000000004 */
[----:B------:R-:W-:-:S02]  /*cc2c0*/  SHF.R.U32.HI R5, RZ, 0x8, R42 ;  /* 0x00000008ff057819 */ /* 0x000fc4000001162a */
[----:B------:R-:W-:Y:S02]  /*cc2d0*/  SHF.R.U32.HI R4, RZ, 0x8, R16 ;  /* 0x00000008ff047819 */ /* 0x000fe40000011610 */
[----:B------:R-:W-:Y:S02]  /*cc2e0*/  LOP3.LUT R6, R6, 0xffff, RZ, 0xc0, !PT ;  /* 0x0000ffff06067812 */ /* 0x000fe400078ec0ff */
[----:B------:R-:W-:Y:S02]  /*cc2f0*/  LOP3.LUT R5, R5, 0xffff, RZ, 0xc0, !PT ;  /* 0x0000ffff05057812 */ /* 0x000fe400078ec0ff */
[----:B------:R-:W-:Y:S02]  /*cc300*/  LOP3.LUT R4, R4, 0xffff, RZ, 0xc0, !PT ;  /* 0x0000ffff04047812 */ /* 0x000fe400078ec0ff */
[--C-:B------:R-:W-:Y:S02]  /*cc310*/  PRMT R6, R6, 0x3340, R0.reuse ;  /* 0x0000334006067816 */ /* 0x100fe40000000000 */
[----:B------:R-:W-:-:S02]  /*cc320*/  PRMT R5, R5, 0x3340, R0 ;  /* 0x0000334005057816 */ /* 0x000fc40000000000 */
[----:B------:R-:W-:Y:S01]  /*cc330*/  PRMT R4, R4, 0x3340, R0 ;  /* 0x0000334004047816 */ /* 0x000fe20000000000 */
[----:B------:R-:W-:Y:S04]  /*cc340*/  STL [R1+0x5350], R52 ;  /* 0x0053503401007387 */ /* 0x000fe80000100800 */
[----:B------:R-:W-:Y:S04]  /*cc350*/  STL [R1+0x5354], R6 ;  /* 0x0053540601007387 */ /* 0x000fe80000100800 */
[----:B------:R-:W-:Y:S04]  /*cc360*/  STL [R1+0x5358], R5 ;  /* 0x0053580501007387 */ /* 0x000fe80000100800 */
[----:B------:R2:W-:Y:S04]  /*cc370*/  STL [R1+0x535c], R4 ;  /* 0x00535c0401007387 */ /* 0x0005e80000100800 */
[----:B------:R4:W-:Y:S01]  /*cc380*/  STL [R1+0x5204], R0 ;  /* 0x0052040001007387 */ /* 0x0009e20000100800 */
[----:B--2---:R-:W-:-:S02]  /*cc390*/  PRMT R4, R11, 0x5410, R7 ;  /* 0x000054100b047816 */ /* 0x004fc40000000007 */
[----:B---3--:R-:W-:-:S03]  /*cc3a0*/  PRMT R2, R3, 0x5410, R15 ;  /* 0x0000541003027816 */ /* 0x008fc6000000000f */
[----:B------:R-:W-:Y:S04]  /*cc3b0*/  STL [R1+0x1980], R4 ;  /* 0x0019800401007387 */ /* 0x000fe80000100800 */
[----:B------:R0:W-:Y:S01]  /*cc3c0*/  STL [R1+0x197c], R2 ;  /* 0x00197c0201007387 */ /* 0x0001e20000100800 */
[----:B----4-:R-:W-:Y:S02]  /*cc3d0*/  PRMT R0, R26, 0x5410, R20 ;  /* 0x000054101a007816 */ /* 0x010fe40000000014 */
[----:B------:R-:W-:-:S03]  /*cc3e0*/  PRMT R3, R29, 0x5410, R51 ;  /* 0x000054101d037816 */ /* 0x000fc60000000033 */
[----:B------:R1:W-:Y:S04]  /*cc3f0*/  STL [R1+0x1984], R0 ;  /* 0x0019840001007387 */ /* 0x0003e80000100800 */
[----:B------:R2:W-:Y:S01]  /*cc400*/  STL [R1+0x1974], R3 ;  /* 0x0019740301007387 */ /* 0x0005e20000100800 */
[----:B0-----:R-:W-:-:S05]  /*cc410*/  PRMT R2, R31, 0x5410, R30 ;  /* 0x000054101f027816 */ /* 0x001fca000000001e */
[----:B------:R0:W-:Y:S01]  /*cc420*/  STL [R1+0x1970], R2 ;  /* 0x0019700201007387 */ /* 0x0001e20000100800 */
[----:B-1----:R-:W-:Y:S02]  /*cc430*/  PRMT R0, R33, 0x5410, R32 ;  /* 0x0000541021007816 */ /* 0x002fe40000000020 */
[----:B--2---:R-:W-:-:S03]  /*cc440*/  PRMT R3, R34, 0x5410, R50 ;  /* 0x0000541022037816 */ /* 0x004fc60000000032 */
[----:B------:R1:W-:Y:S04]  /*cc450*/  STL [R1+0x1978], R0 ;  /* 0x0019780001007387 */ /* 0x0003e80000100800 */
[----:B------:R2:W-:Y:S01]  /*cc460*/  STL [R1+0x1968], R3 ;  /* 0x0019680301007387 */ /* 0x0005e20000100800 */
[----:B0-----:R-:W-:-:S05]  /*cc470*/  PRMT R2, R36, 0x5410, R35 ;  /* 0x0000541024027816 */ /* 0x001fca0000000023 */
[----:B------:R0:W-:Y:S01]  /*cc480*/  STL [R1+0x1964], R2 ;  /* 0x0019640201007387 */ /* 0x0001e20000100800 */
[----:B-1----:R-:W-:Y:S02]  /*cc490*/  PRMT R0, R39, 0x5410, R37 ;  /* 0x0000541027007816 */ /* 0x002fe40000000025 */
[----:B--2---:R-:W-:-:S03]  /*cc4a0*/  PRMT R3, R44, 0x5410, R38 ;  /* 0x000054102c037816 */ /* 0x004fc60000000026 */
[----:B------:R1:W-:Y:S04]  /*cc4b0*/  STL [R1+0x1954], R0 ;  /* 0x0019540001007387 */ /* 0x0003e80000100800 */
[----:B------:R-:W-:Y:S01]  /*cc4c0*/  STL [R1+0x196c], R3 ;  /* 0x00196c0301007387 */ /* 0x000fe20000100800 */
[----:B0-----:R-:W-:-:S03]  /*cc4d0*/  PRMT R2, R46, 0x5410, R45 ;  /* 0x000054102e027816 */ /* 0x001fc6000000002d */
[----:B------:R-:W2:Y:S04]  /*cc4e0*/  LDL.LU R4, [R1+0x1c48] ;  /* 0x001c480001047983 */ /* 0x000ea80000300800 */
[----:B------:R-:W-:Y:S04]  /*cc4f0*/  STL [R1+0x1958], R2 ;  /* 0x0019580201007387 */ /* 0x000fe80000100800 */
[----:B------:R-:W3:Y:S01]  /*cc500*/  LDL.LU R5, [R1+0x1950] ;  /* 0x0019500001057983 */ /* 0x000ee20000300800 */
[----:B-1----:R-:W-:-:S05]  /*cc510*/  PRMT R0, R43, 0x5410, R47 ;  /* 0x000054102b007816 */ /* 0x002fca000000002f */
[----:B------:R-:W-:Y:S04]  /*cc520*/  STL [R1+0x195c], R0 ;  /* 0x00195c0001007387 */ /* 0x000fe80000100800 */
[----:B---3--:R0:W-:Y:S04]  /*cc530*/  STL [R1+0x5360], R5 ;  /* 0x0053600501007387 */ /* 0x0081e80000100800 */
[----:B0-----:R-:W2:Y:S04]  /*cc540*/  LDL.LU R5, [R1+0x19a0] ;  /* 0x0019a00001057983 */ /* 0x001ea80000300800 */
[----:B------:R-:W3:Y:S04]  /*cc550*/  LDL.LU R6, [R1+0x1c1c] ;  /* 0x001c1c0001067983 */ /* 0x000ee80000300800 */
[----:B------:R-:W4:Y:S04]  /*cc560*/  LDL.LU R52, [R1+0x2f4] ;  /* 0x0002f40001347983 */ /* 0x000f280000300800 */
[----:B------:R-:W4:Y:S04]  /*cc570*/  LDL.LU R8, [R1+0x1c24] ;  /* 0x001c240001087983 */ /* 0x000f280000300800 */
        /* <DEDUP_REMOVED lines=56> */
[----:B--2---:R-:W-:-:S03]  /*cc900*/  PRMT R4, R4, 0x5410, R5 ;  /* 0x0000541004047816 */ /* 0x004fc60000000005 */
[----:B------:R-:W2:Y:S04]  /*cc910*/  LDL.LU R5, [R1+0x5360] ;  /* 0x0053600001057983 */ /* 0x000ea80000300800 */
[----:B------:R0:W-:Y:S01]  /*cc920*/  STL [R1+0x1960], R4 ;  /* 0x0019600401007387 */ /* 0x0001e20000100800 */
[----:B----4-:R-:W-:-:S03]  /*cc930*/  PRMT R8, R8, 0x5410, R52 ;  /* 0x0000541008087816 */ /* 0x010fc60000000034 */
[----:B0-----:R-:W4:Y:S01]  /*cc940*/  LDL.LU R4, [R1+0x535c] ;  /* 0x00535c0001047983 */ /* 0x001f220000300800 */
[----:B---3--:R-:W-:Y:S02]  /*cc950*/  PRMT R10, R10, 0x5410, R9 ;  /* 0x000054100a0a7816 */ /* 0x008fe40000000009 */
[----:B------:R-:W-:Y:S02]  /*cc960*/  PRMT R12, R12, 0x5410, R49 ;  /* 0x000054100c0c7816 */ /* 0x000fe40000000031 */
[----:B------:R-:W-:Y:S02]  /*cc970*/  PRMT R14, R14, 0x5410, R13 ;  /* 0x000054100e0e7816 */ /* 0x000fe4000000000d */
[----:B------:R-:W-:Y:S02]  /*cc980*/  PRMT R17, R17, 0x5410, R60 ;  /* 0x0000541011117816 */ /* 0x000fe4000000003c */
[----:B------:R-:W-:Y:S02]  /*cc990*/  PRMT R19, R19, 0x5410, R18 ;  /* 0x0000541013137816 */ /* 0x000fe40000000012 */
[----:B------:R-:W-:-:S02]  /*cc9a0*/  PRMT R0, R0, 0x5410, R48 ;  /* 0x0000541000007816 */ /* 0x000fc40000000030 */
[----:B------:R-:W-:Y:S02]  /*cc9b0*/  PRMT R7, R11, 0x5410, R7 ;  /* 0x000054100b077816 */ /* 0x000fe40000000007 */
[----:B--2---:R-:W-:Y:S02]  /*cc9c0*/  PRMT R6, R6, 0x5410, R5 ;  /* 0x0000541006067816 */ /* 0x004fe40000000005 */
[----:B------:R-:W2:Y:S04]  /*cc9d0*/  LDL.LU R5, [R1+0x5358] ;  /* 0x0053580001057983 */ /* 0x000ea80000300800 */
[----:B------:R0:W-:Y:S04]  /*cc9e0*/  STL [R1+0x348], R6 ;  /* 0x0003480601007387 */ /* 0x0001e80000100800 */
[----:B0-----:R-:W3:Y:S04]  /*cc9f0*/  LDL.LU R6, [R1+0x5354] ;  /* 0x0053540001067983 */ /* 0x001ee80000300800 */
[----:B------:R-:W3:Y:S04]  /*cca00*/  LDL.LU R52, [R1+0x5350] ;  /* 0x0053500001347983 */ /* 0x000ee80000300800 */
[----:B------:R0:W-:Y:S04]  /*cca10*/  STL [R1+0x30c], R8 ;  /* 0x00030c0801007387 */ /* 0x0001e80000100800 */
[----:B0-----:R-:W2:Y:S04]  /*cca20*/  LDL.LU R8, [R1+0x534c] ;  /* 0x00534c0001087983 */ /* 0x001ea80000300800 */
[----:B------:R-:W2:Y:S04]  /*cca30*/  LDL.LU R9, [R1+0x5348] ;  /* 0x0053480001097983 */ /* 0x000ea80000300800 */
        /* <DEDUP_REMOVED lines=15> */
[----:B------:R0:W-:Y:S02]  /*ccb30*/  STL [R1+0x2b4], R0 ;  /* 0x0002b40001007387 */ /* 0x0001e40000100800 */
[----:B0-----:R-:W-:-:S02]  /*ccb40*/  PRMT R0, R40, 0x5410, R42 ;  /* 0x0000541028007816 */ /* 0x001fc4000000002a */
[----:B------:R-:W-:Y:S02]  /*ccb50*/  PRMT R40, R2, 0x5410, R41 ;  /* 0x0000541002287816 */ /* 0x000fe40000000029 */
[----:B------:R-:W-:Y:S01]  /*ccb60*/  PRMT R2, R22, 0x5410, R21 ;  /* 0x0000541016027816 */ /* 0x000fe20000000015 */
[----:B------:R0:W-:Y:S01]  /*ccb70*/  STL [R1+0x2bc], R0 ;  /* 0x0002bc0001007387 */ /* 0x0001e20000100800 */
[----:B------:R-:W-:-:S03]  /*ccb80*/  PRMT R21, R54, 0x5410, R53 ;  /* 0x0000541036157816 */ /* 0x000fc60000000035 */
[----:B------:R-:W-:Y:S01]  /*ccb90*/  STL [R1+0x2a8], R40 ;  /* 0x0002a82801007387 */ /* 0x000fe20000100800 */
[----:B0-----:R-:W-:-:S03]  /*ccba0*/  PRMT R0, R23, 0x5410, R61 ;  /* 0x0000541017007816 */ /* 0x001fc6000000003d */
[----:B------:R0:W-:Y:S04]  /*ccbb0*/  STL [R1+0x2a4], R2 ;  /* 0x0002a40201007387 */ /* 0x0001e80000100800 */
[----:B------:R1:W-:Y:S01]  /*ccbc0*/  STL [R1+0x2ac], R0 ;  /* 0x0002ac0001007387 */ /* 0x0003e20000100800 */
[----:B0-----:R-:W-:-:S03]  /*ccbd0*/  PRMT R2, R27, 0x5410, R55 ;  /* 0x000054101b027816 */ /* 0x001fc60000000037 */
[----:B------:R0:W-:Y:S01]  /*ccbe0*/  STL [R1+0x2b0], R21 ;  /* 0x0002b01501007387 */ /* 0x0001e20000100800 */
[----:B-1----:R-:W-:-:S03]  /*ccbf0*/  PRMT R0, R59, 0x5410, R28 ;  /* 0x000054103b007816 */ /* 0x002fc6000000001c */
[----:B------:R1:W-:Y:S04]  /*ccc00*/  STL [R1+0x26c], R2 ;  /* 0x00026c0201007387 */ /* 0x0003e80000100800 */
[----:B------:R4:W-:Y:S01]  /*ccc10*/  STL [R1+0x294], R0 ;  /* 0x0002940001007387 */ /* 0x0009e20000100800 */
[----:B0-----:R-:W-:Y:S02]  /*ccc20*/  PRMT R21, R56, 0x5410, R24 ;  /* 0x0000541038157816 */ /* 0x001fe40000000018 */
[----:B-1----:R-:W-:-:S03]  /*ccc30*/  PRMT R2, R58, 0x5410, R57 ;  /* 0x000054103a027816 */ /* 0x002fc60000000039 */
[----:B------:R-:W-:Y:S01]  /*ccc40*/  STL [R1+0x290], R21 ;  /* 0x0002901501007387 */ /* 0x000fe20000100800 */
[----:B----4-:R-:W-:-:S03]  /*ccc50*/  PRMT R0, R16, 0x5410, R25 ;  /* 0x0000541010007816 */ /* 0x010fc60000000019 */
[----:B------:R0:W-:Y:S04]  /*ccc60*/  STL [R1+0x260], R2 ;  /* 0x0002600201007387 */ /* 0x0001e80000100800 */
[----:B------:R1:W-:Y:S01]  /*ccc70*/  STL [R1+0x268], R0 ;  /* 0x0002680001007387 */ /* 0x0003e20000100800 */
[----:B0-----:R-:W-:-:S03]  /*ccc80*/  PRMT R2, R3, 0x5410, R15 ;  /* 0x0000541003027816 */ /* 0x001fc6000000000f */
[----:B------:R-:W-:Y:S01]  /*ccc90*/  STL [R1+0x264], R7 ;  /* 0x0002640701007387 */ /* 0x000fe20000100800 */
[----:B------:R-:W-:Y:S02]  /*ccca0*/  PRMT R3, R29, 0x5410, R51 ;  /* 0x000054101d037816 */ /* 0x000fe40000000033 */
[----:B-1----:R-:W-:Y:S01]  /*cccb0*/  PRMT R0, R26, 0x5410, R20 ;  /* 0x000054101a007816 */ /* 0x002fe20000000014 */
[----:B------:R0:W-:Y:S04]  /*cccc0*/  STL [R1+0x254], R2 ;  /* 0x0002540201007387 */ /* 0x0001e80000100800 */
[----:B------:R1:W-:Y:S01]  /*cccd0*/  STL [R1+0x25c], R0 ;  /* 0x00025c0001007387 */ /* 0x0003e20000100800 */
[----:B0-----:R-:W-:-:S03]  /*ccce0*/  PRMT R2, R31, 0x5410, R30 ;  /* 0x000054101f027816 */ /* 0x001fc6000000001e */
[----:B------:R0:W-:Y:S01]  /*cccf0*/  STL [R1+0x258], R3 ;  /* 0x0002580301007387 */ /* 0x0001e20000100800 */
[----:B-1----:R-:W-:-:S03]  /*ccd00*/  PRMT R0, R33, 0x5410, R32 ;  /* 0x0000541021007816 */ /* 0x002fc60000000020 */
        /* <DEDUP_REMOVED lines=12> */
[----:B------:R-:W4:Y:S04]  /*ccdd0*/  LDL.LU R21, [R1+0x1fc] ;  /* 0x0001fc0001157983 */ /* 0x000f280000300800 */
[----:B------:R-:W-:Y:S04]  /*ccde0*/  STL [R1+0x224], R2 ;  /* 0x0002240201007387 */ /* 0x000fe80000100800 */
[----:B0-----:R-:W4:Y:S04]  /*ccdf0*/  LDL.LU R3, [R1+0x1ab4] ;  /* 0x001ab40001037983 */ /* 0x001f280000300800 */
[----:B------:R0:W-:Y:S04]  /*cce00*/  STL [R1+0x214], R0 ;  /* 0x0002140001007387 */ /* 0x0001e80000100800 */
        /* <DEDUP_REMOVED lines=43> */
[----:B----4-:R-:W-:-:S03]  /*cd0c0*/  PRMT R3, R3, 0x5410, R21 ;  /* 0x0000541003037816 */ /* 0x010fc60000000015 */
[----:B------:R-:W4:Y:S04]  /*cd0d0*/  LDL.LU R21, [R1+0x531c] ;  /* 0x00531c0001157983 */ /* 0x000f280000300800 */
[----:B------:R0:W-:Y:S01]  /*cd0e0*/  STL [R1+0x210], R3 ;  /* 0x0002100301007387 */ /* 0x0001e20000100800 */
[----:B--2---:R-:W-:-:S03]  /*cd0f0*/  PRMT R61, R61, 0x5410, R22 ;  /* 0x000054103d3d7816 */ /* 0x004fc60000000016 */
[----:B0-----:R-:W2:Y:S01]  /*cd100*/  LDL.LU R3, [R1+0x28] ;  /* 0x0000280001037983 */ /* 0x001ea20000300800 */
[----:B---3--:R-:W-:-:S03]  /*cd110*/  PRMT R51, R51, 0x5410, R27 ;  /* 0x0000541033337816 */ /* 0x008fc6000000001b */
[----:B------:R-:W3:Y:S04]  /*cd120*/  LDL.LU R22, [R1+0x5318] ;  /* 0x0053180001167983 */ /* 0x000ee80000300800 */
[----:B------:R0:W-:Y:S01]  /*cd130*/  STL [R1+0x218], R61 ;  /* 0x0002183d01007387 */ /* 0x0001e20000100800 */
[----:B------:R-:W-:-:S03]  /*cd140*/  PRMT R53, R53, 0x5410, R28 ;  /* 0x0000541035357816 */ /* 0x000fc6000000001c */
[----:B0-----:R-:W3:Y:S01]  /*cd150*/  LDL.LU R61, [R1+0x5314] ;  /* 0x00531400013d7983 */ /* 0x001ee20000300800 */
[----:B------:R-:W-:-:S03]  /*cd160*/  PRMT R24, R24, 0x5410, R59 ;  /* 0x0000541018187816 */ /* 0x000fc6000000003b */
[----:B------:R-:W2:Y:S04]  /*cd170*/  LDL.LU R27, [R1+0x5310] ;  /* 0x00531000011b7983 */ /* 0x000ea80000300800 */
[----:B------:R0:W-:Y:S01]  /*cd180*/  STL [R1+0x204], R51 ;  /* 0x0002043301007387 */ /* 0x0001e20000100800 */
[----:B------:R-:W-:-:S03]  /*cd190*/  PRMT R16, R16, 0x5410, R25 ;  /* 0x0000541010107816 */ /* 0x000fc60000000019 */
[----:B0-----:R-:W2:Y:S04]  /*cd1a0*/  LDL.LU R51, [R1+0x38] ;  /* 0x0000380001337983 */ /* 0x001ea80000300800 */
[----:B------:R-:W2:Y:S04]  /*cd1b0*/  LDL.LU R28, [R1+0x530c] ;  /* 0x00530c00011c7983 */ /* 0x000ea80000300800 */
[----:B------:R0:W-:Y:S01]  /*cd1c0*/  STL [R1+0x208], R53 ;  /* 0x0002083501007387 */ /* 0x0001e20000100800 */
[----:B------:R-:W-:Y:S02]  /*cd1d0*/  PRMT R55, R55, 0x5410, R54 ;  /* 0x0000541037377816 */ /* 0x000fe40000000036 */
[----:B------:R-:W-:Y:S01]  /*cd1e0*/  PRMT R11, R11, 0x5410, R7 ;  /* 0x000054100b0b7816 */ /* 0x000fe20000000007 */
[----:B0-----:R-:W2:Y:S04]  /*cd1f0*/  LDL.LU R53, [R1+0x30] ;  /* 0x0000300001357983 */ /* 0x001ea80000300800 */
[----:B------:R-:W2:Y:S04]  /*cd200*/  LDL.LU R59, [R1+0x5308] ;  /* 0x00530800013b7983 */ /* 0x000ea80000300800 */
[----:B------:R0:W-:Y:S01]  /*cd210*/  STL [R1+0x20c], R24 ;  /* 0x00020c1801007387 */ /* 0x0001e20000100800 */
[----:B------:R-:W-:-:S03]  /*cd220*/  PRMT R56, R56, 0x5410, R15 ;  /* 0x0000541038387816 */ /* 0x000fc6000000000f */
        /* <DEDUP_REMOVED lines=40> */
[----:B------:R-:W3:Y:S01]  /*cd4b0*/  LDL.LU R38, [R1+0x52b8] ;  /* 0x0052b80001267983 */ /* 0x000ee20000300800 */
[----:B------:R-:W-:-:S02]  /*cd4c0*/  PRMT R46, R46, 0x5410, R57 ;  /* 0x000054102e2e7816 */ /* 0x000fc40000000039 */
[----:B------:R-:W-:Y:S01]  /*cd4d0*/  PRMT R41, R58, 0x5410, R41 ;  /* 0x000054103a297816 */ /* 0x000fe20000000029 */
[----:B------:R-:W4:Y:S01]  /*cd4e0*/  LDL.LU R57, [R1+0x34] ;  /* 0x0000340001397983 */ /* 0x000f220000300800 */
[----:B------:R-:W-:-:S03]  /*cd4f0*/  PRMT R40, R40, 0x5410, R42 ;  /* 0x0000541028287816 */ /* 0x000fc6000000002a */
[----:B------:R-:W4:Y:S01]  /*cd500*/  LDL.LU R58, [R1+0x40] ;  /* 0x00004000013a7983 */ /* 0x000f220000300800 */
[----:B------:R-:W-:Y:S02]  /*cd510*/  PRMT R43, R43, 0x5410, R2 ;  /* 0x000054102b2b7816 */ /* 0x000fe40000000002 */
[----:B------:R-:W-:Y:S02]  /*cd520*/  PRMT R47, R47, 0x5410, R0 ;  /* 0x000054102f2f7816 */ /* 0x000fe40000000000 */
[----:B--2---:R-:W-:Y:S02]  /*cd530*/  PRMT R39, R39, 0x5410, R37 ;  /* 0x0000541027277816 */ /* 0x004fe40000000025 */
[----:B------:R-:W-:Y:S02]  /*cd540*/  PRMT R37, R51, 0x5410, R35 ;  /* 0x0000541033257816 */ /* 0x000fe40000000023 */
[----:B---3--:R-:W-:Y:S02]  /*cd550*/  PRMT R42, R23, 0x5410, R38 ;  /* 0x00005410172a7816 */ /* 0x008fe40000000026 */
[----:B------:R-:W-:Y:S01]  /*cd560*/  PRMT R38, R3, 0x5410, R36 ;  /* 0x0000541003267816 */ /* 0x000fe20000000024 */
[----:B------:R-:W2:Y:S01]  /*cd570*/  LDL.LU R23, [R1+0x54] ;  /* 0x0000540001177983 */ /* 0x000ea20000300800 */
[----:B------:R-:W-:-:S02]  /*cd580*/  PRMT R35, R53, 0x5410, R34 ;  /* 0x0000541035237816 */ /* 0x000fc40000000022 */
[----:B------:R-:W-:Y:S01]  /*cd590*/  PRMT R36, R50, 0x5410, R33 ;  /* 0x0000541032247816 */ /* 0x000fe20000000021 */
[----:B------:R-:W3:Y:S01]  /*cd5a0*/  LDL.LU R3, [R1+0x5c] ;  /* 0x00005c0001037983 */ /* 0x000ee20000300800 */
[----:B------:R-:W-:-:S03]  /*cd5b0*/  PRMT R34, R54, 0x5410, R32 ;  /* 0x0000541036227816 */ /* 0x000fc60000000020 */
[----:B------:R-:W2:Y:S01]  /*cd5c0*/  LDL.LU R51, [R1+0x344] ;  /* 0x0003440001337983 */ /* 0x000ea20000300800 */
[----:B------:R-:W-:-:S03]  /*cd5d0*/  PRMT R32, R55, 0x5410, R31 ;  /* 0x0000541037207816 */ /* 0x000fc6000000001f */
[----:B------:R-:W2:Y:S01]  /*cd5e0*/  LDL.LU R50, [R1+0x1a98] ;  /* 0x001a980001327983 */ /* 0x000ea20000300800 */
[----:B------:R-:W-:-:S03]  /*cd5f0*/  PRMT R33, R56, 0x5410, R30 ;  /* 0x0000541038217816 */ /* 0x000fc6000000001e */
[----:B------:R-:W2:Y:S04]  /*cd600*/  LDL.LU R2, [R1+0x1adc] ;  /* 0x001adc0001027983 */ /* 0x000ea80000300800 */
[----:B------:R-:W2:Y:S04]  /*cd610*/  LDL.LU R31, [R1+0x1c] ;  /* 0x00001c00011f7983 */ /* 0x000ea80000300800 */
[----:B------:R-:W3:Y:S04]  /*cd620*/  LDL.LU R0, [R1+0x1c28] ;  /* 0x001c280001007983 */ /* 0x000ee80000300800 */
[----:B------:R-:W3:Y:S04]  /*cd630*/  LDL.LU R30, [R1+0x4] ;  /* 0x00000400011e7983 */ /* 0x000ee80000300800 */
[----:B------:R-:W4:Y:S04]  /*cd640*/  LDL.LU R53, [R1+0x1ca0] ;  /* 0x001ca00001357983 */ /* 0x000f280000300800 */
[----:B------:R-:W4:Y:S04]  /*cd650*/  LDL.LU R54, [R1+0x1cb8] ;  /* 0x001cb80001367983 */ /* 0x000f280000300800 */
[----:B------:R-:W4:Y:S04]  /*cd660*/  LDL.LU R55, [R1+0xa8] ;  /* 0x0000a80001377983 */ /* 0x000f280000300800 */
[----:B------:R-:W4:Y:S01]  /*cd670*/  LDL.LU R56, [R1+0xa4] ;  /* 0x0000a40001387983 */ /* 0x000f220000300800 */
[----:B--2---:R-:W-:-:S03]  /*cd680*/  PRMT R31, R31, 0x5410, R29 ;  /* 0x000054101f1f7816 */ /* 0x004fc6000000001d */
[----:B------:R-:W2:Y:S01]  /*cd690*/  LDL.LU R29, [R1] ;  /* 0x00000000011d7983 */ /* 0x000ea20000300800 */
[----:B---3--:R-:W-:-:S03]  /*cd6a0*/  PRMT R30, R30, 0x5410, R26 ;  /* 0x000054101e1e7816 */ /* 0x008fc6000000001a */
[----:B------:R-:W3:Y:S02]  /*cd6b0*/  LDL.LU R26, [R1+0x18] ;  /* 0x00001800011a7983 */ /* 0x000ee40000300800 */
[----:B---3--:R-:W-:Y:S02]  /*cd6c0*/  PRMT R26, R26, 0x5410, R20 ;  /* 0x000054101a1a7816 */ /* 0x008fe40000000014 */
[----:B------:R-:W3:Y:S01]  /*cd6d0*/  LDL.LU R20, [R1+0x14] ;  /* 0x0000140001147983 */ /* 0x000ee20000300800 */
[----:B--2---:R-:W-:-:S03]  /*cd6e0*/  PRMT R29, R29, 0x5410, R15 ;  /* 0x000054101d1d7816 */ /* 0x004fc6000000000f */
[----:B------:R-:W2:Y:S01]  /*cd6f0*/  LDL.LU R15, [R1+0x2c] ;  /* 0x00002c00010f7983 */ /* 0x000ea20000300800 */
[----:B---3--:R-:W-:-:S03]  /*cd700*/  PRMT R20, R20, 0x5410, R11 ;  /* 0x0000541014147816 */ /* 0x008fc6000000000b */
[----:B------:R-:W3:Y:S01]  /*cd710*/  LDL.LU R11, [R1+0x10] ;  /* 0x00001000010b7983 */ /* 0x000ee20000300800 */
[----:B--2---:R-:W-:Y:S02]  /*cd720*/  PRMT R15, R15, 0x5410, R16 ;  /* 0x000054100f0f7816 */ /* 0x004fe40000000010 */
[----:B----4-:R-:W-:Y:S02]  /*cd730*/  PRMT R16, R58, 0x5410, R24 ;  /* 0x000054103a107816 */ /* 0x010fe40000000018 */
[----:B------:R-:W-:Y:S02]  /*cd740*/  PRMT R28, R59, 0x5410, R28 ;  /* 0x000054103b1c7816 */ /* 0x000fe4000000001c */
[----:B------:R-:W-:Y:S02]  /*cd750*/  PRMT R27, R23, 0x5410, R27 ;  /* 0x00005410171b7816 */ /* 0x000fe4000000001b */
[----:B---3--:R-:W-:Y:S02]  /*cd760*/  PRMT R7, R11, 0x5410, R7 ;  /* 0x000054100b077816 */ /* 0x008fe40000000007 */
[----:B------:R-:W-:-:S02]  /*cd770*/  PRMT R11, R57, 0x5410, R25 ;  /* 0x00005410390b7816 */ /* 0x000fc40000000019 */
[----:B------:R-:W2:Y:S04]  /*cd780*/  LDL.LU R25, [R1+0x1c10] ;  /* 0x001c100001197983 */ /* 0x000ea80000300800 */
[----:B------:R-:W3:Y:S04]  /*cd790*/  LDL.LU R24, [R1+0x1b9c] ;  /* 0x001b9c0001187983 */ /* 0x000ee80000300800 */
[----:B------:R-:W4:Y:S04]  /*cd7a0*/  LDL.LU R57, [R1+0x2b88] ;  /* 0x002b880001397983 */ /* 0x000f280000300800 */
[----:B------:R-:W2:Y:S04]  /*cd7b0*/  LDL.LU R58, [R1+0x2b84] ;  /* 0x002b8400013a7983 */ /* 0x000ea80000300800 */
[----:B------:R-:W2:Y:S04]  /*cd7c0*/  LDL.LU R59, [R1+0x2b78] ;  /* 0x002b7800013b7983 */ /* 0x000ea80000300800 */
[----:B------:R-:W2:Y:S01]  /*cd7d0*/  LDL.LU R23, [R1+0x52b4] ;  /* 0x0052b40001177983 */ /* 0x000ea20000300800 */
[----:B------:R-:W-:-:S02]  /*cd7e0*/  PRMT R19, R48, 0x5410, R19 ;  /* 0x0000541030137816 */ /* 0x000fc40000000013 */
[----:B------:R-:W-:Y:S02]  /*cd7f0*/  PRMT R22, R61, 0x5410, R22 ;  /* 0x000054103d167816 */ /* 0x000fe40000000016 */
[----:B------:R-:W-:Y:S02]  /*cd800*/  PRMT R21, R51, 0x5410, R21 ;  /* 0x0000541033157816 */ /* 0x000fe40000000015 */
[----:B--2---:R-:W-:Y:S02]  /*cd810*/  PRMT R23, R3, 0x5410, R23 ;  /* 0x0000541003177816 */ /* 0x004fe40000000017 */
[----:B------:R-:W2:Y:S04]  /*cd820*/  LDL.LU R3, [R1+0x52b0] ;  /* 0x0052b00001037983 */ /* 0x000ea80000300800 */
[----:B------:R-:W2:Y:S04]  /*cd830*/  LDL.LU R61, [R1+0x52ac] ;  /* 0x0052ac00013d7983 */ /* 0x000ea80000300800 */
[----:B------:R-:W2:Y:S04]  /*cd840*/  LDL.LU R51, [R1+0x52a8] ;  /* 0x0052a80001337983 */ /* 0x000ea80000300800 */
[----:B------:R-:W2:Y:S04]  /*cd850*/  LDL.LU R48, [R1+0x52a4] ;  /* 0x0052a40001307983 */ /* 0x000ea80000300800 */
[----:B------:R0:W-:Y:S04]  /*cd860*/  STL [R1+0x1e8], R19 ;  /* 0x0001e81301007387 */ /* 0x0001e80000100800 */
[----:B0-----:R-:W2:Y:S01]  /*cd870*/  LDL.LU R19, [R1+0x1b68] ;  /* 0x001b680001137983 */ /* 0x001ea20000300800 */
[----:B------:R-:W-:-:S02]  /*cd880*/  PRMT R18, R50, 0x5410, R18 ;  /* 0x0000541032127816 */ /* 0x000fc40000000012 */
[----:B------:R-:W-:Y:S01]  /*cd890*/  PRMT R14, R60, 0x5410, R14 ;  /* 0x000054103c0e7816 */ /* 0x000fe2000000000e */
[----:B------:R-:W3:Y:S01]  /*cd8a0*/  LDL.LU R50, [R1+0x52a0] ;  /* 0x0052a00001327983 */ /* 0x000ee20000300800 */
[----:B------:R-:W-:-:S03]  /*cd8b0*/  PRMT R10, R49, 0x5410, R10 ;  /* 0x00005410310a7816 */ /* 0x000fc6000000000a */
[----:B------:R-:W-:Y:S04]  /*cd8c0*/  STL [R1+0x1ec], R18 ;  /* 0x0001ec1201007387 */ /* 0x000fe80000100800 */
[----:B------:R-:W4:Y:S04]  /*cd8d0*/  LDL.LU R60, [R1+0x529c] ;  /* 0x00529c00013c7983 */ /* 0x000f280000300800 */
[----:B------:R-:W-:Y:S01]  /*cd8e0*/  STL [R1+0x228], R14 ;  /* 0x0002280e01007387 */ /* 0x000fe20000100800 */
[----:B--2---:R-:W-:-:S05]  /*cd8f0*/  PRMT R13, R19, 0x5410, R13 ;  /* 0x00005410130d7816 */ /* 0x004fca000000000d */
[----:B------:R-:W-:Y:S04]  /*cd900*/  STL [R1+0x22c], R13 ;  /* 0x00022c0d01007387 */ /* 0x000fe80000100800 */
[----:B------:R-:W2:Y:S01]  /*cd910*/  LDL.LU R49, [R1+0x5298] ;  /* 0x0052980001317983 */ /* 0x000ea20000300800 */
[----:B---3--:R-:W-:Y:S02]  /*cd920*/  PRMT R12, R24, 0x5410, R12 ;  /* 0x00005410180c7816 */ /* 0x008fe4000000000c */
[----:B------:R-:W-:Y:S02]  /*cd930*/  PRMT R9, R25, 0x5410, R9 ;  /* 0x0000541019097816 */ /* 0x000fe40000000009 */
[----:B------:R-:W-:Y:S01]  /*cd940*/  PRMT R0, R0, 0x5410, R8 ;  /* 0x0000541000007816 */ /* 0x000fe20000000008 */
[----:B------:R-:W-:Y:S01]  /*cd950*/  STL [R1+0x240], R12 ;  /* 0x0002400c01007387 */ /* 0x000fe20000100800 */
[----:B------:R-:W-:-:S02]  /*cd960*/  PRMT R6, R52, 0x5410, R6 ;  /* 0x0000541034067816 */ /* 0x000fc40000000006 */
[----:B------:R-:W-:Y:S01]  /*cd970*/  PRMT R5, R53, 0x5410, R5 ;  /* 0x0000541035057816 */ /* 0x000fe20000000005 */
[----:B------:R-:W-:Y:S04]  /*cd980*/  STL [R1+0x298], R10 ;  /* 0x0002980a01007387 */ /* 0x000fe80000100800 */
[----:B------:R-:W-:Y:S04]  /*cd990*/  STL [R1+0x29c], R9 ;  /* 0x00029c0901007387 */ /* 0x000fe80000100800 */
[----:B------:R0:W-:Y:S04]  /*cd9a0*/  STL [R1+0x2a0], R0 ;  /* 0x0002a00001007387 */ /* 0x0001e80000100800 */
[----:B------:R-:W-:Y:S04]  /*cd9b0*/  STL [R1+0x340], R6 ;  /* 0x0003400601007387 */ /* 0x000fe80000100800 */
[----:B------:R1:W-:Y:S01]  /*cd9c0*/  STL [R1+0x344], R5 ;  /* 0x0003440501007387 */ /* 0x0003e20000100800 */
[----:B0-----:R-:W-:-:S02]  /*cd9d0*/  PRMT R0, R54, 0x5410, R4 ;  /* 0x0000541036007816 */ /* 0x001fc40000000004 */
[----:B------:R-:W-:Y:S02]  /*cd9e0*/  PRMT R4, R7, 0x5210, R55 ;  /* 0x0000521007047816 */ /* 0x000fe40000000037 */
[----:B------:R-:W0:Y:S01]  /*cd9f0*/  LDS.128 R52, [R50] ;  /* 0x0000000032347984 */ /* 0x000e220000000c00 */
[----:B----4-:R-:W-:Y:S02]  /*cda00*/  PRMT R7, R16, 0x5210, R60 ;  /* 0x0000521010077816 */ /* 0x010fe4000000003c */
[----:B-1----:R-:W-:Y:S02]  /*cda10*/  PRMT R5, R11, 0x5210, R56 ;  /* 0x000052100b057816 */ /* 0x002fe40000000038 */
[----:B--2---:R-:W-:Y:S01]  /*cda20*/  PRMT R6, R15, 0x5210, R49 ;  /* 0x000052100f067816 */ /* 0x004fe20000000031 */
[----:B------:R-:W-:Y:S01]  /*cda30*/  NOP ;  /* 0x0000000000007918 */ /* 0x000fe20000000000 */
[----:B------:R-:W2:Y:S04]  /*cda40*/  LDL.LU R49, [R1+0x5294] ;  /* 0x0052940001317983 */ /* 0x000ea80000300800 */
[----:B------:R-:W3:Y:S01]  /*cda50*/  LDL.LU R14, [R1+0x2b24] ;  /* 0x002b2400010e7983 */ /* 0x000ee20000300800 */
[----:B------:R-:W-:-:S03]  /*cda60*/  LOP3.LUT R15, R57, 0xffff, RZ, 0xc0, !PT ;  /* 0x0000ffff390f7812 */ /* 0x000fc600078ec0ff */
[----:B------:R-:W4:Y:S01]  /*cda70*/  LDL.LU R18, [R1+0x2b20] ;  /* 0x002b200001127983 */ /* 0x000f220000300800 */
[----:B------:R-:W-:-:S03]  /*cda80*/  LOP3.LUT R19, R58, 0xffff, RZ, 0xc0, !PT ;  /* 0x0000ffff3a137812 */ /* 0x000fc600078ec0ff */
[----:B------:R-:W3:Y:S04]  /*cda90*/  LDL.LU R10, [R1+0x2b14] ;  /* 0x002b1400010a7983 */ /* 0x000ee80000300800 */
[----:B0-----:R0:W-:Y:S04]  /*cdaa0*/  STL [R1+0xe0], R52 ;  /* 0x0000e03401007387 */ /* 0x0011e80000100800 */
[----:B------:R1:W-:Y:S01]  /*cdab0*/  STSM.16.M88.4 [R50], R4 ;  /* 0x0000000432007844 */ /* 0x0003e20000000200 */
[----:B0-----:R-:W-:Y:S01]  /*cdac0*/  LOP3.LUT R52, R59, 0xffff, RZ, 0xc0, !PT ;  /* 0x0000ffff3b347812 */ /* 0x001fe200078ec0ff */
[----:B------:R-:W-:-:S02]  /*cdad0*/  NOP ;  /* 0x0000000000007918 */ /* 0x000fc40000000000 */
[----:B------:R0:W0:Y:S01]  /*cdae0*/  LDS.128 R56, [R50] ;  /* 0x0000000032387984 */ /* 0x0000220000000c00 */
[----:B-1----:R-:W-:-:S03]  /*cdaf0*/  PRMT R4, R48, 0x4210, R15 ;  /* 0x0000421030047816 */ /* 0x002fc6000000000f */
[----:B------:R-:W-:Y:S01]  /*cdb00*/  STL.64 [R1+0xe8], R54 ;  /* 0x0000e83601007387 */ /* 0x000fe20000100a00 */
[----:B------:R-:W-:-:S03]  /*cdb10*/  PRMT R5, R51, 0x4210, R19 ;  /* 0x0000421033057816 */ /* 0x000fc60000000013 */
[----:B------:R-:W4:Y:S01]  /*cdb20*/  LDL.LU R48, [R1+0x5290] ;  /* 0x0052900001307983 */ /* 0x000f220000300800 */
[----:B------:R-:W-:-:S03]  /*cdb30*/  PRMT R2, R2, 0x5410, R17 ;  /* 0x0000541002027816 */ /* 0x000fc60000000011 */
[----:B------:R-:W4:Y:S01]  /*cdb40*/  LDL.LU R51, [R1+0x528c] ;  /* 0x00528c0001337983 */ /* 0x000f220000300800 */
[----:B------:R-:W-:-:S03]  /*cdb50*/  IMAD.MOV.U32 R60, RZ, RZ, R53 ;  /* 0x000000ffff3c7224 */ /* 0x000fc600078e0035 */
[----:B------:R-:W4:Y:S04]  /*cdb60*/  LDL.LU R13, [R1+0x1b44] ;  /* 0x001b4400010d7983 */ /* 0x000f280000300800 */
[----:B------:R-:W4:Y:S04]  /*cdb70*/  LDL.LU R17, [R1+0x1b40] ;  /* 0x001b400001117983 */ /* 0x000f280000300800 */
[----:B------:R-:W4:Y:S01]  /*cdb80*/  LDL.LU R25, [R1+0x1b30] ;  /* 0x001b300001197983 */ /* 0x000f220000300800 */
[----:B------:R-:W-:-:S03]  /*cdb90*/  PRMT R6, R61, 0x4210, R52 ;  /* 0x000042103d067816 */ /* 0x000fc60000000034 */
[----:B------:R-:W4:Y:S04]  /*cdba0*/  LDL.LU R53, [R1+0x1b2c] ;  /* 0x001b2c0001357983 */ /* 0x000f280000300800 */
[----:B0-----:R-:W4:Y:S04]  /*cdbb0*/  LDL.LU R50, [R1+0x5288] ;  /* 0x0052880001327983 */ /* 0x001f280000300800 */
[----:B------:R-:W-:Y:S01]  /*cdbc0*/  STL [R1+0xd0], R56 ;  /* 0x0000d03801007387 */ /* 0x000fe20000100800 */
[----:B------:R-:W-:-:S03]  /*cdbd0*/  IMAD.MOV.U32 R61, RZ, RZ, R57 ;  /* 0x000000ffff3d7224 */ /* 0x000fc600078e0039 */
[----:B------:R0:W-:Y:S01]  /*cdbe0*/  STL [R1+0xdc], R59 ;  /* 0x0000dc3b01007387 */ /* 0x0001e20000100800 */
[----:B------:R-:W-:Y:S01]  /*cdbf0*/  NOP ;  /* 0x0000000000007918 */ /* 0x000fe20000000000 */
[----:B--2---:R-:W-:-:S04]  /*cdc00*/  LOP3.LUT R49, R49, 0xffff, RZ, 0xc0, !PT ;  /* 0x0000ffff31317812 */ /* 0x004fc800078ec0ff */
[----:B------:R-:W-:Y:S01]  /*cdc10*/  PRMT R7, R3, 0x4210, R49 ;  /* 0x0000421003077816 */ /* 0x000fe20000000031 */
[----:B------:R-:W-:Y:S02]  /*cdc20*/  IMAD.MOV.U32 R3, RZ, RZ, R58 ;  /* 0x000000ffff037224 */ /* 0x000fe400078e003a */
[----:B0-----:R-:W2:Y:S04]  /*cdc30*/  LDL.LU.64 R58, [R1+0x5280] ;  /* 0x00528000013a7983 */ /* 0x001ea80000300a00 */
[----:B------:R-:W2:Y:S04]  /*cdc40*/  LDL.LU.64 R56, [R1+0x5278] ;  /* 0x0052780001387983 */ /* 0x000ea80000300a00 */
[----:B------:R-:W2:Y:S04]  /*cdc50*/  LDL.LU R12, [R1+0x1aa8] ;  /* 0x001aa800010c7983 */ /* 0x000ea80000300800 */
[----:B------:R-:W2:Y:S04]  /*cdc60*/  LDL.LU R24, [R1+0x1aa4] ;  /* 0x001aa40001187983 */ /* 0x000ea80000300800 */
[----:B------:R-:W2:Y:S04]  /*cdc70*/  LDL.LU R54, [R1+0x1a94] ;  /* 0x001a940001367983 */ /* 0x000ea80000300800 */
[----:B------:R-:W2:Y:S04]  /*cdc80*/  LDL.LU R55, [R1+0x1a90] ;  /* 0x001a900001377983 */ /* 0x000ea80000300800 */
[----:B------:R0:W-:Y:S04]  /*cdc90*/  STL [R1+0x5200], R3 ;  /* 0x0052000301007387 */ /* 0x0001e80000100800 */
[----:B0-----:R-:W2:Y:S01]  /*cdca0*/  LDL R3, [R1+0x1fdc] ;  /* 0x001fdc0001037983 */ /* 0x001ea20000100800 */
[----:B---3--:R-:W-:-:S02]  /*cdcb0*/  LOP3.LUT R14, R14, 0xffff, RZ, 0xc0, !PT ;  /* 0x0000ffff0e0e7812 */ /* 0x008fc400078ec0ff */
[----:B----4-:R-:W-:Y:S01]  /*cdcc0*/  LOP3.LUT R18, R18, 0xffff, RZ, 0xc0, !PT ;  /* 0x0000ffff12127812 */ /* 0x010fe200078ec0ff */
[----:B------:R0:W-:Y:S02]  /*cdcd0*/  STL.64 [R1+0x51e8], R60 ;  /* 0x0051e83c01007387 */ /* 0x0001e40000100a00 */
[----:B0-----:R-:W-:Y:S02]  /*cdce0*/  LOP3.LUT R60, R10, 0xffff, RZ, 0xc0, !PT ;  /* 0x0000ffff0a3c7812 */ /* 0x001fe400078ec0ff */
[----:B--2---:R0:W-:Y:S01]  /*cdcf0*/  STSM.16.M88.4 [R3], R4 ;  /* 0x0000000403007844 */ /* 0x0041e20000000200 */
[----:B------:R-:W-:-:S03]  /*cdd00*/  NOP ;  /* 0x0000000000007918 */ /* 0x000fc60000000000 */
[----:B------:R-:W1:Y:S01]  /*cdd10*/  LDS.128 R8, [R3] ;  /* 0x0000000003087984 */ /* 0x000e620000000c00 */
[----:B0-----:R-:W-:-:S03]  /*cdd20*/  PRMT R4, R58, 0x4210, R14 ;  /* 0x000042103a047816 */ /* 0x001fc6000000000e */
[----:B------:R-:W2:Y:S01]  /*cdd30*/  LDL.LU R58, [R1+0x5274] ;  /* 0x00527400013a7983 */ /* 0x000ea20000300800 */
[----:B------:R-:W-:Y:S02]  /*cdd40*/  PRMT R5, R56, 0x4210, R18 ;  /* 0x0000421038057816 */ /* 0x000fe40000000012 */
[----:B------:R-:W-:Y:S01]  /*cdd50*/  PRMT R6, R57, 0x4210, R60 ;  /* 0x0000421039067816 */ /* 0x000fe2000000003c */
[----:B------:R-:W3:Y:S04]  /*cdd60*/  LDL.LU R56, [R1+0x5270] ;  /* 0x0052700001387983 */ /* 0x000ee80000300800 */
[----:B------:R-:W4:Y:S01]  /*cdd70*/  LDL.LU R57, [R1+0x526c] ;  /* 0x00526c0001397983 */ /* 0x000f220000300800 */
[----:B------:R-:W-:Y:S02]  /*cdd80*/  LOP3.LUT R50, R50, 0xffff, RZ, 0xc0, !PT ;  /* 0x0000ffff32327812 */ /* 0x000fe400078ec0ff */
[----:B------:R-:W-:-:S02]  /*cdd90*/  LOP3.LUT R13, R13, 0xffff, RZ, 0xc0, !PT ;  /* 0x0000ffff0d0d7812 */ /* 0x000fc400078ec0ff */
[----:B------:R-:W-:Y:S01]  /*cdda0*/  PRMT R7, R59, 0x4210, R50 ;  /* 0x000042103b077816 */ /* 0x000fe20000000032 */
[----:B------:R-:W-:Y:S01]  /*cddb0*/  NOP ;  /* 0x0000000000007918 */ /* 0x000fe20000000000 */
[----:B------:R-:W-:Y:S01]  /*cddc0*/  LOP3.LUT R17, R17, 0xffff, RZ, 0xc0, !PT ;  /* 0x0000ffff11117812 */ /* 0x000fe200078ec0ff */
[----:B------:R-:W3:Y:S04]  /*cddd0*/  LDL.LU R59, [R1+0x5268] ;  /* 0x00526800013b7983 */ /* 0x000ee80000300800 */
[----:B------:R2:W-:Y:S04]  /*cdde0*/  STSM.16.M88.4 [R3], R4 ;  /* 0x0000000403007844 */ /* 0x0005e80000000200 */
[----:B-1----:R-:W-:Y:S04]  /*cddf0*/  STL.64 [R1+0xc0], R8 ;  /* 0x0000c00801007387 */ /* 0x002fe80000100a00 */
[----:B------:R-:W-:Y:S01]  /*cde00*/  STL.64 [R1+0xc8], R10 ;  /* 0x0000c80a01007387 */ /* 0x000fe20000100a00 */
[----:B------:R-:W-:-:S03]  /*cde10*/  NOP ;  /* 0x0000000000007918 */ /* 0x000fc60000000000 */
[----:B------:R-:W0:Y:S01]  /*cde20*/  LDS.128 R8, [R3] ;  /* 0x0000000003087984 */ /* 0x000e220000000c00 */
[----:B------:R-:W-:Y:S02]  /*cde30*/  LOP3.LUT R25, R25, 0xffff, RZ, 0xc0, !PT ;  /* 0x0000ffff19197812 */ /* 0x000fe400078ec0ff */
[----:B------:R-:W-:Y:S02]  /*cde40*/  LOP3.LUT R53, R53, 0xffff, RZ, 0xc0, !PT ;  /* 0x0000ffff35357812 */ /* 0x000fe400078ec0ff */
[----:B--2---:R-:W-:Y:S02]  /*cde50*/  PRMT R5, R58, 0x4210, R17 ;  /* 0x000042103a057816 */ /* 0x004fe40000000011 */
[----:B----4-:R-:W-:Y:S02]  /*cde60*/  PRMT R4, R57, 0x4210, R13 ;  /* 0x0000421039047816 */ /* 0x010fe4000000000d */
[----:B------:R-:W2:Y:S04]  /*cde70*/  LDL.LU R57, [R1+0x5264] ;  /* 0x0052640001397983 */ /* 0x000ea80000300800 */
[----:B------:R-:W4:Y:S01]  /*cde80*/  LDL.LU R58, [R1+0x5260] ;  /* 0x00526000013a7983 */ /* 0x000f220000300800 */
[----:B------:R-:W-:-:S02]  /*cde90*/  PRMT R6, R51, 0x4210, R25 ;  /* 0x0000421033067816 */ /* 0x000fc40000000019 */
[----:B------:R-:W-:Y:S01]  /*cdea0*/  PRMT R7, R48, 0x4210, R53 ;  /* 0x0000421030077816 */ /* 0x000fe20000000035 */
[----:B------:R-:W-:-:S04]  /*cdeb0*/  NOP ;  /* 0x0000000000007918 */ /* 0x000fc80000000000 */
[----:B------:R-:W-:Y:S01]  /*cdec0*/  STSM.16.M88.4 [R3], R4 ;  /* 0x0000000403007844 */ /* 0x000fe20000000200 */
[----:B------:R-:W-:-:S03]  /*cded0*/  NOP ;  /* 0x0000000000007918 */ /* 0x000fc60000000000 */
[----:B------:R-:W1:Y:S01]  /*cdee0*/  LDS.128 R4, [R3] ;  /* 0x0000000003047984 */ /* 0x000e620000000c00 */
[----:B0-----:R-:W-:Y:S01]  /*cdef0*/  IMAD.MOV.U32 R51, RZ, RZ, R11 ;  /* 0x000000ffff337224 */ /* 0x001fe200078e000b */
[----:B------:R-:W-:Y:S02]  /*cdf00*/  LOP3.LUT R16, R24, 0xffff, RZ, 0xc0, !PT ;  /* 0x0000ffff18107812 */ /* 0x000fe400078ec0ff */
[----:B------:R3:W-:Y:S01]  /*cdf10*/  STL [R1+0xb4], R9 ;  /* 0x0000b40901007387 */ /* 0x0007e20000100800 */
[----:B------:R-:W-:-:S03]  /*cdf20*/  LOP3.LUT R12, R12, 0xffff, RZ, 0xc0, !PT ;  /* 0x0000ffff0c0c7812 */ /* 0x000fc600078ec0ff */
[----:B------:R-:W-:Y:S01]  /*cdf30*/  STL [R1+0xb8], R10 ;  /* 0x0000b80a01007387 */ /* 0x000fe20000100800 */
[----:B------:R-:W-:-:S03]  /*cdf40*/  LOP3.LUT R24, R54, 0xffff, RZ, 0xc0, !PT ;  /* 0x0000ffff36187812 */ /* 0x000fc600078ec0ff */
[----:B------:R0:W-:Y:S01]  /*cdf50*/  STL [R1+0x519c], R51 ;  /* 0x00519c3301007387 */ /* 0x0001e20000100800 */
[----:B------:R-:W-:Y:S01]  /*cdf60*/  IMAD.MOV.U32 R48, RZ, RZ, R8 ;  /* 0x000000ffff307224 */ /* 0x000fe200078e0008 */
[----:B---3--:R-:W-:Y:S02]  /*cdf70*/  PRMT R9, R59, 0x4210, R16 ;  /* 0x000042103b097816 */ /* 0x008fe40000000010 */
[----:B0-----:R-:W-:-:S04]  /*cdf80*/  LOP3.LUT R51, R55, 0xffff, RZ, 0xc0, !PT ;  /* 0x0000ffff37337812 */ /* 0x001fc800078ec0ff */
[----:B------:R-:W-:Y:S01]  /*cdf90*/  PRMT R11, R56, 0x4210, R51 ;  /* 0x00004210380b7816 */ /* 0x000fe20000000033 */
[----:B------:R-:W-:Y:S01]  /*cdfa0*/  NOP ;  /* 0x0000000000007918 */ /* 0x000fe20000000000 */
[----:B--2---:R-:W-:Y:S02]  /*cdfb0*/  PRMT R10, R57, 0x4210, R24 ;  /* 0x00004210390a7816 */ /* 0x004fe40000000018 */
[----:B----4-:R-:W-:Y:S02]  /*cdfc0*/  PRMT R8, R58, 0x4210, R12 ;  /* 0x000042103a087816 */ /* 0x010fe4000000000c */
[----:B------:R-:W2:Y:S01]  /*cdfd0*/  LDL.LU R58, [R1+0x525c] ;  /* 0x00525c00013a7983 */ /* 0x000ea20000300800 */
[----:B-1----:R-:W-:-:S03]  /*cdfe0*/  IMAD.MOV.U32 R57, RZ, RZ, R7 ;  /* 0x000000ffff397224 */ /* 0x002fc600078e0007 */
[----:B------:R-:W3:Y:S01]  /*cdff0*/  LDL.LU R59, [R1+0x5258] ;  /* 0x00525800013b7983 */ /* 0x000ee20000300800 */
[----:B------:R-:W-:-:S03]  /*ce000*/  PRMT R7, R29, 0x5210, R49 ;  /* 0x000052101d077816 */ /* 0x000fc60000000031 */
[----:B------:R0:W-:Y:S04]  /*ce010*/  STL.64 [R1+0xa0], R4 ;  /* 0x0000a00401007387 */ /* 0x0001e80000100a00 */
[----:B------:R1:W-:Y:S04]  /*ce020*/  STL [R1+0xa8], R6 ;  /* 0x0000a80601007387 */ /* 0x0003e80000100800 */
[----:B------:R4:W-:Y:S01]  /*ce030*/  STSM.16.M88.4 [R3], R8 ;  /* 0x0000000803007844 */ /* 0x0009e20000000200 */
[----:B0-----:R-:W-:Y:S02]  /*ce040*/  PRMT R4, R26, 0x5210, R15 ;  /* 0x000052101a047816 */ /* 0x001fe4000000000f */
[----:B-1----:R-:W-:-:S02]  /*ce050*/  PRMT R6, R20, 0x5210, R52 ;  /* 0x0000521014067816 */ /* 0x002fc40000000034 */
[----:B------:R-:W-:Y:S01]  /*ce060*/  PRMT R5, R30, 0x5210, R19 ;  /* 0x000052101e057816 */ /* 0x000fe20000000013 */
[----:B------:R-:W-:Y:S01]  /*ce070*/  NOP ;  /* 0x0000000000007918 */ /* 0x000fe20000000000 */
[----:B----4-:R-:W-:Y:S02]  /*ce080*/  IMAD.MOV.U32 R10, RZ, RZ, R53 ;  /* 0x000000ffff0a7224 */ /* 0x010fe400078e0035 */
[----:B------:R-:W0:Y:S01]  /*ce090*/  LDS.128 R52, [R3] ;  /* 0x0000000003347984 */ /* 0x000e220000000c00 */
[----:B------:R-:W-:-:S03]  /*ce0a0*/  NOP ;  /* 0x0000000000007918 */ /* 0x000fc60000000000 */
[----:B------:R1:W-:Y:S02]  /*ce0b0*/  STSM.16.M88.4 [R3], R4 ;  /* 0x0000000403007844 */ /* 0x0003e40000000200 */
[----:B-1----:R-:W-:Y:S02]  /*ce0c0*/  PRMT R5, R31, 0x5210, R18 ;  /* 0x000052101f057816 */ /* 0x002fe40000000012 */
[----:B------:R-:W-:Y:S01]  /*ce0d0*/  PRMT R7, R28, 0x5210, R50 ;  /* 0x000052101c077816 */ /* 0x000fe20000000032 */
[----:B------:R-:W-:Y:S01]  /*ce0e0*/  NOP ;  /* 0x0000000000007918 */ /* 0x000fe20000000000 */
[----:B------:R-:W1:Y:S04]  /*ce0f0*/  LDS.128 R28, [R3] ;  /* 0x00000000031c7984 */ /* 0x000e680000000c00 */
[----:B------:R4:W-:Y:S01]  /*ce100*/  STL [R1+0x51a0], R57 ;  /* 0x0051a03901007387 */ /* 0x0009e20000100800 */
[----:B0-----:R-:W-:-:S03]  /*ce110*/  IMAD.MOV.U32 R49, RZ, RZ, R53 ;  /* 0x000000ffff317224 */ /* 0x001fc600078e0035 */
[----:B------:R-:W-:Y:S01]  /*ce120*/  STL [R1+0x90], R52 ;  /* 0x0000903401007387 */ /* 0x000fe20000100800 */
[----:B------:R-:W-:-:S03]  /*ce130*/  IMAD.MOV.U32 R56, RZ, RZ, R55 ;  /* 0x000000ffff387224 */ /* 0x000fc600078e0037 */
[----:B------:R0:W-:Y:S01]  /*ce140*/  STL [R1+0x98], R54 ;  /* 0x0000983601007387 */ /* 0x0001e20000100800 */
[----:B----4-:R-:W-:Y:S01]  /*ce150*/  IMAD.MOV.U32 R57, RZ, RZ, R51 ;  /* 0x000000ffff397224 */ /* 0x010fe200078e0033 */
[----:B------:R-:W-:Y:S02]  /*ce160*/  PRMT R6, R33, 0x5210, R60 ;  /* 0x0000521021067816 */ /* 0x000fe4000000003c */
[----:B0-----:R-:W4:Y:S04]  /*ce170*/  LDL.LU.64 R54, [R1+0x5250] ;  /* 0x0052500001367983 */ /* 0x001f280000300a00 */
[----:B------:R-:W2:Y:S04]  /*ce180*/  LDL.LU.64 R52, [R1+0x5248] ;  /* 0x0052480001347983 */ /* 0x000ea80000300a00 */
[----:B------:R-:W-:Y:S04]  /*ce190*/  STL [R1+0x51bc], R49 ;  /* 0x0051bc3101007387 */ /* 0x000fe80000100800 */
[----:B------:R-:W-:Y:S04]  /*ce1a0*/  STL [R1+0x51a4], R56 ;  /* 0x0051a43801007387 */ /* 0x000fe80000100800 */
[----:B-1----:R-:W-:Y:S04]  /*ce1b0*/  STL.64 [R1+0x80], R28 ;  /* 0x0000801c01007387 */ /* 0x002fe80000100a00 */
[----:B------:R-:W-:Y:S04]  /*ce1c0*/  STL [R1+0x8c], R31 ;  /* 0x00008c1f01007387 */ /* 0x000fe80000100800 */
[----:B------:R-:W2:Y:S04]  /*ce1d0*/  LDL.LU R11, [R1+0x2ba8] ;  /* 0x002ba800010b7983 */ /* 0x000ea80000300800 */
[----:B------:R-:W3:Y:S04]  /*ce1e0*/  LDL.LU R51, [R1+0x2ba4] ;  /* 0x002ba40001337983 */ /* 0x000ee80000300800 */
[----:B------:R-:W4:Y:S01]  /*ce1f0*/  LDL.LU R60, [R1+0x2b98] ;  /* 0x002b9800013c7983 */ /* 0x000f220000300800 */
[----:B------:R-:W-:Y:S01]  /*ce200*/  PRMT R4, R32, 0x5210, R14 ;  /* 0x0000521020047816 */ /* 0x000fe2000000000e */
[----:B------:R-:W-:-:S04]  /*ce210*/  NOP ;  /* 0x0000000000007918 */ /* 0x000fc80000000000 */
[----:B------:R0:W-:Y:S01]  /*ce220*/  STSM.16.M88.4 [R3], R4 ;  /* 0x0000000403007844 */ /* 0x0001e20000000200 */
[----:B------:R-:W-:Y:S01]  /*ce230*/  IMAD.MOV.U32 R50, RZ, RZ, R30 ;  /* 0x000000ffff327224 */ /* 0x000fe200078e001e */
[----:B------:R-:W-:Y:S02]  /*ce240*/  NOP ;  /* 0x0000000000007918 */ /* 0x000fe40000000000 */
[----:B------:R-:W1:Y:S04]  /*ce250*/  LDS.128 R28, [R3] ;  /* 0x00000000031c7984 */ /* 0x000e680000000c00 */
[----:B------:R-:W4:Y:S01]  /*ce260*/  LDL.LU R61, [R1+0x2b94] ;  /* 0x002b9400013d7983 */ /* 0x000f220000300800 */
[----:B0-----:R-:W-:Y:S02]  /*ce270*/  PRMT R4, R35, 0x5210, R13 ;  /* 0x0000521023047816 */ /* 0x001fe4000000000d */
[----:B------:R-:W-:-:S02]  /*ce280*/  PRMT R5, R34, 0x5210, R17 ;  /* 0x0000521022057816 */ /* 0x000fc40000000011 */
[----:B------:R-:W-:Y:S02]  /*ce290*/  PRMT R6, R36, 0x5210, R25 ;  /* 0x0000521024067816 */ /* 0x000fe40000000019 */
[----:B------:R-:W-:Y:S01]  /*ce2a0*/  PRMT R7, R27, 0x5210, R10 ;  /* 0x000052101b077816 */ /* 0x000fe2000000000a */
[----:B------:R-:W-:-:S04]  /*ce2b0*/  NOP ;  /* 0x0000000000007918 */ /* 0x000fc80000000000 */
[----:B------:R0:W-:Y:S02]  /*ce2c0*/  STSM.16.M88.4 [R3], R4 ;  /* 0x0000000403007844 */ /* 0x0001e40000000200 */
[----:B0-----:R-:W-:Y:S01]  /*ce2d0*/  PRMT R4, R39, 0x5210, R12 ;  /* 0x0000521027047816 */ /* 0x001fe2000000000c */
[----:B------:R-:W-:Y:S01]  /*ce2e0*/  NOP ;  /* 0x0000000000007918 */ /* 0x000fe20000000000 */
[----:B------:R-:W0:Y:S04]  /*ce2f0*/  LDS.128 R12, [R3] ;  /* 0x00000000030c7984 */ /* 0x000e280000000c00 */
[----:B------:R-:W-:Y:S01]  /*ce300*/  STL [R1+0x51ac], R50 ;  /* 0x0051ac3201007387 */ /* 0x000fe20000100800 */
[----:B------:R-:W-:-:S03]  /*ce310*/  PRMT R7, R23, 0x5210, R57 ;  /* 0x0000521017077816 */ /* 0x000fc60000000039 */
[----:B-1----:R1:W-:Y:S01]  /*ce320*/  STL.64 [R1+0x70], R28 ;  /* 0x0000701c01007387 */ /* 0x0023e20000100a00 */
[----:B------:R-:W-:-:S03]  /*ce330*/  IMAD.MOV.U32 R56, RZ, RZ, R30 ;  /* 0x000000ffff387224 */ /* 0x000fc600078e001e */
[----:B------:R-:W-:Y:S01]  /*ce340*/  STL [R1+0x7c], R31 ;  /* 0x00007c1f01007387 */ /* 0x000fe20000100800 */
[----:B------:R-:W-:Y:S02]  /*ce350*/  PRMT R5, R38, 0x5210, R16 ;  /* 0x0000521026057816 */ /* 0x000fe40000000010 */
[----:B------:R-:W-:Y:S01]  /*ce360*/  PRMT R6, R37, 0x5210, R24 ;  /* 0x0000521025067816 */ /* 0x000fe20000000018 */
[----:B------:R-:W-:-:S04]  /*ce370*/  NOP ;  /* 0x0000000000007918 */ /* 0x000fc80000000000 */
[----:B------:R0:W-:Y:S01]  /*ce380*/  STSM.16.M88.4 [R3], R4 ;  /* 0x0000000403007844 */ /* 0x0001e20000000200 */
[----:B------:R-:W-:-:S03]  /*ce390*/  NOP ;  /* 0x0000000000007918 */ /* 0x000fc60000000000 */
[----:B------:R-:W1:Y:S04]  /*ce3a0*/  LDS.128 R36, [R3] ;  /* 0x0000000003247984 */ /* 0x000e680000000c00 */
[----:B0-----:R-:W-:Y:S01]  /*ce3b0*/  STL [R1+0x64], R13 ;  /* 0x0000640d01007387 */ /* 0x001fe20000100800 */
[----:B------:R-:W-:Y:S02]  /*ce3c0*/  IMAD.MOV.U32 R49, RZ, RZ, R12 ;  /* 0x000000ffff317224 */ /* 0x000fe400078e000c */
[----:B------:R-:W-:Y:S01]  /*ce3d0*/  IMAD.MOV.U32 R57, RZ, RZ, R14 ;  /* 0x000000ffff397224 */ /* 0x000fe200078e000e */
[----:B------:R0:W-:Y:S04]  /*ce3e0*/  STL [R1+0x6c], R15 ;  /* 0x00006c0f01007387 */ /* 0x0001e80000100800 */
[----:B------:R-:W4:Y:S04]  /*ce3f0*/  LDL.LU R18, [R1+0x2b54] ;  /* 0x002b540001127983 */ /* 0x000f280000300800 */
[----:B------:R-:W4:Y:S04]  /*ce400*/  LDL.LU R32, [R1+0x2b50] ;  /* 0x002b500001207983 */ /* 0x000f280000300800 */
[----:B------:R-:W4:Y:S04]  /*ce410*/  LDL.LU R14, [R1+0x2b40] ;  /* 0x002b4000010e7983 */ /* 0x000f280000300800 */
[----:B------:R-:W4:Y:S04]  /*ce420*/  LDL.LU R19, [R1+0x2b3c] ;  /* 0x002b3c0001137983 */ /* 0x000f280000300800 */
[----:B------:R-:W-:Y:S04]  /*ce430*/  STL.64 [R1+0x51c8], R48 ;  /* 0x0051c83001007387 */ /* 0x000fe80000100a00 */
[----:B------:R-:W-:Y:S04]  /*ce440*/  STL.64 [R1+0x51b0], R56 ;  /* 0x0051b03801007387 */ /* 0x000fe80000100a00 */
[----:B------:R-:W4:Y:S04]  /*ce450*/  LDL.LU R20, [R1+0x2ac8] ;  /* 0x002ac80001147983 */ /* 0x000f280000300800 */
[----:B-1----:R-:W4:Y:S04]  /*ce460*/  LDL.LU R29, [R1+0x2ac4] ;  /* 0x002ac400011d7983 */ /* 0x002f280000300800 */
[----:B------:R-:W4:Y:S04]  /*ce470*/  LDL.LU R30, [R1+0x1bf4] ;  /* 0x001bf400011e7983 */ /* 0x000f280000300800 */
[----:B------:R-:W4:Y:S01]  /*ce480*/  LDL.LU R26, [R1+0x1bf0] ;  /* 0x001bf000011a7983 */ /* 0x000f220000300800 */
[----:B--2---:R-:W-:-:S02]  /*ce490*/  LOP3.LUT R8, R11, 0xffff, RZ, 0xc0, !PT ;  /* 0x0000ffff0b087812 */ /* 0x004fc400078ec0ff */
[----:B---3--:R-:W-:Y:S02]  /*ce4a0*/  LOP3.LUT R9, R51, 0xffff, RZ, 0xc0, !PT ;  /* 0x0000ffff33097812 */ /* 0x008fe400078ec0ff */
[----:B------:R-:W-:Y:S02]  /*ce4b0*/  PRMT R4, R52, 0x4210, R8 ;  /* 0x0000421034047816 */ /* 0x000fe40000000008 */
[----:B----4-:R-:W-:Y:S01]  /*ce4c0*/  LOP3.LUT R10, R60, 0xffff, RZ, 0xc0, !PT ;  /* 0x0000ffff3c0a7812 */ /* 0x010fe200078ec0ff */
[----:B------:R-:W2:Y:S01]  /*ce4d0*/  LDL.LU R52, [R1+0x5240] ;  /* 0x0052400001347983 */ /* 0x000ea20000300800 */
[----:B------:R-:W-:Y:S02]  /*ce4e0*/  PRMT R5, R55, 0x4210, R9 ;  /* 0x0000421037057816 */ /* 0x000fe40000000009 */
[----:B------:R-:W-:Y:S01]  /*ce4f0*/  PRMT R6, R58, 0x4210, R10 ;  /* 0x000042103a067816 */ /* 0x000fe2000000000a */
[----:B------:R-:W3:Y:S04]  /*ce500*/  LDL.LU R55, [R1+0x523c] ;  /* 0x00523c0001377983 */ /* 0x000ee80000300800 */
[----:B------:R-:W4:Y:S01]  /*ce510*/  LDL.LU R58, [R1+0x5238] ;  /* 0x00523800013a7983 */ /* 0x000f220000300800 */
[----:B------:R-:W-:-:S02]  /*ce520*/  IMAD.MOV.U32 R50, RZ, RZ, R37 ;  /* 0x000000ffff327224 */ /* 0x000fc400078e0025 */
[----:B------:R-:W-:Y:S01]  /*ce530*/  IMAD.MOV.U32 R51, RZ, RZ, R38 ;  /* 0x000000ffff337224 */ /* 0x000fe200078e0026 */
[----:B------:R-:W-:-:S04]  /*ce540*/  LOP3.LUT R11, R61, 0xffff, RZ, 0xc0, !PT ;  /* 0x0000ffff3d0b7812 */ /* 0x000fc800078ec0ff */
[----:B------:R-:W-:Y:S01]  /*ce550*/  PRMT R7, R59, 0x4210, R11 ;  /* 0x000042103b077816 */ /* 0x000fe2000000000b */
[----:B------:R-:W-:Y:S01]  /*ce560*/  NOP ;  /* 0x0000000000007918 */ /* 0x000fe20000000000 */
[----:B------:R-:W2:Y:S04]  /*ce570*/  LDL.LU R59, [R1+0x5234] ;  /* 0x00523400013b7983 */ /* 0x000ea80000300800 */
[----:B------:R-:W-:Y:S04]  /*ce580*/  STL [R1+0x5c], R39 ;  /* 0x00005c2701007387 */ /* 0x000fe80000100800 */
[----:B0-----:R-:W2:Y:S04]  /*ce590*/  LDL.LU R15, [R1+0x1ad0] ;  /* 0x001ad000010f7983 */ /* 0x001ea80000300800 */
[----:B------:R-:W2:Y:S04]  /*ce5a0*/  LDL.LU R60, [R1+0x1acc] ;  /* 0x001acc00013c7983 */ /* 0x000ea80000300800 */
[----:B------:R-:W2:Y:S04]  /*ce5b0*/  LDL.LU R61, [R1+0x1ac0] ;  /* 0x001ac000013d7983 */ /* 0x000ea80000300800 */
[----:B------:R3:W-:Y:S04]  /*ce5c0*/  STSM.16.M88.4 [R3], R4 ;  /* 0x0000000403007844 */ /* 0x0007e80000000200 */
[----:B------:R-:W-:Y:S01]  /*ce5d0*/  STL.64 [R1+0x51f0], R50 ;  /* 0x0051f03201007387 */ /* 0x000fe20000100a00 */
[----:B------:R-:W-:-:S02]  /*ce5e0*/  LOP3.LUT R16, R18, 0xffff, RZ, 0xc0, !PT ;  /* 0x0000ffff12107812 */ /* 0x000fc400078ec0ff */
[----:B------:R-:W-:Y:S01]  /*ce5f0*/  LOP3.LUT R17, R32, 0xffff, RZ, 0xc0, !PT ;  /* 0x0000ffff20117812 */ /* 0x000fe200078ec0ff */
[----:B------:R-:W-:Y:S01]  /*ce600*/  NOP ;  /* 0x0000000000007918 */ /* 0x000fe20000000000 */
[----:B------:R-:W0:Y:S02]  /*ce610*/  LDS.128 R32, [R3] ;  /* 0x0000000003207984 */ /* 0x000e240000000c00 */
[----:B---3--:R-:W-:Y:S02]  /*ce620*/  PRMT R5, R55, 0x4210, R17 ;  /* 0x0000421037057816 */ /* 0x008fe40000000011 */
[----:B----4-:R-:W-:Y:S02]  /*ce630*/  PRMT R4, R58, 0x4210, R16 ;  /* 0x000042103a047816 */ /* 0x010fe40000000010 */
[----:B------:R-:W3:Y:S04]  /*ce640*/  LDL.LU R58, [R1+0x5230] ;  /* 0x00523000013a7983 */ /* 0x000ee80000300800 */
[----:B------:R-:W4:Y:S01]  /*ce650*/  LDL.LU R55, [R1+0x522c] ;  /* 0x00522c0001377983 */ /* 0x000f220000300800 */
[----:B------:R-:W-:-:S02]  /*ce660*/  LOP3.LUT R18, R14, 0xffff, RZ, 0xc0, !PT ;  /* 0x0000ffff0e127812 */ /* 0x000fc400078ec0ff */
[----:B------:R-:W-:Y:S02]  /*ce670*/  LOP3.LUT R19, R19, 0xffff, RZ, 0xc0, !PT ;  /* 0x0000ffff13137812 */ /* 0x000fe400078ec0ff */
[----:B--2---:R-:W-:Y:S02]  /*ce680*/  PRMT R6, R52, 0x4210, R18 ;  /* 0x0000421034067816 */ /* 0x004fe40000000012 */
[----:B------:R-:W-:Y:S01]  /*ce690*/  PRMT R7, R53, 0x4210, R19 ;  /* 0x0000421035077816 */ /* 0x000fe20000000013 */
[----:B------:R-:W2:Y:S01]  /*ce6a0*/  LDL.LU R52, [R1+0x5228] ;  /* 0x0052280001347983 */ /* 0x000ea20000300800 */
[----:B------:R-:W-:Y:S01]  /*ce6b0*/  LOP3.LUT R20, R20, 0xffff, RZ, 0xc0, !PT ;  /* 0x0000ffff14147812 */ /* 0x000fe200078ec0ff */
[----:B------:R-:W-:Y:S01]  /*ce6c0*/  NOP ;  /* 0x0000000000007918 */ /* 0x000fe20000000000 */
[----:B------:R-:W-:Y:S01]  /*ce6d0*/  LOP3.LUT R23, R29, 0xffff, RZ, 0xc0, !PT ;  /* 0x0000ffff1d177812 */ /* 0x000fe200078ec0ff */
[----:B------:R-:W2:Y:S01]  /*ce6e0*/  LDL.LU R53, [R1+0x5224] ;  /* 0x0052240001357983 */ /* 0x000ea20000300800 */
[----:B------:R-:W-:-:S03]  /*ce6f0*/  LOP3.LUT R24, R30, 0xffff, RZ, 0xc0, !PT ;  /* 0x0000ffff1e187812 */ /* 0x000fc600078ec0ff */
[----:B------:R1:W-:Y:S01]  /*ce700*/  STSM.16.M88.4 [R3], R4 ;  /* 0x0000000403007844 */ /* 0x0003e20000000200 */
[----:B------:R-:W-:-:S03]  /*ce710*/  NOP ;  /* 0x0000000000007918 */ /* 0x000fc60000000000 */
[----:B0-----:R-:W-:Y:S04]  /*ce720*/  STL.64 [R1+0x40], R32 ;  /* 0x0000402001007387 */ /* 0x001fe80000100a00 */
[----:B------:R-:W-:Y:S04]  /*ce730*/  STL.64 [R1+0x48], R34 ;  /* 0x0000482201007387 */ /* 0x000fe80000100a00 */
[----:B------:R-:W0:Y:S01]  /*ce740*/  LDS.128 R28, [R3] ;  /* 0x00000000031c7984 */ /* 0x000e220000000c00 */
[----:B-1----:R-:W-:Y:S02]  /*ce750*/  PRMT R6, R59, 0x4210, R24 ;  /* 0x000042103b067816 */ /* 0x002fe40000000018 */
[----:B------:R-:W-:-:S02]  /*ce760*/  LOP3.LUT R26, R26, 0xffff, RZ, 0xc0, !PT ;  /* 0x0000ffff1a1a7812 */ /* 0x000fc400078ec0ff */
[----:B---3--:R-:W-:Y:S02]  /*ce770*/  PRMT R5, R58, 0x4210, R23 ;  /* 0x000042103a057816 */ /* 0x008fe40000000017 */
[----:B----4-:R-:W-:Y:S02]  /*ce780*/  PRMT R4, R55, 0x4210, R20 ;  /* 0x0000421037047816 */ /* 0x010fe40000000014 */
[----:B------:R-:W3:Y:S04]  /*ce790*/  LDL.LU R55, [R1+0x5220] ;  /* 0x0052200001377983 */ /* 0x000ee80000300800 */
[----:B------:R-:W4:Y:S04]  /*ce7a0*/  LDL.LU R58, [R1+0x521c] ;  /* 0x00521c00013a7983 */ /* 0x000f280000300800 */
[----:B------:R-:W4:Y:S01]  /*ce7b0*/  LDL.LU R59, [R1+0x5218] ;  /* 0x00521800013b7983 */ /* 0x000f220000300800 */
[----:B------:R-:W-:Y:S01]  /*ce7c0*/  PRMT R7, R54, 0x4210, R26 ;  /* 0x0000421036077816 */ /* 0x000fe2000000001a */
[----:B------:R-:W-:-:S02]  /*ce7d0*/  NOP ;  /* 0x0000000000007918 */ /* 0x000fc40000000000 */
[----:B0-----:R0:W-:Y:S01]  /*ce7e0*/  STL.64 [R1+0x30], R28 ;  /* 0x0000301c01007387 */ /* 0x0011e20000100a00 */
[----:B------:R-:W-:Y:S02]  /*ce7f0*/  LOP3.LUT R25, R15, 0xffff, RZ, 0xc0, !PT ;  /* 0x0000ffff0f197812 */ /* 0x000fe400078ec0ff */
[----:B------:R-:W-:Y:S01]  /*ce800*/  LOP3.LUT R27, R60, 0xffff, RZ, 0xc0, !PT ;  /* 0x0000ffff3c1b7812 */ /* 0x000fe200078ec0ff */
[----:B------:R-:W-:Y:S01]  /*ce810*/  STSM.16.M88.4 [R3], R4 ;  /* 0x0000000403007844 */ /* 0x000fe20000000200 */
[----:B------:R-:W-:-:S03]  /*ce820*/  NOP ;  /* 0x0000000000007918 */ /* 0x000fc60000000000 */
[----:B------:R-:W1:Y:S01]  /*ce830*/  LDS.128 R4, [R3] ;  /* 0x0000000003047984 */ /* 0x000e620000000c00 */
[----:B0-----:R-:W-:-:S04]  /*ce840*/  LOP3.LUT R28, R61, 0xffff, RZ, 0xc0, !PT ;  /* 0x0000ffff3d1c7812 */ /* 0x001fc800078ec0ff */
[----:B--2---:R-:W-:Y:S01]  /*ce850*/  PRMT R14, R53, 0x4210, R28 ;  /* 0x00004210350e7816 */ /* 0x004fe2000000001c */
[----:B------:R-:W-:Y:S01]  /*ce860*/  IMAD.MOV.U32 R56, RZ, RZ, R36 ;  /* 0x000000ffff387224 */ /* 0x000fe200078e0024 */
[----:B------:R-:W-:Y:S01]  /*ce870*/  NOP ;  /* 0x0000000000007918 */ /* 0x000fe20000000000 */
[----:B------:R0:W-:Y:S01]  /*ce880*/  STL [R1+0x3c], R31 ;  /* 0x00003c1f01007387 */ /* 0x0001e20000100800 */
[----:B------:R-:W-:-:S03]  /*ce890*/  IMAD.MOV.U32 R54, RZ, RZ, R30 ;  /* 0x000000ffff367224 */ /* 0x000fc600078e001e */
[----:B-1----:R-:W-:Y:S04]  /*ce8a0*/  STL [R1+0x24], R5 ;  /* 0x0000240501007387 */ /* 0x002fe80000100800 */
[----:B------:R-:W-:Y:S04]  /*ce8b0*/  STL [R1+0x28], R6 ;  /* 0x0000280601007387 */ /* 0x000fe80000100800 */
[----:B0-----:R-:W2:Y:S04]  /*ce8c0*/  LDL.LU R31, [R1+0x1d0] ;  /* 0x0001d000011f7983 */ /* 0x001ea80000300800 */
[----:B------:R-:W2:Y:S04]  /*ce8d0*/  LDL.LU R32, [R1+0x1d4] ;  /* 0x0001d40001207983 */ /* 0x000ea80000300800 */
[----:B------:R-:W2:Y:S01]  /*ce8e0*/  LDL.LU R30, [R1+0x1d8] ;  /* 0x0001d800011e7983 */ /* 0x000ea20000300800 */
[----:B---3--:R-:W-:-:S02]  /*ce8f0*/  PRMT R13, R55, 0x4210, R27 ;  /* 0x00004210370d7816 */ /* 0x008fc4000000001b */
[----:B----4-:R-:W-:Y:S02]  /*ce900*/  PRMT R12, R58, 0x4210, R25 ;  /* 0x000042103a0c7816 */ /* 0x010fe40000000019 */
[----:B------:R-:W-:-:S04]  /*ce910*/  LOP3.LUT R29, R59, 0xffff, RZ, 0xc0, !PT ;  /* 0x0000ffff3b1d7812 */ /* 0x000fc800078ec0ff */
[----:B------:R-:W-:-:S05]  /*ce920*/  PRMT R15, R52, 0x4210, R29 ;  /* 0x00004210340f7816 */ /* 0x000fca000000001d */
[----:B------:R-:W-:Y:S01]  /*ce930*/  STSM.16.M88.4 [R3], R12 ;  /* 0x0000000c03007844 */ /* 0x000fe20000000200 */
[----:B------:R-:W-:-:S03]  /*ce940*/  NOP ;  /* 0x0000000000007918 */ /* 0x000fc60000000000 */
[----:B------:R-:W0:Y:S01]  /*ce950*/  LDS.128 R36, [R3] ;  /* 0x0000000003247984 */ /* 0x000e220000000c00 */
[----:B------:R-:W-:-:S05]  /*ce960*/  IMAD.MOV.U32 R55, RZ, RZ, R7 ;  /* 0x000000ffff377224 */ /* 0x000fca00078e0007 */
[----:B------:R-:W-:Y:S04]  /*ce970*/  STL [R1+0x5150], R55 ;  /* 0x0051503701007387 */ /* 0x000fe80000100800 */
[----:B0-----:R-:W-:Y:S01]  /*ce980*/  STL.64 [R1+0x10], R36 ;  /* 0x0000102401007387 */ /* 0x001fe20000100a00 */
[----:B------:R-:W-:-:S03]  /*ce990*/  IMAD.MOV.U32 R59, RZ, RZ, R39 ;  /* 0x000000ffff3b7224 */ /* 0x000fc600078e0027 */
[----:B------:R-:W-:Y:S04]  /*ce9a0*/  STL [R1+0x18], R38 ;  /* 0x0000182601007387 */ /* 0x000fe80000100800 */
[----:B------:R-:W3:Y:S04]  /*ce9b0*/  LDL.LU R39, [R1+0x1dc] ;  /* 0x0001dc0001277983 */ /* 0x000ee80000300800 */
[----:B------:R-:W4:Y:S01]  /*ce9c0*/  LDL.LU R60, [R1+0x1e0] ;  /* 0x0001e000013c7983 */ /* 0x000f220000300800 */
[----:B------:R-:W-:Y:S01]  /*ce9d0*/  IMAD.MOV.U32 R52, RZ, RZ, R4 ;  /* 0x000000ffff347224 */ /* 0x000fe200078e0004 */
[----:B------:R-:W-:-:S02]  /*ce9e0*/  PRMT R4, R40, 0x5210, R8 ;  /* 0x0000521028047816 */ /* 0x000fc40000000008 */
[----:B------:R-:W-:Y:S01]  /*ce9f0*/  PRMT R5, R41, 0x5210, R9 ;  /* 0x0000521029057816 */ /* 0x000fe20000000009 */
[----:B------:R-:W3:Y:S01]  /*cea00*/  LDL.LU R61, [R1+0x1e4] ;  /* 0x0001e400013d7983 */ /* 0x000ee20000300800 */
[----:B------:R-:W-:Y:S02]  /*cea10*/  PRMT R6, R43, 0x5210, R10 ;  /* 0x000052102b067816 */ /* 0x000fe4000000000a */
[----:B------:R-:W-:Y:S01]  /*cea20*/  PRMT R7, R42, 0x5210, R11 ;  /* 0x000052102a077816 */ /* 0x000fe2000000000b */
[----:B------:R-:W-:-:S04]  /*cea30*/  NOP ;  /* 0x0000000000007918 */ /* 0x000fc80000000000 */
[----:B------:R-:W-:Y:S01]  /*cea40*/  STSM.16.M88.4 [R3], R4 ;  /* 0x0000000403007844 */ /* 0x000fe20000000200 */
[----:B------:R-:W-:-:S03]  /*cea50*/  NOP ;  /* 0x0000000000007918 */ /* 0x000fc60000000000 */
[----:B------:R-:W0:Y:S01]  /*cea60*/  LDS.128 R12, [R3] ;  /* 0x00000000030c7984 */ /* 0x000e220000000c00 */
[----:B------:R-:W-:Y:S02]  /*cea70*/  PRMT R8, R44, 0x5210, R16 ;  /* 0x000052102c087816 */ /* 0x000fe40000000010 */
[----:B------:R-:W-:Y:S02]  /*cea80*/  PRMT R9, R45, 0x5210, R17 ;  /* 0x000052102d097816 */ /* 0x000fe40000000011 */
[----:B------:R-:W-:Y:S02]  /*cea90*/  PRMT R10, R46, 0x5210, R18 ;  /* 0x000052102e0a7816 */ /* 0x000fe40000000012 */
[----:B------:R-:W-:Y:S01]  /*ceaa0*/  PRMT R11, R47, 0x5210, R19 ;  /* 0x000052102f0b7816 */ /* 0x000fe20000000013 */
[----:B------:R-:W-:-:S04]  /*ceab0*/  NOP ;  /* 0x0000000000007918 */ /* 0x000fc80000000000 */
[----:B------:R-:W-:Y:S01]  /*ceac0*/  STSM.16.M88.4 [R3], R8 ;  /* 0x0000000803007844 */ /* 0x000fe20000000200 */
[----:B------:R-:W-:-:S03]  /*cead0*/  NOP ;  /* 0x0000000000007918 */ /* 0x000fc60000000000 */
[----:B------:R-:W1:Y:S01]  /*ceae0*/  LDS.128 R4, [R3] ;  /* 0x0000000003047984 */ /* 0x000e620000000c00 */
[----:B0-----:R-:W-:Y:S02]  /*ceaf0*/  IMAD.MOV.U32 R53, RZ, RZ, R13 ;  /* 0x000000ffff357224 */ /* 0x001fe400078e000d */
[----:B------:R-:W-:Y:S02]  /*ceb00*/  IMAD.MOV.U32 R55, RZ, RZ, R14 ;  /* 0x000000ffff377224 */ /* 0x000fe400078e000e */
[----:B------:R-:W-:Y:S01]  /*ceb10*/  IMAD.MOV.U32 R58, RZ, RZ, R15 ;  /* 0x000000ffff3a7224 */ /* 0x000fe200078e000f */
[----:B------:R0:W-:Y:S01]  /*ceb20*/  STL [R1], R12 ;  /* 0x0000000c01007387 */ /* 0x0001e20000100800 */
[----:B--2---:R-:W-:-:S03]  /*ceb30*/  PRMT R13, R32, 0x5210, R23 ;  /* 0x00005210200d7816 */ /* 0x004fc60000000017 */
[----:B------:R-:W-:Y:S04]  /*ceb40*/  STL.64 [R1+0x5188], R52 ;  /* 0x0051883401007387 */ /* 0x000fe80000100a00 */
[----:B------:R-:W-:Y:S04]  /*ceb50*/  STL.64 [R1+0x5158], R54 ;  /* 0x0051583601007387 */ /* 0x000fe80000100a00 */
[----:B------:R-:W-:Y:S04]  /*ceb60*/  STL.64 [R1+0x5140], R58 ;  /* 0x0051403a01007387 */ /* 0x000fe80000100a00 */
[----:B------:R-:W2:Y:S04]  /*ceb70*/  LDL.LU R32, [R1+0x2bc8] ;  /* 0x002bc80001207983 */ /* 0x000ea80000300800 */
[----:B------:R-:W2:Y:S01]  /*ceb80*/  LDL.LU R33, [R1+0x2bc4] ;  /* 0x002bc40001217983 */ /* 0x000ea20000300800 */
[----:B0-----:R-:W-:-:S03]  /*ceb90*/  PRMT R12, R31, 0x5210, R20 ;  /* 0x000052101f0c7816 */ /* 0x001fc60000000014 */
[----:B------:R-:W2:Y:S01]  /*ceba0*/  LDL.LU R34, [R1+0x2bb8] ;  /* 0x002bb80001227983 */ /* 0x000ea20000300800 */
[----:B------:R-:W-:-:S03]  /*cebb0*/  PRMT R14, R30, 0x5210, R24 ;  /* 0x000052101e0e7816 */ /* 0x000fc60000000018 */
[----:B------:R-:W2:Y:S04]  /*cebc0*/  LDL.LU R35, [R1+0x2bb4] ;  /* 0x002bb40001237983 */ /* 0x000ea80000300800 */
[----:B------:R-:W2:Y:S04]  /*cebd0*/  LDL.LU R57, [R1+0x1b20] ;  /* 0x001b200001397983 */ /* 0x000ea80000300800 */
[----:B------:R-:W2:Y:S04]  /*cebe0*/  LDL.LU R36, [R1+0x1b14] ;  /* 0x001b140001247983 */ /* 0x000ea80000300800 */
[----:B------:R-:W2:Y:S04]  /*cebf0*/  LDL.LU R31, [R1+0x1af4] ;  /* 0x001af400011f7983 */ /* 0x000ea80000300800 */
[----:B------:R-:W2:Y:S04]  /*cec00*/  LDL.LU R30, [R1+0x1b08] ;  /* 0x001b0800011e7983 */ /* 0x000ea80000300800 */
[----:B-1----:R-:W-:Y:S04]  /*cec10*/  STL.64 [R1+0x5190], R4 ;  /* 0x0051900401007387 */ /* 0x002fe80000100a00 */
[----:B------:R-:W-:Y:S01]  /*cec20*/  STL.64 [R1+0x5160], R6 ;  /* 0x0051600601007387 */ /* 0x000fe20000100a00 */
[----:B----4-:R-:W-:-:S03]  /*cec30*/  PRMT R17, R60, 0x5210, R27 ;  /* 0x000052103c117816 */ /* 0x010fc6000000001b */
[----:B------:R-:W4:Y:S01]  /*cec40*/  LDL.LU R60, [R1+0x2b68] ;  /* 0x002b6800013c7983 */ /* 0x000f220000300800 */
[----:B------:R-:W-:Y:S01]  /*cec50*/  PRMT R15, R22, 0x5210, R26 ;  /* 0x00005210160f7816 */ /* 0x000fe2000000001a */
[----:B------:R-:W-:-:S04]  /*cec60*/  NOP ;  /* 0x0000000000007918 */ /* 0x000fc80000000000 */
[----:B------:R-:W-:Y:S01]  /*cec70*/  STSM.16.M88.4 [R3], R12 ;  /* 0x0000000c03007844 */ /* 0x000fe20000000200 */
[----:B------:R-:W-:Y:S01]  /*cec80*/  NOP ;  /* 0x0000000000007918 */ /* 0x000fe20000000000 */
[----:B---3--:R-:W-:Y:S02]  /*cec90*/  PRMT R16, R39, 0x5210, R25 ;  /* 0x0000521027107816 */ /* 0x008fe40000000019 */
[----:B------:R-:W0:Y:S01]  /*ceca0*/  LDS.128 R8, [R3] ;  /* 0x0000000003087984 */ /* 0x000e220000000c00 */
[----:B------:R-:W-:Y:S02]  /*cecb0*/  PRMT R18, R61, 0x5210, R28 ;  /* 0x000052103d127816 */ /* 0x000fe4000000001c */
[----:B------:R-:W-:Y:S01]  /*cecc0*/  PRMT R19, R21, 0x5210, R29 ;  /* 0x0000521015137816 */ /* 0x000fe2000000001d */
[----:B------:R-:W-:-:S04]  /*cecd0*/  NOP ;  /* 0x0000000000007918 */ /* 0x000fc80000000000 */
[----:B------:R-:W-:Y:S01]  /*cece0*/  STSM.16.M88.4 [R3], R16 ;  /* 0x0000001003007844 */ /* 0x000fe20000000200 */
[----:B------:R-:W-:-:S03]  /*cecf0*/  NOP ;  /* 0x0000000000007918 */ /* 0x000fc60000000000 */
[----:B------:R-:W3:Y:S04]  /*ced00*/  LDL.LU R37, [R1+0x2b64] ;  /* 0x002b640001257983 */ /* 0x000ee80000300800 */
[----:B------:R-:W3:Y:S04]  /*ced10*/  LDL.LU R38, [R1+0x2b60] ;  /* 0x002b600001267983 */ /* 0x000ee80000300800 */
[----:B------:R-:W1:Y:S04]  /*ced20*/  LDS.128 R12, [R3] ;  /* 0x00000000030c7984 */ /* 0x000e680000000c00 */
[----:B------:R-:W3:Y:S04]  /*ced30*/  LDL.LU R39, [R1+0x2b5c] ;  /* 0x002b5c0001277983 */ /* 0x000ee80000300800 */
[----:B------:R-:W3:Y:S04]  /*ced40*/  LDL.LU R51, [R1+0x1b6c] ;  /* 0x001b6c0001337983 */ /* 0x000ee80000300800 */
[----:B------:R-:W3:Y:S04]  /*ced50*/  LDL.LU R48, [R1+0x1b3c] ;  /* 0x001b3c0001307983 */ /* 0x000ee80000300800 */
[----:B------:R-:W3:Y:S04]  /*ced60*/  LDL.LU R49, [R1+0x1b4c] ;  /* 0x001b4c0001317983 */ /* 0x000ee80000300800 */
[----:B------:R-:W3:Y:S04]  /*ced70*/  LDL.LU R61, [R1+0x238] ;  /* 0x00023800013d7983 */ /* 0x000ee80000300800 */
[----:B0-----:R-:W-:Y:S04]  /*ced80*/  STL.64 [R1+0x51f8], R8 ;  /* 0x0051f80801007387 */ /* 0x001fe80000100a00 */
[----:B------:R-:W-:Y:S04]  /*ced90*/  STL.64 [R1+0x5170], R10 ;  /* 0x0051700a01007387 */ /* 0x000fe80000100a00 */
[----:B------:R-:W3:Y:S04]  /*ceda0*/  LDL.LU R44, [R1+0x1c54] ;  /* 0x001c5400012c7983 */ /* 0x000ee80000300800 */
[----:B------:R-:W3:Y:S01]  /*cedb0*/  LDL.LU R45, [R1+0x1c50] ;  /* 0x001c5000012d7983 */ /* 0x000ee20000300800 */
[----:B--2---:R-:W-:-:S03]  /*cedc0*/  LOP3.LUT R32, R32, 0xffff, RZ, 0xc0, !PT ;  /* 0x0000ffff20207812 */ /* 0x004fc600078ec0ff */
[----:B------:R-:W2:Y:S01]  /*cedd0*/  LDL.LU R46, [R1+0x1be4] ;  /* 0x001be400012e7983 */ /* 0x000ea20000300800 */
[----:B------:R-:W-:-:S03]  /*cede0*/  LOP3.LUT R33, R33, 0xffff, RZ, 0xc0, !PT ;  /* 0x0000ffff21217812 */ /* 0x000fc600078ec0ff */
[----:B------:R-:W2:Y:S01]  /*cedf0*/  LDL.LU R50, [R1+0x1be0] ;  /* 0x001be00001327983 */ /* 0x000ea20000300800 */
[----:B------:R-:W-:Y:S02]  /*cee00*/  LOP3.LUT R34, R34, 0xffff, RZ, 0xc0, !PT ;  /* 0x0000ffff22227812 */ /* 0x000fe400078ec0ff */
[----:B------:R-:W-:Y:S02]  /*cee10*/  LOP3.LUT R35, R35, 0xffff, RZ, 0xc0, !PT ;  /* 0x0000ffff23237812 */ /* 0x000fe400078ec0ff */
[----:B------:R-:W-:Y:S02]  /*cee20*/  PRMT R20, R57, 0x4210, R32 ;  /* 0x0000421039147816 */ /* 0x000fe40000000020 */
[----:B------:R-:W2:Y:S01]  /*cee30*/  LDL.LU R57, [R1+0x1b94] ;  /* 0x001b940001397983 */ /* 0x000ea20000300800 */
[----:B------:R-:W-:-:S03]  /*cee40*/  PRMT R21, R36, 0x4210, R33 ;  /* 0x0000421024157816 */ /* 0x000fc60000000021 */
[----:B-1----:R-:W-:Y:S01]  /*cee50*/  STL.64 [R1+0x5178], R14 ;  /* 0x0051780e01007387 */ /* 0x002fe20000100a00 */
[----:B------:R-:W-:-:S03]  /*cee60*/  PRMT R22, R31, 0x4210, R34 ;  /* 0x000042101f167816 */ /* 0x000fc60000000022 */
[----:B------:R-:W2:Y:S01]  /*cee70*/  LDL.LU R31, [R1+0x1b84] ;  /* 0x001b8400011f7983 */ /* 0x000ea20000300800 */
[----:B------:R-:W-:Y:S01]  /*cee80*/  PRMT R23, R30, 0x4210, R35 ;  /* 0x000042101e177816 */ /* 0x000fe20000000023 */
[----:B------:R-:W-:Y:S02]  /*cee90*/  NOP ;  /* 0x0000000000007918 */ /* 0x000fe40000000000 */
[----:B------:R-:W2:Y:S01]  /*ceea0*/  LDL.LU R30, [R1+0x1b64] ;  /* 0x001b6400011e7983 */ /* 0x000ea20000300800 */
[----:B----4-:R-:W-:-:S03]  /*ceeb0*/  LOP3.LUT R36, R60, 0xffff, RZ, 0xc0, !PT ;  /* 0x0000ffff3c247812 */ /* 0x010fc600078ec0ff */
[----:B------:R-:W4:Y:S04]  /*ceec0*/  LDL.LU R60, [R1+0x1b5c] ;  /* 0x001b5c00013c7983 */ /* 0x000f280000300800 */
[----:B------:R-:W-:Y:S01]  /*ceed0*/  STSM.16.M88.4 [R3], R20 ;  /* 0x0000001403007844 */ /* 0x000fe20000000200 */
[----:B------:R-:W-:-:S03]  /*ceee0*/  NOP ;  /* 0x0000000000007918 */ /* 0x000fc60000000000 */
[----:B------:R-:W0:Y:S01]  /*ceef0*/  LDS.128 R16, [R3] ;  /* 0x0000000003107984 */ /* 0x000e220000000c00 */
[----:B---3--:R-:W-:Y:S02]  /*cef00*/  LOP3.LUT R37, R37, 0xffff, RZ, 0xc0, !PT ;  /* 0x0000ffff25257812 */ /* 0x008fe400078ec0ff */
[----:B------:R-:W-:Y:S02]  /*cef10*/  LOP3.LUT R38, R38, 0xffff, RZ, 0xc0, !PT ;  /* 0x0000ffff26267812 */ /* 0x000fe400078ec0ff */
[----:B------:R-:W-:Y:S02]  /*cef20*/  LOP3.LUT R39, R39, 0xffff, RZ, 0xc0, !PT ;  /* 0x0000ffff27277812 */ /* 0x000fe400078ec0ff */
[----:B------:R-:W-:Y:S02]  /*cef30*/  PRMT R24, R51, 0x4210, R36 ;  /* 0x0000421033187816 */ /* 0x000fe40000000024 */
[----:B------:R-:W3:Y:S01]  /*cef40*/  LDL.LU R51, [R1+0x1afc] ;  /* 0x001afc0001337983 */ /* 0x000ee20000300800 */
[----:B------:R-:W-:-:S03]  /*cef50*/  PRMT R25, R48, 0x4210, R37 ;  /* 0x0000421030197816 */ /* 0x000fc60000000025 */
[----:B------:R-:W3:Y:S01]  /*cef60*/  LDL.LU R48, [R1+0x1af8] ;  /* 0x001af80001307983 */ /* 0x000ee20000300800 */
[----:B------:R-:W-:-:S03]  /*cef70*/  PRMT R26, R49, 0x4210, R38 ;  /* 0x00004210311a7816 */ /* 0x000fc60000000026 */
[----:B------:R-:W3:Y:S01]  /*cef80*/  LDL.LU R49, [R1+0x1ae4] ;  /* 0x001ae40001317983 */ /* 0x000ee20000300800 */
[----:B------:R-:W-:Y:S01]  /*cef90*/  PRMT R27, R61, 0x4210, R39 ;  /* 0x000042103d1b7816 */ /* 0x000fe20000000027 */
[----:B------:R-:W-:Y:S02]  /*cefa0*/  NOP ;  /* 0x0000000000007918 */ /* 0x000fe40000000000 */
[----:B------:R-:W3:Y:S04]  /*cefb0*/  LDL.LU R61, [R1+0x1ae0] ;  /* 0x001ae000013d7983 */ /* 0x000ee80000300800 */
[----:B------:R-:W3:Y:S01]  /*cefc0*/  LDL.LU R40, [R1+0x1bb8] ;  /* 0x001bb80001287983 */ /* 0x000ee20000300800 */
[----:B------:R-:W-:-:S03]  /*cefd0*/  LOP3.LUT R44, R44, 0xffff, RZ, 0xc0, !PT ;  /* 0x0000ffff2c2c7812 */ /* 0x000fc600078ec0ff */
[----:B------:R-:W3:Y:S01]  /*cefe0*/  LDL.LU R41, [R1+0x1bb4] ;  /* 0x001bb40001297983 */ /* 0x000ee20000300800 */
[----:B------:R-:W-:-:S03]  /*ceff0*/  LOP3.LUT R45, R45, 0xffff, RZ, 0xc0, !PT ;  /* 0x0000ffff2d2d7812 */ /* 0x000fc600078ec0ff */
[----:B------:R-:W3:Y:S04]  /*cf000*/  LDL.LU R42, [R1+0x1ba8] ;  /* 0x001ba800012a7983 */ /* 0x000ee80000300800 */
[----:B------:R-:W3:Y:S01]  /*cf010*/  LDL.LU R43, [R1+0x1ba0] ;  /* 0x001ba000012b7983 */ /* 0x000ee20000300800 */
[----:B--2---:R-:W-:-:S03]  /*cf020*/  LOP3.LUT R47, R50, 0xffff, RZ, 0xc0, !PT ;  /* 0x0000ffff322f7812 */ /* 0x004fc600078ec0ff */
[----:B0-----:R-:W-:Y:S04]  /*cf030*/  STL.64 [R1+0x5120], R16 ;  /* 0x0051201001007387 */ /* 0x001fe80000100a00 */
[----:B------:R-:W-:Y:S04]  /*cf040*/  STL.64 [R1+0x5100], R18 ;  /* 0x0051001201007387 */ /* 0x000fe80000100a00 */
[----:B------:R-:W2:Y:S01]  /*cf050*/  LDL.LU R53, [R1+0x1f0] ;  /* 0x0001f00001357983 */ /* 0x000ea20000300800 */
[----:B------:R-:W-:-:S03]  /*cf060*/  PRMT R28, R57, 0x4210, R44 ;  /* 0x00004210391c7816 */ /* 0x000fc6000000002c */
[----:B------:R-:W2:Y:S04]  /*cf070*/  LDL.LU R50, [R1+0x1f8] ;  /* 0x0001f80001327983 */ /* 0x000ea80000300800 */
[----:B------:R-:W2:Y:S01]  /*cf080*/  LDL.LU R57, [R1+0x1fc] ;  /* 0x0001fc0001397983 */ /* 0x000ea20000300800 */
[----:B------:R-:W-:Y:S02]  /*cf090*/  PRMT R29, R31, 0x4210, R45 ;  /* 0x000042101f1d7816 */ /* 0x000fe4000000002d */
[----:B----4-:R-:W-:Y:S02]  /*cf0a0*/  PRMT R31, R60, 0x4210, R47 ;  /* 0x000042103c1f7816 */ /* 0x010fe4000000002f */
[----:B------:R-:W4:Y:S04]  /*cf0b0*/  LDL.LU R60, [R1+0x200] ;  /* 0x00020000013c7983 */ /* 0x000f280000300800 */
[----:B------:R-:W-:Y:S01]  /*cf0c0*/  STSM.16.M88.4 [R3], R24 ;  /* 0x0000001803007844 */ /* 0x000fe20000000200 */
[----:B------:R-:W-:-:S03]  /*cf0d0*/  NOP ;  /* 0x0000000000007918 */ /* 0x000fc60000000000 */
[----:B------:R-:W0:Y:S01]  /*cf0e0*/  LDS.128 R20, [R3] ;  /* 0x0000000003147984 */ /* 0x000e220000000c00 */
[----:B------:R-:W-:-:S04]  /*cf0f0*/  LOP3.LUT R46, R46, 0xffff, RZ, 0xc0, !PT ;  /* 0x0000ffff2e2e7812 */ /* 0x000fc800078ec0ff */
[----:B------:R-:W-:Y:S01]  /*cf100*/  PRMT R30, R30, 0x4210, R46 ;  /* 0x000042101e1e7816 */ /* 0x000fe2000000002e */
[----:B------:R-:W-:-:S04]  /*cf110*/  NOP ;  /* 0x0000000000007918 */ /* 0x000fc80000000000 */
[----:B------:R-:W-:Y:S01]  /*cf120*/  STSM.16.M88.4 [R3], R28 ;  /* 0x0000001c03007844 */ /* 0x000fe20000000200 */
[----:B------:R-:W-:-:S03]  /*cf130*/  NOP ;  /* 0x0000000000007918 */ /* 0x000fc60000000000 */
[----:B------:R-:W1:Y:S01]  /*cf140*/  LDS.128 R24, [R3] ;  /* 0x0000000003187984 */ /* 0x000e620000000c00 */
[----:B---3--:R-:W-:-:S03]  /*cf150*/  LOP3.LUT R8, R51, 0xffff, RZ, 0xc0, !PT ;  /* 0x0000ffff33087812 */ /* 0x008fc600078ec0ff */
[----:B0-----:R-:W-:Y:S01]  /*cf160*/  STL.64 [R1+0x5128], R20 ;  /* 0x0051281401007387 */ /* 0x001fe20000100a00 */
[----:B------:R-:W-:-:S03]  /*cf170*/  LOP3.LUT R7, R48, 0xffff, RZ, 0xc0, !PT ;  /* 0x0000ffff30077812 */ /* 0x000fc600078ec0ff */
[----:B------:R-:W-:Y:S01]  /*cf180*/  STL.64 [R1+0x5108], R22 ;  /* 0x0051081601007387 */ /* 0x000fe20000100a00 */
[----:B------:R-:W-:-:S03]  /*cf190*/  LOP3.LUT R5, R49, 0xffff, RZ, 0xc0, !PT ;  /* 0x0000ffff31057812 */ /* 0x000fc600078ec0ff */
[----:B------:R-:W3:Y:S04]  /*cf1a0*/  LDL.LU R51, [R1+0x204] ;  /* 0x0002040001337983 */ /* 0x000ee80000300800 */
[----:B------:R-:W3:Y:S01]  /*cf1b0*/  LDL.LU R48, [R1+0x208] ;  /* 0x0002080001307983 */ /* 0x000ee20000300800 */
[----:B------:R-:W-:-:S03]  /*cf1c0*/  LOP3.LUT R6, R61, 0xffff, RZ, 0xc0, !PT ;  /* 0x0000ffff3d067812 */ /* 0x000fc600078ec0ff */
[----:B------:R-:W3:Y:S04]  /*cf1d0*/  LDL.LU R49, [R1+0x20c] ;  /* 0x00020c0001317983 */ /* 0x000ee80000300800 */
[----:B------:R-:W3:Y:S04]  /*cf1e0*/  LDL.LU R61, [R1+0x1e8] ;  /* 0x0001e800013d7983 */ /* 0x000ee80000300800 */
[----:B-1----:R-:W-:Y:S04]  /*cf1f0*/  STL.64 [R1+0x5130], R24 ;  /* 0x0051301801007387 */ /* 0x002fe80000100a00 */
[----:B------:R-:W-:Y:S01]  /*cf200*/  STL.64 [R1+0x5118], R26 ;  /* 0x0051181a01007387 */ /* 0x000fe20000100a00 */
[----:B------:R-:W-:-:S03]  /*cf210*/  NOP ;  /* 0x0000000000007918 */ /* 0x000fc60000000000 */
[----:B------:R-:W3:Y:S04]  /*cf220*/  LDL.LU R9, [R1+0x210] ;  /* 0x0002100001097983 */ /* 0x000ee80000300800 */
[----:B------:R-:W3:Y:S04]  /*cf230*/  LDL.LU R58, [R1+0x214] ;  /* 0x00021400013a7983 */ /* 0x000ee80000300800 */
[----:B------:R-:W3:Y:S04]  /*cf240*/  LDL.LU R59, [R1+0x218] ;  /* 0x00021800013b7983 */ /* 0x000ee80000300800 */
[----:B------:R-:W3:Y:S01]  /*cf250*/  LDL.LU R54, [R1+0x1ec] ;  /* 0x0001ec0001367983 */ /* 0x000ee20000300800 */
[----:B--2---:R-:W-:-:S03]  /*cf260*/  PRMT R34, R57, 0x5210, R34 ;  /* 0x0000521039227816 */ /* 0x004fc60000000022 */
[----:B------:R-:W2:Y:S04]  /*cf270*/  LDL.LU R55, [R1+0x21c] ;  /* 0x00021c0001377983 */ /* 0x000ea80000300800 */
[----:B------:R-:W2:Y:S01]  /*cf280*/  LDL.LU R57, [R1+0x220] ;  /* 0x0002200001397983 */ /* 0x000ea20000300800 */
[----:B----4-:R-:W-:-:S03]  /*cf290*/  PRMT R35, R60, 0x5210, R35 ;  /* 0x000052103c237816 */ /* 0x010fc60000000023 */
[----:B------:R-:W4:Y:S01]  /*cf2a0*/  LDL.LU R60, [R1+0x224] ;  /* 0x00022400013c7983 */ /* 0x000f220000300800 */
[----:B------:R-:W-:Y:S02]  /*cf2b0*/  PRMT R40, R40, 0x4210, R8 ;  /* 0x0000421028287816 */ /* 0x000fe40000000008 */
[----:B------:R-:W-:Y:S02]  /*cf2c0*/  PRMT R41, R41, 0x4210, R7 ;  /* 0x0000421029297816 */ /* 0x000fe40000000007 */
[----:B------:R-:W-:Y:S02]  /*cf2d0*/  PRMT R42, R42, 0x4210, R5 ;  /* 0x000042102a2a7816 */ /* 0x000fe40000000005 */
[----:B------:R-:W-:-:S05]  /*cf2e0*/  PRMT R43, R43, 0x4210, R6 ;  /* 0x000042102b2b7816 */ /* 0x000fca0000000006 */
[----:B------:R-:W-:Y:S01]  /*cf2f0*/  STSM.16.M88.4 [R3], R40 ;  /* 0x0000002803007844 */ /* 0x000fe20000000200 */
[----:B------:R-:W-:-:S03]  /*cf300*/  NOP ;  /* 0x0000000000007918 */ /* 0x000fc60000000000 */
[----:B------:R-:W0:Y:S01]  /*cf310*/  LDS.128 R28, [R3] ;  /* 0x00000000031c7984 */ /* 0x000e220000000c00 */
[----:B------:R-:W-:Y:S02]  /*cf320*/  PRMT R32, R53, 0x5210, R32 ;  /* 0x0000521035207816 */ /* 0x000fe40000000020 */
[----:B------:R-:W-:Y:S01]  /*cf330*/  PRMT R33, R50, 0x5210, R33 ;  /* 0x0000521032217816 */ /* 0x000fe20000000021 */
[----:B------:R-:W-:Y:S01]  /*cf340*/  NOP ;  /* 0x0000000000007918 */ /* 0x000fe20000000000 */
[----:B0-----:R-:W-:Y:S04]  /*cf350*/  STL.64 [R1+0x5148], R30 ;  /* 0x0051481e01007387 */ /* 0x001fe80000100a00 */
[----:B------:R-:W-:Y:S01]  /*cf360*/  STL.64 [R1+0x5208], R28 ;  /* 0x0052081c01007387 */ /* 0x000fe20000100a00 */
[----:B---3--:R-:W-:-:S03]  /*cf370*/  PRMT R36, R51, 0x5210, R36 ;  /* 0x0000521033247816 */ /* 0x008fc60000000024 */
[----:B------:R-:W3:Y:S01]  /*cf380*/  LDL.LU R4, [R1+0x2bd8] ;  /* 0x002bd80001047983 */ /* 0x000ee20000300800 */
[----:B------:R-:W-:-:S03]  /*cf390*/  PRMT R37, R48, 0x5210, R37 ;  /* 0x0000521030257816 */ /* 0x000fc60000000025 */
[----:B------:R-:W3:Y:S01]  /*cf3a0*/  LDL.LU R52, [R1+0x2bd4] ;  /* 0x002bd40001347983 */ /* 0x000ee20000300800 */
[----:B------:R-:W-:-:S03]  /*cf3b0*/  PRMT R38, R49, 0x5210, R38 ;  /* 0x0000521031267816 */ /* 0x000fc60000000026 */
[----:B------:R-:W3:Y:S01]  /*cf3c0*/  LDL.LU R53, [R1+0x2bd0] ;  /* 0x002bd00001357983 */ /* 0x000ee20000300800 */
[----:B------:R-:W-:-:S03]  /*cf3d0*/  PRMT R39, R61, 0x5210, R39 ;  /* 0x000052103d277816 */ /* 0x000fc60000000027 */
[----:B------:R-:W3:Y:S04]  /*cf3e0*/  LDL.LU R50, [R1+0x2bcc] ;  /* 0x002bcc0001327983 */ /* 0x000ee80000300800 */
[----:B------:R-:W3:Y:S04]  /*cf3f0*/  LDL.LU R51, [R1+0x1c08] ;  /* 0x001c080001337983 */ /* 0x000ee80000300800 */
[----:B------:R-:W3:Y:S04]  /*cf400*/  LDL.LU R48, [R1+0x1c04] ;  /* 0x001c040001307983 */ /* 0x000ee80000300800 */
[----:B------:R-:W3:Y:S04]  /*cf410*/  LDL.LU R49, [R1+0x1be8] ;  /* 0x001be80001317983 */ /* 0x000ee80000300800 */
[----:B------:R-:W3:Y:S01]  /*cf420*/  LDL.LU R61, [R1+0x1bdc] ;  /* 0x001bdc00013d7983 */ /* 0x000ee20000300800 */
[----:B------:R-:W-:-:S02]  /*cf430*/  PRMT R42, R59, 0x5210, R46 ;  /* 0x000052103b2a7816 */ /* 0x000fc4000000002e */
[----:B------:R-:W-:Y:S02]  /*cf440*/  PRMT R41, R58, 0x5210, R45 ;  /* 0x000052103a297816 */ /* 0x000fe4000000002d */
[----:B------:R-:W-:Y:S02]  /*cf450*/  PRMT R43, R54, 0x5210, R47 ;  /* 0x00005210362b7816 */ /* 0x000fe4000000002f */
[----:B------:R-:W-:Y:S02]  /*cf460*/  PRMT R40, R9, 0x5210, R44 ;  /* 0x0000521009287816 */ /* 0x000fe4000000002c */
[----:B--2---:R-:W-:Y:S02]  /*cf470*/  PRMT R44, R55, 0x5210, R8 ;  /* 0x00005210372c7816 */ /* 0x004fe40000000008 */
[----:B------:R-:W-:Y:S02]  /*cf480*/  PRMT R45, R57, 0x5210, R7 ;  /* 0x00005210392d7816 */ /* 0x000fe40000000007 */
[----:B------:R-:W-:-:S02]  /*cf490*/  PRMT R47, R2, 0x5210, R6 ;  /* 0x00005210022f7816 */ /* 0x000fc40000000006 */
[----:B----4-:R-:W-:Y:S02]  /*cf4a0*/  PRMT R46, R60, 0x5210, R5 ;  /* 0x000052103c2e7816 */ /* 0x010fe40000000005 */
[----:B------:R-:W2:Y:S04]  /*cf4b0*/  LDL.LU R5, [R1+0x2b80] ;  /* 0x002b800001057983 */ /* 0x000ea80000300800 */
[----:B------:R-:W4:Y:S04]  /*cf4c0*/  LDL.LU R58, [R1+0x2b7c] ;  /* 0x002b7c00013a7983 */ /* 0x000f280000300800 */
[----:B------:R-:W2:Y:S04]  /*cf4d0*/  LDL.LU R59, [R1+0x2b70] ;  /* 0x002b7000013b7983 */ /* 0x000ea80000300800 */
[----:B------:R-:W2:Y:S04]  /*cf4e0*/  LDL.LU R54, [R1+0x2b6c] ;  /* 0x002b6c0001367983 */ /* 0x000ea80000300800 */
[----:B------:R-:W2:Y:S04]  /*cf4f0*/  LDL.LU R55, [R1+0x1c58] ;  /* 0x001c580001377983 */ /* 0x000ea80000300800 */
[----:B------:R-:W2:Y:S04]  /*cf500*/  LDL.LU R57, [R1+0x1c20] ;  /* 0x001c200001397983 */ /* 0x000ea80000300800 */
[----:B------:R-:W2:Y:S04]  /*cf510*/  LDL.LU R2, [R1+0x5214] ;  /* 0x0052140001027983 */ /* 0x000ea80000300800 */
[----:B------:R-:W2:Y:S04]  /*cf520*/  LDL.LU R60, [R1+0x1c18] ;  /* 0x001c1800013c7983 */ /* 0x000ea80000300800 */
[----:B------:R-:W-:Y:S01]  /*cf530*/  STSM.16.M88.4 [R3], R32 ;  /* 0x0000002003007844 */ /* 0x000fe20000000200 */
[----:B------:R-:W-:-:S03]  /*cf540*/  NOP ;  /* 0x0000000000007918 */ /* 0x000fc60000000000 */
[----:B------:R-:W-:Y:S01]  /*cf550*/  LDS.128 R32, [R3] ;  /* 0x0000000003207984 */ /* 0x000fe20000000c00 */
[----:B------:R-:W-:-:S03]  /*cf560*/  NOP ;  /* 0x0000000000007918 */ /* 0x000fc60000000000 */
[----:B------:R-:W-:Y:S01]  /*cf570*/  STSM.16.M88.4 [R3], R36 ;  /* 0x0000002403007844 */ /* 0x000fe20000000200 */
[----:B------:R-:W-:-:S03]  /*cf580*/  NOP ;  /* 0x0000000000007918 */ /* 0x000fc60000000000 */
[----:B------:R-:W-:Y:S01]  /*cf590*/  LDS.128 R36, [R3] ;  /* 0x0000000003247984 */ /* 0x000fe20000000c00 */
[----:B------:R-:W-:-:S03]  /*cf5a0*/  NOP ;  /* 0x0000000000007918 */ /* 0x000fc60000000000 */
[----:B------:R-:W-:Y:S01]  /*cf5b0*/  STSM.16.M88.4 [R3], R40 ;  /* 0x0000002803007844 */ /* 0x000fe20000000200 */
[----:B------:R-:W-:Y:S01]  /*cf5c0*/  NOP ;  /* 0x0000000000007918 */ /* 0x000fe20000000000 */
[----:B---3--:R-:W-:Y:S02]  /*cf5d0*/  LOP3.LUT R20, R4, 0xffff, RZ, 0xc0, !PT ;  /* 0x0000ffff04147812 */ /* 0x008fe400078ec0ff */
[----:B------:R-:W-:Y:S01]  /*cf5e0*/  LDS.128 R40, [R3] ;  /* 0x0000000003287984 */ /* 0x000fe20000000c00 */
[----:B------:R-:W-:Y:S01]  /*cf5f0*/  LOP3.LUT R21, R52, 0xffff, RZ, 0xc0, !PT ;  /* 0x0000ffff34157812 */ /* 0x000fe200078ec0ff */
[----:B------:R-:W-:Y:S01]  /*cf600*/  NOP ;  /* 0x0000000000007918 */ /* 0x000fe20000000000 */
[----:B------:R-:W-:Y:S01]  /*cf610*/  LOP3.LUT R19, R53, 0xffff, RZ, 0xc0, !PT ;  /* 0x0000ffff35137812 */ /* 0x000fe200078ec0ff */
[----:B------:R-:W3:Y:S01]  /*cf620*/  LDL.LU R52, [R1+0x1c44] ;  /* 0x001c440001347983 */ /* 0x000ee20000300800 */
[----:B------:R-:W-:-:S03]  /*cf630*/  LOP3.LUT R18, R50, 0xffff, RZ, 0xc0, !PT ;  /* 0x0000ffff32127812 */ /* 0x000fc600078ec0ff */
[----:B------:R-:W3:Y:S01]  /*cf640*/  LDL.LU R53, [R1+0x1c40] ;  /* 0x001c400001357983 */ /* 0x000ee20000300800 */
[----:B------:R-:W-:-:S03]  /*cf650*/  PRMT R9, R48, 0x4210, R21 ;  /* 0x0000421030097816 */ /* 0x000fc60000000015 */
[----:B------:R-:W3:Y:S01]  /*cf660*/  LDL.LU R50, [R1+0x1bd4] ;  /* 0x001bd40001327983 */ /* 0x000ee20000300800 */
[----:B------:R-:W-:-:S03]  /*cf670*/  PRMT R10, R49, 0x4210, R19 ;  /* 0x00004210310a7816 */ /* 0x000fc60000000013 */
[----:B------:R-:W3:Y:S01]  /*cf680*/  LDL.LU R48, [R1+0x1bd0] ;  /* 0x001bd00001307983 */ /* 0x000ee20000300800 */
[----:B------:R-:W-:Y:S02]  /*cf690*/  PRMT R8, R51, 0x4210, R20 ;  /* 0x0000421033087816 */ /* 0x000fe40000000014 */
[----:B------:R-:W-:Y:S01]  /*cf6a0*/  PRMT R11, R61, 0x4210, R18 ;  /* 0x000042103d0b7816 */ /* 0x000fe20000000012 */
[----:B------:R-:W3:Y:S04]  /*cf6b0*/  LDL.LU R49, [R1+0x1c7c] ;  /* 0x001c7c0001317983 */ /* 0x000ee80000300800 */
[----:B------:R-:W3:Y:S04]  /*cf6c0*/  LDL.LU R61, [R1+0x1c68] ;  /* 0x001c6800013d7983 */ /* 0x000ee80000300800 */
[----:B------:R-:W-:Y:S01]  /*cf6d0*/  STSM.16.M88.4 [R3], R44 ;  /* 0x0000002c03007844 */ /* 0x000fe20000000200 */
[----:B------:R-:W-:-:S03]  /*cf6e0*/  NOP ;  /* 0x0000000000007918 */ /* 0x000fc60000000000 */
[----:B------:R-:W-:Y:S01]  /*cf6f0*/  LDS.128 R44, [R3] ;  /* 0x00000000032c7984 */ /* 0x000fe20000000c00 */
[----:B------:R-:W-:-:S03]  /*cf700*/  NOP ;  /* 0x0000000000007918 */ /* 0x000fc60000000000 */
[----:B------:R0:W-:Y:S01]  /*cf710*/  STSM.16.M88.4 [R3], R8 ;  /* 0x0000000803007844 */ /* 0x0001e20000000200 */
[----:B------:R-:W-:-:S03]  /*cf720*/  NOP ;  /* 0x0000000000007918 */ /* 0x000fc60000000000 */
[----:B------:R-:W1:Y:S04]  /*cf730*/  LDS.128 R24, [R3] ;  /* 0x0000000003187984 */ /* 0x000e680000000c00 */
[----:B------:R-:W3:Y:S01]  /*cf740*/  LDL.LU R51, [R1+0x1c60] ;  /* 0x001c600001337983 */ /* 0x000ee20000300800 */
[----:B----4-:R-:W-:Y:S02]  /*cf750*/  LOP3.LUT R17, R58, 0xffff, RZ, 0xc0, !PT ;  /* 0x0000ffff3a117812 */ /* 0x010fe400078ec0ff */
[----:B--2---:R-:W-:Y:S02]  /*cf760*/  LOP3.LUT R16, R5, 0xffff, RZ, 0xc0, !PT ;  /* 0x0000ffff05107812 */ /* 0x004fe400078ec0ff */
[----:B------:R-:W-:Y:S02]  /*cf770*/  LOP3.LUT R7, R54, 0xffff, RZ, 0xc0, !PT ;  /* 0x0000ffff36077812 */ /* 0x000fe400078ec0ff */
[----:B------:R-:W-:-:S02]  /*cf780*/  LOP3.LUT R15, R59, 0xffff, RZ, 0xc0, !PT ;  /* 0x0000ffff3b0f7812 */ /* 0x000fc400078ec0ff */
[----:B0-----:R-:W-:Y:S02]  /*cf790*/  PRMT R9, R57, 0x4210, R17 ;  /* 0x0000421039097816 */ /* 0x001fe40000000011 */
[----:B------:R-:W2:Y:S01]  /*cf7a0*/  LDL.LU R57, [R1+0x1b38] ;  /* 0x001b380001397983 */ /* 0x000ea20000300800 */
[----:B------:R-:W-:-:S03]  /*cf7b0*/  PRMT R11, R2, 0x4210, R7 ;  /* 0x00004210020b7816 */ /* 0x000fc60000000007 */
[----:B------:R-:W4:Y:S04]  /*cf7c0*/  LDL.LU R2, [R1+0x5210] ;  /* 0x0052100001027983 */ /* 0x000f280000300800 */
[----:B------:R-:W4:Y:S01]  /*cf7d0*/  LDL.LU R6, [R1+0x1b34] ;  /* 0x001b340001067983 */ /* 0x000f220000300800 */
[----:B------:R-:W-:-:S03]  /*cf7e0*/  PRMT R10, R60, 0x4210, R15 ;  /* 0x000042103c0a7816 */ /* 0x000fc6000000000f */
[----:B------:R-:W4:Y:S04]  /*cf7f0*/  LDL.LU R5, [R1+0x1b1c] ;  /* 0x001b1c0001057983 */ /* 0x000f280000300800 */
[----:B-1----:R-:W-:Y:S04]  /*cf800*/  STL.64 [R1+0x280], R24 ;  /* 0x0002801801007387 */ /* 0x002fe80000100a00 */
[----:B------:R-:W-:Y:S04]  /*cf810*/  STL.64 [R1+0x288], R26 ;  /* 0x0002881a01007387 */ /* 0x000fe80000100a00 */
[----:B------:R-:W4:Y:S04]  /*cf820*/  LDL.LU R58, [R1+0x1b18] ;  /* 0x001b1800013a7983 */ /* 0x000f280000300800 */
[----:B------:R-:W4:Y:S01]  /*cf830*/  LDL.LU R60, [R1+0x1c94] ;  /* 0x001c9400013c7983 */ /* 0x000f220000300800 */
[----:B------:R-:W-:Y:S01]  /*cf840*/  PRMT R8, R55, 0x4210, R16 ;  /* 0x0000421037087816 */ /* 0x000fe20000000010 */
[----:B------:R-:W-:-:S02]  /*cf850*/  NOP ;  /* 0x0000000000007918 */ /* 0x000fc40000000000 */
[----:B------:R-:W4:Y:S04]  /*cf860*/  LDL.LU R59, [R1+0x1c88] ;  /* 0x001c8800013b7983 */ /* 0x000f280000300800 */
[----:B------:R-:W4:Y:S04]  /*cf870*/  LDL.LU R54, [R1+0x1c80] ;  /* 0x001c800001367983 */ /* 0x000f280000300800 */
[----:B------:R-:W4:Y:S04]  /*cf880*/  LDL.LU R55, [R1+0x1c74] ;  /* 0x001c740001377983 */ /* 0x000f280000300800 */
[----:B------:R0:W-:Y:S01]  /*cf890*/  STSM.16.M88.4 [R3], R8 ;  /* 0x0000000803007844 */ /* 0x0001e20000000200 */
[----:B------:R-:W-:Y:S01]  /*cf8a0*/  NOP ;  /* 0x0000000000007918 */ /* 0x000fe20000000000 */
[----:B---3--:R-:W-:-:S02]  /*cf8b0*/  LOP3.LUT R4, R52, 0xffff, RZ, 0xc0, !PT ;  /* 0x0000ffff34047812 */ /* 0x008fc400078ec0ff */
[----:B------:R-:W1:Y:S01]  /*cf8c0*/  LDS.128 R28, [R3] ;  /* 0x00000000031c7984 */ /* 0x000e620000000c00 */
[----:B------:R-:W-:-:S03]  /*cf8d0*/  LOP3.LUT R14, R53, 0xffff, RZ, 0xc0, !PT ;  /* 0x0000ffff350e7812 */ /* 0x000fc600078ec0ff */
[----:B------:R-:W3:Y:S01]  /*cf8e0*/  LDL.LU R52, [R1+0x244] ;  /* 0x0002440001347983 */ /* 0x000ee20000300800 */
[----:B0-----:R-:W-:-:S03]  /*cf8f0*/  LOP3.LUT R10, R48, 0xffff, RZ, 0xc0, !PT ;  /* 0x0000ffff300a7812 */ /* 0x001fc600078ec0ff */
[----:B------:R-:W3:Y:S01]  /*cf900*/  LDL.LU R48, [R1+0x248] ;  /* 0x0002480001307983 */ /* 0x000ee20000300800 */
[----:B------:R-:W-:-:S03]  /*cf910*/  PRMT R24, R49, 0x4210, R4 ;  /* 0x0000421031187816 */ /* 0x000fc60000000004 */
[----:B------:R-:W3:Y:S01]  /*cf920*/  LDL.LU R49, [R1+0x24c] ;  /* 0x00024c0001317983 */ /* 0x000ee20000300800 */
[----:B------:R-:W-:-:S03]  /*cf930*/  PRMT R25, R61, 0x4210, R14 ;  /* 0x000042103d197816 */ /* 0x000fc6000000000e */
[----:B------:R-:W3:Y:S01]  /*cf940*/  LDL.LU R61, [R1+0x250] ;  /* 0x00025000013d7983 */ /* 0x000ee20000300800 */
[----:B------:R-:W-:-:S03]  /*cf950*/  LOP3.LUT R11, R50, 0xffff, RZ, 0xc0, !PT ;  /* 0x0000ffff320b7812 */ /* 0x000fc600078ec0ff */
[----:B-1----:R-:W-:Y:S04]  /*cf960*/  STL [R1+0x274], R29 ;  /* 0x0002741d01007387 */ /* 0x002fe80000100800 */
[----:B------:R-:W-:Y:S04]  /*cf970*/  STL.64 [R1+0x278], R30 ;  /* 0x0002781e01007387 */ /* 0x000fe80000100a00 */
[----:B------:R-:W3:Y:S01]  /*cf980*/  LDL.LU R53, [R1+0x254] ;  /* 0x0002540001357983 */ /* 0x000ee20000300800 */
[----:B------:R-:W-:-:S03]  /*cf990*/  PRMT R26, R51, 0x4210, R11 ;  /* 0x00004210331a7816 */ /* 0x000fc6000000000b */
[----:B------:R-:W3:Y:S04]  /*cf9a0*/  LDL.LU R50, [R1+0x258] ;  /* 0x0002580001327983 */ /* 0x000ee80000300800 */
[----:B------:R-:W3:Y:S01]  /*cf9b0*/  LDL.LU R51, [R1+0x25c] ;  /* 0x00025c0001337983 */ /* 0x000ee20000300800 */
[----:B--2---:R-:W-:-:S03]  /*cf9c0*/  LOP3.LUT R8, R57, 0xffff, RZ, 0xc0, !PT ;  /* 0x0000ffff39087812 */ /* 0x004fc600078ec0ff */
[----:B------:R-:W2:Y:S01]  /*cf9d0*/  LDL.LU R57, [R1+0x228] ;  /* 0x0002280001397983 */ /* 0x000ea20000300800 */
[----:B----4-:R-:W-:Y:S01]  /*cf9e0*/  PRMT R27, R2, 0x4210, R10 ;  /* 0x00004210021b7816 */ /* 0x010fe2000000000a */
[----:B------:R-:W-:-:S04]  /*cf9f0*/  NOP ;  /* 0x0000000000007918 */ /* 0x000fc80000000000 */
[----:B------:R0:W-:Y:S02]  /*cfa00*/  STSM.16.M88.4 [R3], R24 ;  /* 0x0000001803007844 */ /* 0x0001e40000000200 */
[----:B0-----:R-:W-:Y:S02]  /*cfa10*/  PRMT R24, R60, 0x4210, R8 ;  /* 0x000042103c187816 */ /* 0x001fe40000000008 */
[----:B------:R-:W4:Y:S01]  /*cfa20*/  LDL.LU R60, [R1+0x260] ;  /* 0x00026000013c7983 */ /* 0x000f220000300800 */
[----:B------:R-:W-:Y:S01]  /*cfa30*/  IMAD.MOV.U32 R2, RZ, RZ, R28 ;  /* 0x000000ffff027224 */ /* 0x000fe200078e001c */
[----:B------:R-:W-:Y:S02]  /*cfa40*/  NOP ;  /* 0x0000000000007918 */ /* 0x000fe40000000000 */
[----:B------:R-:W0:Y:S01]  /*cfa50*/  LDS.128 R28, [R3] ;  /* 0x00000000031c7984 */ /* 0x000e220000000c00 */
[----:B------:R-:W-:Y:S02]  /*cfa60*/  LOP3.LUT R9, R6, 0xffff, RZ, 0xc0, !PT ;  /* 0x0000ffff06097812 */ /* 0x000fe400078ec0ff */
[----:B------:R-:W-:-:S02]  /*cfa70*/  LOP3.LUT R6, R5, 0xffff, RZ, 0xc0, !PT ;  /* 0x0000ffff05067812 */ /* 0x000fc400078ec0ff */
[----:B------:R-:W-:Y:S02]  /*cfa80*/  LOP3.LUT R5, R58, 0xffff, RZ, 0xc0, !PT ;  /* 0x0000ffff3a057812 */ /* 0x000fe400078ec0ff */
[----:B------:R-:W-:Y:S02]  /*cfa90*/  PRMT R25, R59, 0x4210, R9 ;  /* 0x000042103b197816 */ /* 0x000fe40000000009 */
[----:B------:R-:W-:Y:S01]  /*cfaa0*/  PRMT R27, R55, 0x4210, R5 ;  /* 0x00004210371b7816 */ /* 0x000fe20000000005 */
[----:B0-----:R-:W-:Y:S04]  /*cfab0*/  STL.64 [R1+0x230], R28 ;  /* 0x0002301c01007387 */ /* 0x001fe80000100a00 */
[----:B------:R-:W-:Y:S01]  /*cfac0*/  STL.64 [R1+0x238], R30 ;  /* 0x0002381e01007387 */ /* 0x000fe20000100a00 */
[----:B---3--:R-:W-:Y:S01]  /*cfad0*/  PRMT R20, R52, 0x5210, R20 ;  /* 0x0000521034147816 */ /* 0x008fe20000000014 */
[----:B------:R-:W-:-:S02]  /*cfae0*/  NOP ;  /* 0x0000000000007918 */ /* 0x000fc40000000000 */
[----:B------:R-:W3:Y:S04]  /*cfaf0*/  LDL.LU R58, [R1+0x264] ;  /* 0x00026400013a7983 */ /* 0x000ee80000300800 */
[----:B------:R-:W3:Y:S04]  /*cfb00*/  LDL.LU R59, [R1+0x268] ;  /* 0x00026800013b7983 */ /* 0x000ee80000300800 */
[----:B------:R-:W3:Y:S01]  /*cfb10*/  LDL.LU R55, [R1+0x22c] ;  /* 0x00022c0001377983 */ /* 0x000ee20000300800 */
[----:B------:R-:W-:Y:S02]  /*cfb20*/  PRMT R26, R54, 0x4210, R6 ;  /* 0x00004210361a7816 */ /* 0x000fe40000000006 */
[----:B------:R-:W-:Y:S01]  /*cfb30*/  PRMT R21, R48, 0x5210, R21 ;  /* 0x0000521030157816 */ /* 0x000fe20000000015 */
[----:B------:R-:W3:Y:S01]  /*cfb40*/  LDL.LU R52, [R1+0x26c] ;  /* 0x00026c0001347983 */ /* 0x000ee20000300800 */
[----:B------:R-:W-:-:S02]  /*cfb50*/  PRMT R22, R49, 0x5210, R19 ;  /* 0x0000521031167816 */ /* 0x000fc40000000013 */
[----:B------:R-:W-:Y:S01]  /*cfb60*/  PRMT R23, R61, 0x5210, R18 ;  /* 0x000052103d177816 */ /* 0x000fe20000000012 */
[----:B------:R-:W3:Y:S04]  /*cfb70*/  LDL.LU R48, [R1+0x290] ;  /* 0x0002900001307983 */ /* 0x000ee80000300800 */
[----:B------:R-:W3:Y:S04]  /*cfb80*/  LDL.LU R49, [R1+0x294] ;  /* 0x0002940001317983 */ /* 0x000ee80000300800 */
[----:B------:R-:W3:Y:S04]  /*cfb90*/  LDL.LU R61, [R1+0x240] ;  /* 0x00024000013d7983 */ /* 0x000ee80000300800 */
[----:B------:R-:W-:Y:S01]  /*cfba0*/  STSM.16.M88.4 [R3], R24 ;  /* 0x0000001803007844 */ /* 0x000fe20000000200 */
[----:B------:R-:W-:-:S03]  /*cfbb0*/  NOP ;  /* 0x0000000000007918 */ /* 0x000fc60000000000 */
[----:B------:R-:W0:Y:S01]  /*cfbc0*/  LDS.128 R24, [R3] ;  /* 0x0000000003187984 */ /* 0x000e220000000c00 */
[----:B------:R-:W-:-:S03]  /*cfbd0*/  NOP ;  /* 0x0000000000007918 */ /* 0x000fc60000000000 */
[----:B------:R-:W-:Y:S01]  /*cfbe0*/  STSM.16.M88.4 [R3], R20 ;  /* 0x0000001403007844 */ /* 0x000fe20000000200 */
[----:B------:R-:W-:-:S03]  /*cfbf0*/  NOP ;  /* 0x0000000000007918 */ /* 0x000fc60000000000 */
[----:B------:R-:W1:Y:S01]  /*cfc00*/  LDS.128 R20, [R3] ;  /* 0x0000000003147984 */ /* 0x000e620000000c00 */
[----:B------:R-:W-:Y:S02]  /*cfc10*/  PRMT R16, R53, 0x5210, R16 ;  /* 0x0000521035107816 */ /* 0x000fe40000000010 */
[----:B------:R-:W-:Y:S02]  /*cfc20*/  PRMT R17, R50, 0x5210, R17 ;  /* 0x0000521032117816 */ /* 0x000fe40000000011 */
[----:B------:R-:W-:Y:S01]  /*cfc30*/  PRMT R18, R51, 0x5210, R15 ;  /* 0x0000521033127816 */ /* 0x000fe2000000000f */
[----:B0-----:R-:W-:Y:S04]  /*cfc40*/  STL.64 [R1+0x2f0], R24 ;  /* 0x0002f01801007387 */ /* 0x001fe80000100a00 */
[----:B------:R-:W-:Y:S04]  /*cfc50*/  STL.64 [R1+0x2f8], R26 ;  /* 0x0002f81a01007387 */ /* 0x000fe80000100a00 */
[----:B-1----:R-:W-:Y:S04]  /*cfc60*/  STL.64 [R1+0x2e0], R20 ;  /* 0x0002e01401007387 */ /* 0x002fe80000100a00 */
[----:B------:R-:W-:Y:S01]  /*cfc70*/  STL.64 [R1+0x2e8], R22 ;  /* 0x0002e81601007387 */ /* 0x000fe20000100a00 */
[----:B------:R-:W-:Y:S01]  /*cfc80*/  NOP ;  /* 0x0000000000007918 */ /* 0x000fe20000000000 */
[----:B--2---:R-:W-:-:S02]  /*cfc90*/  PRMT R19, R57, 0x5210, R7 ;  /* 0x0000521039137816 */ /* 0x004fc40000000007 */
[----:B------:R-:W2:Y:S04]  /*cfca0*/  LDL.LU R7, [R1+0x2be8] ;  /* 0x002be80001077983 */ /* 0x000ea80000300800 */
[----:B------:R4:W-:Y:S01]  /*cfcb0*/  STSM.16.M88.4 [R3], R16 ;  /* 0x0000001003007844 */ /* 0x0009e20000000200 */
[----:B------:R-:W-:-:S03]  /*cfcc0*/  NOP ;  /* 0x0000000000007918 */ /* 0x000fc60000000000 */
[----:B------:R-:W0:Y:S01]  /*cfcd0*/  LDS.128 R20, [R3] ;  /* 0x0000000003147984 */ /* 0x000e220000000c00 */
[----:B----4-:R-:W-:-:S03]  /*cfce0*/  PRMT R16, R60, 0x5210, R4 ;  /* 0x000052103c107816 */ /* 0x010fc60000000004 */
[----:B------:R-:W4:Y:S04]  /*cfcf0*/  LDL.LU R4, [R1+0x2be4] ;  /* 0x002be40001047983 */ /* 0x000f280000300800 */
[----:B------:R-:W4:Y:S04]  /*cfd00*/  LDL.LU R54, [R1+0x2be0] ;  /* 0x002be00001367983 */ /* 0x000f280000300800 */
[----:B------:R-:W4:Y:S04]  /*cfd10*/  LDL.LU R53, [R1+0x2bdc] ;  /* 0x002bdc0001357983 */ /* 0x000f280000300800 */
[----:B------:R-:W4:Y:S04]  /*cfd20*/  LDL.LU R50, [R1+0x1cb4] ;  /* 0x001cb40001327983 */ /* 0x000f280000300800 */
[----:B------:R-:W4:Y:S04]  /*cfd30*/  LDL.LU R51, [R1+0x1cb0] ;  /* 0x001cb00001337983 */ /* 0x000f280000300800 */
[----:B------:R-:W4:Y:S04]  /*cfd40*/  LDL.LU R57, [R1+0x1ca8] ;  /* 0x001ca80001397983 */ /* 0x000f280000300800 */
[----:B------:R-:W4:Y:S01]  /*cfd50*/  LDL.LU R60, [R1+0x1cac] ;  /* 0x001cac00013c7983 */ /* 0x000f220000300800 */
[----:B---3--:R-:W-:-:S02]  /*cfd60*/  PRMT R17, R58, 0x5210, R14 ;  /* 0x000052103a117816 */ /* 0x008fc4000000000e */
[----:B------:R-:W-:Y:S02]  /*cfd70*/  PRMT R18, R59, 0x5210, R11 ;  /* 0x000052103b127816 */ /* 0x000fe4000000000b */
[----:B------:R-:W-:Y:S01]  /*cfd80*/  PRMT R19, R55, 0x5210, R10 ;  /* 0x0000521037137816 */ /* 0x000fe2000000000a */
[----:B------:R-:W-:-:S04]  /*cfd90*/  NOP ;  /* 0x0000000000007918 */ /* 0x000fc80000000000 */
[----:B------:R-:W-:Y:S01]  /*cfda0*/  STSM.16.M88.4 [R3], R16 ;  /* 0x0000001003007844 */ /* 0x000fe20000000200 */
[----:B------:R-:W-:-:S03]  /*cfdb0*/  NOP ;  /* 0x0000000000007918 */ /* 0x000fc60000000000 */
[----:B------:R-:W1:Y:S01]  /*cfdc0*/  LDS.128 R16, [R3] ;  /* 0x0000000003107984 */ /* 0x000e620000000c00 */
[----:B------:R-:W-:-:S03]  /*cfdd0*/  PRMT R9, R48, 0x5210, R9 ;  /* 0x0000521030097816 */ /* 0x000fc60000000009 */
[----:B0-----:R-:W-:Y:S01]  /*cfde0*/  STL.64 [R1+0x2d0], R20 ;  /* 0x0002d01401007387 */ /* 0x001fe20000100a00 */
[----:B------:R-:W-:-:S03]  /*cfdf0*/  PRMT R11, R61, 0x5210, R5 ;  /* 0x000052103d0b7816 */ /* 0x000fc60000000005 */
[----:B------:R-:W-:Y:S01]  /*cfe00*/  STL.64 [R1+0x2d8], R22 ;  /* 0x0002d81601007387 */ /* 0x000fe20000100a00 */
[----:B------:R-:W-:-:S03]  /*cfe10*/  PRMT R10, R49, 0x5210, R6 ;  /* 0x00005210310a7816 */ /* 0x000fc60000000006 */
[----:B------:R-:W3:Y:S04]  /*cfe20*/  LDL.LU R48, [R1+0x2ba0] ;  /* 0x002ba00001307983 */ /* 0x000ee80000300800 */
[----:B------:R-:W3:Y:S04]  /*cfe30*/  LDL.LU R5, [R1+0x2b9c] ;  /* 0x002b9c0001057983 */ /* 0x000ee80000300800 */
[----:B------:R-:W3:Y:S01]  /*cfe40*/  LDL.LU R58, [R1+0x2b90] ;  /* 0x002b9000013a7983 */ /* 0x000ee20000300800 */
[----:B------:R-:W-:Y:S01]  /*cfe50*/  PRMT R8, R52, 0x5210, R8 ;  /* 0x0000521034087816 */ /* 0x000fe20000000008 */
[----:B------:R-:W-:-:S02]  /*cfe60*/  NOP ;  /* 0x0000000000007918 */ /* 0x000fc40000000000 */
[----:B------:R-:W3:Y:S04]  /*cfe70*/  LDL.LU R59, [R1+0x2b8c] ;  /* 0x002b8c00013b7983 */ /* 0x000ee80000300800 */
[----:B------:R-:W3:Y:S04]  /*cfe80*/  LDL.LU R49, [R1+0x1cc4] ;  /* 0x001cc40001317983 */ /* 0x000ee80000300800 */
[----:B------:R-:W3:Y:S04]  /*cfe90*/  LDL.LU R55, [R1+0x1cc0] ;  /* 0x001cc00001377983 */ /* 0x000ee80000300800 */
[----:B------:R-:W3:Y:S04]  /*cfea0*/  LDL.LU R52, [R1+0x1cbc] ;  /* 0x001cbc0001347983 */ /* 0x000ee80000300800 */
[----:B-1----:R-:W-:Y:S04]  /*cfeb0*/  STL.64 [R1+0x2c0], R16 ;  /* 0x0002c01001007387 */ /* 0x002fe80000100a00 */
[----:B------:R-:W-:Y:S04]  /*cfec0*/  STL.64 [R1+0x2c8], R18 ;  /* 0x0002c81201007387 */ /* 0x000fe80000100a00 */
[----:B------:R-:W3:Y:S04]  /*cfed0*/  LDL.LU R61, [R1+0x310] ;  /* 0x00031000013d7983 */ /* 0x000ee80000300800 */
[----:B------:R2:W-:Y:S01]  /*cfee0*/  STSM.16.M88.4 [R3], R8 ;  /* 0x0000000803007844 */ /* 0x0005e20000000200 */
[----:B------:R-:W-:-:S03]  /*cfef0*/  NOP ;  /* 0x0000000000007918 */ /* 0x000fc60000000000 */
[----:B------:R-:W0:Y:S01]  /*cff00*/  LDS.128 R28, [R3] ;  /* 0x00000000031c7984 */ /* 0x000e220000000c00 */
[----:B--2---:R-:W-:-:S03]  /*cff10*/  LOP3.LUT R11, R7, 0xffff, RZ, 0xc0, !PT ;  /* 0x0000ffff070b7812 */ /* 0x004fc600078ec0ff */
[----:B------:R-:W2:Y:S01]  /*cff20*/  LDL.LU R7, [R1+0x1c34] ;  /* 0x001c340001077983 */ /* 0x000ea20000300800 */
[----:B----4-:R-:W-:Y:S02]  /*cff30*/  LOP3.LUT R21, R4, 0xffff, RZ, 0xc0, !PT ;  /* 0x0000ffff04157812 */ /* 0x010fe400078ec0ff */
[----:B------:R-:W-:Y:S02]  /*cff40*/  LOP3.LUT R19, R53, 0xffff, RZ, 0xc0, !PT ;  /* 0x0000ffff35137812 */ /* 0x000fe400078ec0ff */
[----:B------:R-:W4:Y:S01]  /*cff50*/  LDL.LU R53, [R1+0x1c30] ;  /* 0x001c300001357983 */ /* 0x000f220000300800 */
[----:B------:R-:W-:-:S03]  /*cff60*/  PRMT R24, R50, 0x4210, R11 ;  /* 0x0000421032187816 */ /* 0x000fc6000000000b */
[----:B------:R-:W4:Y:S01]  /*cff70*/  LDL.LU R50, [R1+0x1bd8] ;  /* 0x001bd80001327983 */ /* 0x000f220000300800 */
[----:B------:R-:W-:-:S03]  /*cff80*/  PRMT R25, R51, 0x4210, R21 ;  /* 0x0000421033197816 */ /* 0x000fc60000000015 */
[----:B------:R-:W4:Y:S04]  /*cff90*/  LDL.LU R51, [R1+0x1bc8] ;  /* 0x001bc80001337983 */ /* 0x000f280000300800 */
[----:B0-----:R-:W-:Y:S01]  /*cffa0*/  STL.64 [R1+0x220], R28 ;  /* 0x0002201c01007387 */ /* 0x001fe20000100a00 */
[----:B------:R-:W-:-:S03]  /*cffb0*/  PRMT R27, R60, 0x4210, R19 ;  /* 0x000042103c1b7816 */ /* 0x000fc60000000013 */
[----:B------:R-:W-:Y:S01]  /*cffc0*/  STL.64 [R1+0x228], R30 ;  /* 0x0002281e01007387 */ /* 0x000fe20000100a00 */
[----:B------:R-:W-:Y:S01]  /*cffd0*/  LOP3.LUT R22, R54, 0xffff, RZ, 0xc0, !PT ;  /* 0x0000ffff36167812 */ /* 0x000fe200078ec0ff */
[----:B------:R-:W-:Y:S02]  /*cffe0*/  NOP ;  /* 0x0000000000007918 */ /* 0x000fe40000000000 */
[----:B------:R-:W4:Y:S01]  /*cfff0*/  LDL.LU R60, [R1+0x1cd4] ;  /* 0x001cd400013c7983 */ /* 0x000f220000300800 */
[----:B------:R-:W-:-:S03]  /*d0000*/  PRMT R26, R57, 0x4210, R22 ;  /* 0x00004210391a7816 */ /* 0x000fc60000000016 */
[----:B------:R-:W4:Y:S04]  /*d0010*/  LDL.LU R54, [R1+0x1ccc] ;  /* 0x001ccc0001367983 */ /* 0x000f280000300800 */
[----:B------:R0:W-:Y:S01]  /*d0020*/  STSM.16.M88.4 [R3], R24 ;  /* 0x0000001803007844 */ /* 0x0001e20000000200 */
[----:B------:R-:W-:-:S03]  /*d0030*/  NOP ;  /* 0x0000000000007918 */ /* 0x000fc60000000000 */
[----:B------:R-:W4:Y:S04]  /*d0040*/  LDL.LU R57, [R1+0x1cc8] ;  /* 0x001cc80001397983 */ /* 0x000f280000300800 */
[----:B------:R-:W1:Y:S01]  /*d0050*/  LDS.128 R28, [R3] ;  /* 0x00000000031c7984 */ /* 0x000e620000000c00 */
[----:B---3--:R-:W-:-:S03]  /*d0060*/  LOP3.LUT R16, R48, 0xffff, RZ, 0xc0, !PT ;  /* 0x0000ffff30107812 */ /* 0x008fc600078ec0ff */
[----:B------:R-:W3:Y:S01]  /*d0070*/  LDL.LU R48, [R1+0x314] ;  /* 0x0003140001307983 */ /* 0x000ee20000300800 */
[----:B------:R-:W-:Y:S02]  /*d0080*/  LOP3.LUT R17, R5, 0xffff, RZ, 0xc0, !PT ;  /* 0x0000ffff05117812 */ /* 0x000fe400078ec0ff */
[----:B------:R-:W-:Y:S02]  /*d0090*/  LOP3.LUT R18, R58, 0xffff, RZ, 0xc0, !PT ;  /* 0x0000ffff3a127812 */ /* 0x000fe400078ec0ff */
[----:B------:R-:W-:Y:S02]  /*d00a0*/  LOP3.LUT R15, R59, 0xffff, RZ, 0xc0, !PT ;  /* 0x0000ffff3b0f7812 */ /* 0x000fe400078ec0ff */
[----:B0-----:R-:W-:Y:S02]  /*d00b0*/  PRMT R24, R49, 0x4210, R16 ;  /* 0x0000421031187816 */ /* 0x001fe40000000010 */
[----:B------:R-:W3:Y:S04]  /*d00c0*/  LDL.LU R49, [R1+0x1b74] ;  /* 0x001b740001317983 */ /* 0x000ee80000300800 */
[----:B------:R-:W3:Y:S04]  /*d00d0*/  LDL.LU R4, [R1+0x1b70] ;  /* 0x001b700001047983 */ /* 0x000ee80000300800 */
[----:B------:R-:W3:Y:S04]  /*d00e0*/  LDL.LU R5, [R1+0x1b54] ;  /* 0x001b540001057983 */ /* 0x000ee80000300800 */
        /* <DEDUP_REMOVED lines=8> */
[----:B-1----:R-:W-:Y:S04]  /*d0170*/  STL.64 [R1+0x260], R28 ;  /* 0x0002601c01007387 */ /* 0x002fe80000100a00 */
[----:B------:R-:W-:Y:S04]  /*d0180*/  STL.64 [R1+0x268], R30 ;  /* 0x0002681e01007387 */ /* 0x000fe80000100a00 */
[----:B------:R-:W3:Y:S04]  /*d0190*/  LDL.LU R52, [R1+0x1cd0] ;  /* 0x001cd00001347983 */ /* 0x000ee80000300800 */
[----:B------:R0:W-:Y:S01]  /*d01a0*/  STSM.16.M88.4 [R3], R24 ;  /* 0x0000001803007844 */ /* 0x0001e20000000200 */
[----:B------:R-:W-:-:S03]  /*d01b0*/  NOP ;  /* 0x0000000000007918 */ /* 0x000fc60000000000 */
[----:B------:R-:W1:Y:S01]  /*d01c0*/  LDS.128 R28, [R3] ;  /* 0x00000000031c7984 */ /* 0x000e620000000c00 */
[----:B--2---:R-:W-:Y:S02]  /*d01d0*/  LOP3.LUT R7, R7, 0xffff, RZ, 0xc0, !PT ;  /* 0x0000ffff07077812 */ /* 0x004fe400078ec0ff */
[----:B----4-:R-:W-:Y:S02]  /*d01e0*/  LOP3.LUT R14, R53, 0xffff, RZ, 0xc0, !PT ;  /* 0x0000ffff350e7812 */ /* 0x010fe400078ec0ff */
[----:B------:R-:W2:Y:S01]  /*d01f0*/  LDL.LU R53, [R1+0x2a4] ;  /* 0x0002a40001357983 */ /* 0x000ea20000300800 */
[----:B------:R-:W-:-:S03]  /*d0200*/  LOP3.LUT R10, R50, 0xffff, RZ, 0xc0, !PT ;  /* 0x0000ffff320a7812 */ /* 0x000fc600078ec0ff */
[----:B------:R-:W4:Y:S01]  /*d0210*/  LDL.LU R50, [R1+0x2a8] ;  /* 0x0002a80001327983 */ /* 0x000f220000300800 */
[----:B------:R-:W-:-:S03]  /*d0220*/  LOP3.LUT R9, R51, 0xffff, RZ, 0xc0, !PT ;  /* 0x0000ffff33097812 */ /* 0x000fc600078ec0ff */
[----:B------:R-:W4:Y:S01]  /*d0230*/  LDL.LU R51, [R1+0x2ac] ;  /* 0x0002ac0001337983 */ /* 0x000f220000300800 */
[----:B0-----:R-:W-:-:S03]  /*d0240*/  PRMT R24, R60, 0x4210, R7 ;  /* 0x000042103c187816 */ /* 0x001fc60000000007 */
[----:B------:R-:W4:Y:S01]  /*d0250*/  LDL.LU R60, [R1+0x2b0] ;  /* 0x0002b000013c7983 */ /* 0x000f220000300800 */
[----:B------:R-:W-:-:S03]  /*d0260*/  PRMT R25, R54, 0x4210, R14 ;  /* 0x0000421036197816 */ /* 0x000fc6000000000e */
[----:B-1----:R-:W-:Y:S04]  /*d0270*/  STL.64 [R1+0x250], R28 ;  /* 0x0002501c01007387 */ /* 0x002fe80000100a00 */
[----:B------:R-:W-:Y:S01]  /*d0280*/  STL.64 [R1+0x258], R30 ;  /* 0x0002581e01007387 */ /* 0x000fe20000100a00 */
[----:B------:R-:W-:Y:S01]  /*d0290*/  NOP ;  /* 0x0000000000007918 */ /* 0x000fe20000000000 */
[----:B------:R-:W-:Y:S02]  /*d02a0*/  PRMT R26, R57, 0x4210, R10 ;  /* 0x00004210391a7816 */ /* 0x000fe4000000000a */
[----:B------:R-:W4:Y:S04]  /*d02b0*/  LDL.LU R54, [R1+0x2b4] ;  /* 0x0002b40001367983 */ /* 0x000f280000300800 */
[----:B------:R-:W4:Y:S01]  /*d02c0*/  LDL.LU R57, [R1+0x2b8] ;  /* 0x0002b80001397983 */ /* 0x000f220000300800 */
[----:B---3--:R-:W-:-:S03]  /*d02d0*/  PRMT R27, R48, 0x4210, R9 ;  /* 0x00004210301b7816 */ /* 0x008fc60000000009 */
[----:B------:R-:W3:Y:S04]  /*d02e0*/  LDL.LU R48, [R1+0x2bc] ;  /* 0x0002bc0001307983 */ /* 0x000ee80000300800 */
[----:B------:R0:W-:Y:S01]  /*d02f0*/  STSM.16.M88.4 [R3], R24 ;  /* 0x0000001803007844 */ /* 0x0001e20000000200 */
[----:B------:R-:W-:-:S03]  /*d0300*/  NOP ;  /* 0x0000000000007918 */ /* 0x000fc60000000000 */
[----:B------:R-:W1:Y:S01]  /*d0310*/  LDS.128 R28, [R3] ;  /* 0x00000000031c7984 */ /* 0x000e620000000c00 */
[----:B------:R-:W-:-:S03]  /*d0320*/  LOP3.LUT R8, R49, 0xffff, RZ, 0xc0, !PT ;  /* 0x0000ffff31087812 */ /* 0x000fc600078ec0ff */
[----:B------:R-:W3:Y:S01]  /*d0330*/  LDL.LU R49, [R1+0x298] ;  /* 0x0002980001317983 */ /* 0x000ee20000300800 */
[----:B0-----:R-:W-:-:S03]  /*d0340*/  PRMT R24, R61, 0x4210, R8 ;  /* 0x000042103d187816 */ /* 0x001fc60000000008 */
[----:B------:R-:W3:Y:S01]  /*d0350*/  LDL.LU R61, [R1+0x300] ;  /* 0x00030000013d7983 */ /* 0x000ee20000300800 */
[----:B------:R-:W-:Y:S02]  /*d0360*/  LOP3.LUT R6, R4, 0xffff, RZ, 0xc0, !PT ;  /* 0x0000ffff04067812 */ /* 0x000fe400078ec0ff */
[----:B------:R-:W-:Y:S02]  /*d0370*/  LOP3.LUT R5, R5, 0xffff, RZ, 0xc0, !PT ;  /* 0x0000ffff05057812 */ /* 0x000fe400078ec0ff */
[----:B------:R-:W-:Y:S01]  /*d0380*/  LOP3.LUT R4, R58, 0xffff, RZ, 0xc0, !PT ;  /* 0x0000ffff3a047812 */ /* 0x000fe200078ec0ff */
[----:B-1----:R-:W-:Y:S01]  /*d0390*/  STL.64 [R1+0x210], R28 ;  /* 0x0002101c01007387 */ /* 0x002fe20000100a00 */
[----:B------:R-:W-:-:S03]  /*d03a0*/  PRMT R26, R55, 0x4210, R5 ;  /* 0x00004210371a7816 */ /* 0x000fc60000000005 */
[----:B------:R-:W-:Y:S01]  /*d03b0*/  STL.64 [R1+0x218], R30 ;  /* 0x0002181e01007387 */ /* 0x000fe20000100a00 */
[----:B------:R-:W-:Y:S01]  /*d03c0*/  NOP ;  /* 0x0000000000007918 */ /* 0x000fe20000000000 */
[----:B------:R-:W-:Y:S02]  /*d03d0*/  PRMT R27, R52, 0x4210, R4 ;  /* 0x00004210341b7816 */ /* 0x000fe40000000004 */
[----:B--2---:R-:W-:Y:S02]  /*d03e0*/  PRMT R20, R53, 0x5210, R11 ;  /* 0x0000521035147816 */ /* 0x004fe4000000000b */
[----:B------:R-:W2:Y:S01]  /*d03f0*/  LDL.LU R11, [R1+0x304] ;  /* 0x00030400010b7983 */ /* 0x000ea20000300800 */
[----:B----4-:R-:W-:-:S03]  /*d0400*/  PRMT R21, R50, 0x5210, R21 ;  /* 0x0000521032157816 */ /* 0x010fc60000000015 */
[----:B------:R-:W4:Y:S01]  /*d0410*/  LDL.LU R55, [R1+0x308] ;  /* 0x0003080001377983 */ /* 0x000f220000300800 */
[----:B------:R-:W-:-:S03]  /*d0420*/  PRMT R22, R51, 0x5210, R22 ;  /* 0x0000521033167816 */ /* 0x000fc60000000016 */
[----:B------:R-:W4:Y:S04]  /*d0430*/  LDL.LU R52, [R1+0x29c] ;  /* 0x00029c0001347983 */ /* 0x000f280000300800 */
[----:B------:R-:W4:Y:S04]  /*d0440*/  LDL.LU R53, [R1+0x30c] ;  /* 0x00030c0001357983 */ /* 0x000f280000300800 */
[----:B------:R-:W4:Y:S04]  /*d0450*/  LDL.LU R50, [R1+0x348] ;  /* 0x0003480001327983 */ /* 0x000f280000300800 */
[----:B------:R-:W4:Y:S01]  /*d0460*/  LDL.LU R51, [R1+0x1950] ;  /* 0x0019500001337983 */ /* 0x000f220000300800 */
[----:B------:R-:W-:-:S03]  /*d0470*/  PRMT R23, R60, 0x5210, R19 ;  /* 0x000052103c177816 */ /* 0x000fc60000000013 */
[----:B------:R-:W4:Y:S01]  /*d0480*/  LDL.LU R60, [R1+0x2a0] ;  /* 0x0002a000013c7983 */ /* 0x000f220000300800 */
[----:B------:R-:W-:-:S05]  /*d0490*/  PRMT R25, R59, 0x4210, R6 ;  /* 0x000042103b197816 */ /* 0x000fca0000000006 */
        /* <DEDUP_REMOVED lines=8> */
[----:B------:R-:W-:Y:S01]  /*d0520*/  PRMT R17, R57, 0x5210, R17 ;  /* 0x0000521039117816 */ /* 0x000fe20000000011 */
[----:B0-----:R-:W-:Y:S01]  /*d0530*/  STL.64 [R1+0x330], R24 ;  /* 0x0003301801007387 */ /* 0x001fe20000100a00 */
[----:B---3--:R-:W-:-:S03]  /*d0540*/  PRMT R18, R48, 0x5210, R18 ;  /* 0x0000521030127816 */ /* 0x008fc60000000012 */
[----:B------:R-:W-:Y:S01]  /*d0550*/  STL.64 [R1+0x338], R26 ;  /* 0x0003381a01007387 */ /* 0x000fe20000100a00 */
[----:B------:R-:W-:-:S03]  /*d0560*/  NOP ;  /* 0x0000000000007918 */ /* 0x000fc60000000000 */
[----:B-1----:R-:W-:Y:S04]  /*d0570*/  STL.64 [R1+0x320], R20 ;  /* 0x0003201401007387 */ /* 0x002fe80000100a00 */
[----:B------:R-:W-:Y:S01]  /*d0580*/  STL.64 [R1+0x328], R22 ;  /* 0x0003281601007387 */ /* 0x000fe20000100a00 */
[----:B------:R-:W-:-:S05]  /*d0590*/  PRMT R19, R49, 0x5210, R15 ;  /* 0x0000521031137816 */ /* 0x000fca000000000f */
[----:B------:R0:W-:Y:S01]  /*d05a0*/  STSM.16.M88.4 [R3], R16 ;  /* 0x0000001003007844 */ /* 0x0001e20000000200 */
[----:B------:R-:W-:-:S03]  /*d05b0*/  NOP ;  /* 0x0000000000007918 */ /* 0x000fc60000000000 */
[----:B------:R-:W1:Y:S01]  /*d05c0*/  LDS.128 R20, [R3] ;  /* 0x0000000003147984 */ /* 0x000e620000000c00 */
[----:B0-----:R-:W-:-:S03]  /*d05d0*/  PRMT R16, R61, 0x5210, R7 ;  /* 0x000052103d107816 */ /* 0x001fc60000000007 */
        /* <DEDUP_REMOVED lines=8> */
[----:B-1----:R-:W-:Y:S04]  /*d0660*/  STL.64 [R1+0x310], R20 ;  /* 0x0003101401007387 */ /* 0x002fe80000100a00 */
[----:B------:R-:W-:Y:S01]  /*d0670*/  STL.64 [R1+0x318], R22 ;  /* 0x0003181601007387 */ /* 0x000fe20000100a00 */
[----:B--2---:R-:W-:-:S02]  /*d0680*/  PRMT R17, R11, 0x5210, R14 ;  /* 0x000052100b117816 */ /* 0x004fc4000000000e */
[----:B----4-:R-:W-:Y:S02]  /*d0690*/  PRMT R18, R55, 0x5210, R10 ;  /* 0x0000521037127816 */ /* 0x010fe4000000000a */
[----:B------:R-:W2:Y:S01]  /*d06a0*/  LDL.LU R55, [R1+0x2bc0] ;  /* 0x002bc00001377983 */ /* 0x000ea20000300800 */
[----:B------:R-:W-:Y:S01]  /*d06b0*/  PRMT R19, R52, 0x5210, R9 ;  /* 0x0000521034137816 */ /* 0x000fe20000000009 */
[----:B------:R-:W-:Y:S01]  /*d06c0*/  NOP ;  /* 0x0000000000007918 */ /* 0x000fe20000000000 */
[----:B------:R-:W-:Y:S02]  /*d06d0*/  PRMT R10, R51, 0x5210, R5 ;  /* 0x00005210330a7816 */ /* 0x000fe40000000005 */
[----:B------:R-:W-:Y:S02]  /*d06e0*/  PRMT R11, R60, 0x5210, R4 ;  /* 0x000052103c0b7816 */ /* 0x000fe40000000004 */
[----:B------:R-:W4:Y:S04]  /*d06f0*/  LDL.LU R4, [R1+0x2bbc] ;  /* 0x002bbc0001047983 */ /* 0x000f280000300800 */
[----:B------:R-:W4:Y:S04]  /*d0700*/  LDL.LU R5, [R1+0x2bb0] ;  /* 0x002bb00001057983 */ /* 0x000f280000300800 */
[----:B------:R-:W4:Y:S04]  /*d0710*/  LDL.LU R52, [R1+0x2bac] ;  /* 0x002bac0001347983 */ /* 0x000f280000300800 */
[----:B------:R-:W4:Y:S04]  /*d0720*/  LDL.LU R60, [R1+0x1d00] ;  /* 0x001d0000013c7983 */ /* 0x000f280000300800 */
[----:B------:R-:W-:Y:S01]  /*d0730*/  STSM.16.M88.4 [R3], R16 ;  /* 0x0000001003007844 */ /* 0x000fe20000000200 */
[----:B------:R-:W-:-:S03]  /*d0740*/  NOP ;  /* 0x0000000000007918 */ /* 0x000fc60000000000 */
[----:B------:R-:W0:Y:S01]  /*d0750*/  LDS.128 R16, [R3] ;  /* 0x0000000003107984 */ /* 0x000e220000000c00 */
[----:B------:R-:W-:Y:S02]  /*d0760*/  PRMT R8, R53, 0x5210, R8 ;  /* 0x0000521035087816 */ /* 0x000fe40000000008 */
[----:B------:R-:W-:Y:S01]  /*d0770*/  PRMT R9, R50, 0x5210, R6 ;  /* 0x0000521032097816 */ /* 0x000fe20000000006 */
[----:B------:R-:W4:Y:S01]  /*d0780*/  LDL.LU R53, [R1+0x1cfc] ;  /* 0x001cfc0001357983 */ /* 0x000f220000300800 */
[----:B------:R-:W-:-:S03]  /*d0790*/  NOP ;  /* 0x0000000000007918 */ /* 0x000fc60000000000 */
[----:B------:R-:W4:Y:S04]  /*d07a0*/  LDL.LU R50, [R1+0x1cf8] ;  /* 0x001cf80001327983 */ /* 0x000f280000300800 */
[----:B0-----:R-:W-:Y:S04]  /*d07b0*/  STL.64 [R1+0x300], R16 ;  /* 0x0003001001007387 */ /* 0x001fe80000100a00 */
[----:B------:R0:W-:Y:S04]  /*d07c0*/  STL.64 [R1+0x308], R18 ;  /* 0x0003081201007387 */ /* 0x0001e80000100a00 */
[----:B------:R-:W4:Y:S04]  /*d07d0*/  LDL.LU R51, [R1+0x1988] ;  /* 0x0019880001337983 */ /* 0x000f280000300800 */
[----:B------:R1:W-:Y:S01]  /*d07e0*/  STSM.16.M88.4 [R3], R8 ;  /* 0x0000000803007844 */ /* 0x0003e20000000200 */
[----:B------:R-:W-:-:S03]  /*d07f0*/  NOP ;  /* 0x0000000000007918 */ /* 0x000fc60000000000 */
[----:B------:R-:W3:Y:S02]  /*d0800*/  LDS.128 R24, [R3] ;  /* 0x0000000003187984 */ /* 0x000ee40000000c00 */
[----:B---3--:R-:W-:Y:S02]  /*d0810*/  LOP3.LUT R20, R7, 0xffff, RZ, 0xc0, !PT ;  /* 0x0000ffff07147812 */ /* 0x008fe400078ec0ff */
[----:B------:R-:W-:Y:S02]  /*d0820*/  LOP3.LUT R21, R58, 0xffff, RZ, 0xc0, !PT ;  /* 0x0000ffff3a157812 */ /* 0x000fe400078ec0ff */
[----:B------:R-:W3:Y:S01]  /*d0830*/  LDL.LU R58, [R1+0x1c3c] ;  /* 0x001c3c00013a7983 */ /* 0x000ee20000300800 */
[----:B0-----:R-:W-:-:S03]  /*d0840*/  LOP3.LUT R19, R59, 0xffff, RZ, 0xc0, !PT ;  /* 0x0000ffff3b137812 */ /* 0x001fc600078ec0ff */
[----:B------:R-:W3:Y:S01]  /*d0850*/  LDL.LU R59, [R1+0x1c38] ;  /* 0x001c3800013b7983 */ /* 0x000ee20000300800 */
[----:B------:R-:W-:Y:S02]  /*d0860*/  LOP3.LUT R18, R54, 0xffff, RZ, 0xc0, !PT ;  /* 0x0000ffff36127812 */ /* 0x000fe400078ec0ff */
[----:B-1----:R-:W-:Y:S02]  /*d0870*/  PRMT R8, R57, 0x4210, R20 ;  /* 0x0000421039087816 */ /* 0x002fe40000000014 */
[----:B------:R-:W3:Y:S01]  /*d0880*/  LDL.LU R57, [R1+0x1c00] ;  /* 0x001c000001397983 */ /* 0x000ee20000300800 */
[----:B------:R-:W-:-:S03]  /*d0890*/  PRMT R9, R48, 0x4210, R21 ;  /* 0x0000421030097816 */ /* 0x000fc60000000015 */
[----:B------:R-:W3:Y:S01]  /*d08a0*/  LDL.LU R48, [R1+0x1bfc] ;  /* 0x001bfc0001307983 */ /* 0x000ee20000300800 */
[----:B------:R-:W-:-:S03]  /*d08b0*/  PRMT R10, R49, 0x4210, R19 ;  /* 0x00004210310a7816 */ /* 0x000fc60000000013 */
[----:B------:R-:W3:Y:S01]  /*d08c0*/  LDL.LU R49, [R1+0x1d0c] ;  /* 0x001d0c0001317983 */ /* 0x000ee20000300800 */
[----:B------:R-:W-:Y:S01]  /*d08d0*/  PRMT R11, R61, 0x4210, R18 ;  /* 0x000042103d0b7816 */ /* 0x000fe20000000012 */
[----:B------:R-:W-:Y:S02]  /*d08e0*/  NOP ;  /* 0x0000000000007918 */ /* 0x000fe40000000000 */
[----:B------:R-:W-:Y:S04]  /*d08f0*/  STL.64 [R1+0x200], R24 ;  /* 0x0002001801007387 */ /* 0x000fe80000100a00 */
[----:B------:R-:W-:Y:S04]  /*d0900*/  STL.64 [R1+0x208], R26 ;  /* 0x0002081a01007387 */ /* 0x000fe80000100a00 */
[----:B------:R-:W3:Y:S04]  /*d0910*/  LDL.LU R54, [R1+0x1d08] ;  /* 0x001d080001367983 */ /* 0x000ee80000300800 */
[----:B------:R-:W3:Y:S04]  /*d0920*/  LDL.LU R61, [R1+0x1d04] ;  /* 0x001d0400013d7983 */ /* 0x000ee80000300800 */
[----:B------:R4:W-:Y:S01]  /*d0930*/  STSM.16.M88.4 [R3], R8 ;  /* 0x0000000803007844 */ /* 0x0009e20000000200 */
[----:B------:R-:W-:-:S03]  /*d0940*/  NOP ;  /* 0x0000000000007918 */ /* 0x000fc60000000000 */
[----:B------:R-:W0:Y:S01]  /*d0950*/  LDS.128 R24, [R3] ;  /* 0x0000000003187984 */ /* 0x000e220000000c00 */
[----:B--2---:R-:W-:-:S03]  /*d0960*/  LOP3.LUT R16, R55, 0xffff, RZ, 0xc0, !PT ;  /* 0x0000ffff37107812 */ /* 0x004fc600078ec0ff */
[----:B------:R-:W2:Y:S01]  /*d0970*/  LDL.LU R55, [R1+0x1990] ;  /* 0x0019900001377983 */ /* 0x000ea20000300800 */
[----:B----4-:R-:W-:-:S03]  /*d0980*/  PRMT R8, R60, 0x4210, R16 ;  /* 0x000042103c087816 */ /* 0x010fc60000000010 */
[----:B------:R-:W4:Y:S01]  /*d0990*/  LDL.LU R60, [R1+0x1b90] ;  /* 0x001b9000013c7983 */ /* 0x000f220000300800 */
[----:B------:R-:W-:Y:S02]  /*d09a0*/  LOP3.LUT R17, R4, 0xffff, RZ, 0xc0, !PT ;  /* 0x0000ffff04117812 */ /* 0x000fe400078ec0ff */
[----:B------:R-:W-:Y:S01]  /*d09b0*/  LOP3.LUT R15, R5, 0xffff, RZ, 0xc0, !PT ;  /* 0x0000ffff050f7812 */ /* 0x000fe200078ec0ff */
[----:B------:R-:W4:Y:S01]  /*d09c0*/  LDL.LU R4, [R1+0x1b8c] ;  /* 0x001b8c0001047983 */ /* 0x000f220000300800 */
[----:B------:R-:W-:-:S03]  /*d09d0*/  LOP3.LUT R14, R52, 0xffff, RZ, 0xc0, !PT ;  /* 0x0000ffff340e7812 */ /* 0x000fc600078ec0ff */
[----:B------:R-:W4:Y:S04]  /*d09e0*/  LDL.LU R5, [R1+0x1b80] ;  /* 0x001b800001057983 */ /* 0x000f280000300800 */
[----:B------:R-:W4:Y:S01]  /*d09f0*/  LDL.LU R52, [R1+0x1b7c] ;  /* 0x001b7c0001347983 */ /* 0x000f220000300800 */
[----:B------:R-:W-:-:S03]  /*d0a00*/  PRMT R9, R53, 0x4210, R17 ;  /* 0x0000421035097816 */ /* 0x000fc60000000011 */
[----:B------:R-:W4:Y:S01]  /*d0a10*/  LDL.LU R53, [R1+0x1d1c] ;  /* 0x001d1c0001357983 */ /* 0x000f220000300800 */
[----:B------:R-:W-:-:S03]  /*d0a20*/  PRMT R10, R50, 0x4210, R15 ;  /* 0x00004210320a7816 */ /* 0x000fc6000000000f */
[----:B------:R-:W4:Y:S01]  /*d0a30*/  LDL.LU R50, [R1+0x1d18] ;  /* 0x001d180001327983 */ /* 0x000f220000300800 */
[----:B------:R-:W-:Y:S01]  /*d0a40*/  PRMT R11, R51, 0x4210, R14 ;  /* 0x00004210330b7816 */ /* 0x000fe2000000000e */
[----:B------:R-:W-:Y:S02]  /*d0a50*/  NOP ;  /* 0x0000000000007918 */ /* 0x000fe40000000000 */
[----:B------:R-:W4:Y:S04]  /*d0a60*/  LDL.LU R51, [R1+0x1d14] ;  /* 0x001d140001337983 */ /* 0x000f280000300800 */
[----:B------:R3:W-:Y:S01]  /*d0a70*/  STSM.16.M88.4 [R3], R8 ;  /* 0x0000000803007844 */ /* 0x0007e20000000200 */
[----:B------:R-:W-:-:S03]  /*d0a80*/  NOP ;  /* 0x0000000000007918 */ /* 0x000fc60000000000 */
[----:B0-----:R0:W-:Y:S04]  /*d0a90*/  STL.64 [R1+0x2b0], R24 ;  /* 0x0002b01801007387 */ /* 0x0011e80000100a00 */
[----:B------:R1:W-:Y:S04]  /*d0aa0*/  STL.64 [R1+0x2b8], R26 ;  /* 0x0002b81a01007387 */ /* 0x0003e80000100a00 */
[----:B------:R-:W1:Y:S01]  /*d0ab0*/  LDS.128 R28, [R3] ;  /* 0x00000000031c7984 */ /* 0x000e620000000c00 */
[----:B---3--:R-:W-:-:S03]  /*d0ac0*/  LOP3.LUT R11, R58, 0xffff, RZ, 0xc0, !PT ;  /* 0x0000ffff3a0b7812 */ /* 0x008fc600078ec0ff */
[----:B------:R-:W3:Y:S01]  /*d0ad0*/  LDL.LU R58, [R1+0x1d10] ;  /* 0x001d1000013a7983 */ /* 0x000ee20000300800 */
[----:B------:R-:W-:-:S03]  /*d0ae0*/  LOP3.LUT R7, R57, 0xffff, RZ, 0xc0, !PT ;  /* 0x0000ffff39077812 */ /* 0x000fc600078ec0ff */
[----:B------:R-:W3:Y:S01]  /*d0af0*/  LDL.LU R57, [R1+0x1954] ;  /* 0x0019540001397983 */ /* 0x000ee20000300800 */
[----:B------:R-:W-:-:S03]  /*d0b00*/  LOP3.LUT R6, R48, 0xffff, RZ, 0xc0, !PT ;  /* 0x0000ffff30067812 */ /* 0x000fc600078ec0ff */
[----:B------:R-:W3:Y:S01]  /*d0b10*/  LDL.LU R48, [R1+0x1958] ;  /* 0x0019580001307983 */ /* 0x000ee20000300800 */
[----:B0-----:R-:W-:-:S03]  /*d0b20*/  PRMT R24, R49, 0x4210, R11 ;  /* 0x0000421031187816 */ /* 0x001fc6000000000b */
[----:B------:R-:W3:Y:S01]  /*d0b30*/  LDL.LU R49, [R1+0x195c] ;  /* 0x00195c0001317983 */ /* 0x000ee20000300800 */
[----:B-1----:R-:W-:-:S03]  /*d0b40*/  PRMT R26, R61, 0x4210, R7 ;  /* 0x000042103d1a7816 */ /* 0x002fc60000000007 */
[----:B------:R-:W3:Y:S01]  /*d0b50*/  LDL.LU R61, [R1+0x1960] ;  /* 0x00196000013d7983 */ /* 0x000ee20000300800 */
[----:B------:R-:W-:-:S03]  /*d0b60*/  LOP3.LUT R10, R59, 0xffff, RZ, 0xc0, !PT ;  /* 0x0000ffff3b0a7812 */ /* 0x000fc600078ec0ff */
[----:B------:R-:W-:Y:S01]  /*d0b70*/  STL.64 [R1+0x2a0], R28 ;  /* 0x0002a01c01007387 */ /* 0x000fe20000100a00 */
[----:B------:R-:W-:-:S03]  /*d0b80*/  PRMT R25, R54, 0x4210, R10 ;  /* 0x0000421036197816 */ /* 0x000fc6000000000a */
[----:B------:R-:W-:Y:S01]  /*d0b90*/  STL.64 [R1+0x2a8], R30 ;  /* 0x0002a81e01007387 */ /* 0x000fe20000100a00 */
[----:B------:R-:W-:-:S03]  /*d0ba0*/  NOP ;  /* 0x0000000000007918 */ /* 0x000fc60000000000 */
[----:B------:R-:W3:Y:S04]  /*d0bb0*/  LDL.LU R59, [R1+0x1964] ;  /* 0x00196400013b7983 */ /* 0x000ee80000300800 */
[----:B------:R-:W3:Y:S01]  /*d0bc0*/  LDL.LU R54, [R1+0x1968] ;  /* 0x0019680001367983 */ /* 0x000ee20000300800 */
[----:B--2---:R-:W-:-:S03]  /*d0bd0*/  PRMT R27, R55, 0x4210, R6 ;  /* 0x00004210371b7816 */ /* 0x004fc60000000006 */
[----:B------:R-:W2:Y:S01]  /*d0be0*/  LDL.LU R55, [R1+0x196c] ;  /* 0x00196c0001377983 */ /* 0x000ea20000300800 */
[----:B----4-:R-:W-:-:S03]  /*d0bf0*/  LOP3.LUT R8, R60, 0xffff, RZ, 0xc0, !PT ;  /* 0x0000ffff3c087812 */ /* 0x010fc600078ec0ff */
[----:B------:R-:W4:Y:S01]  /*d0c00*/  LDL.LU R60, [R1+0x340] ;  /* 0x00034000013c7983 */ /* 0x000f220000300800 */
[----:B------:R-:W-:-:S03]  /*d0c10*/  LOP3.LUT R9, R4, 0xffff, RZ, 0xc0, !PT ;  /* 0x0000ffff04097812 */ /* 0x000fc600078ec0ff */
[----:B------:R0:W-:Y:S01]  /*d0c20*/  STSM.16.M88.4 [R3], R24 ;  /* 0x0000001803007844 */ /* 0x0001e20000000200 */
[----:B------:R-:W-:Y:S01]  /*d0c30*/  NOP ;  /* 0x0000000000007918 */ /* 0x000fe20000000000 */
[----:B------:R-:W-:Y:S02]  /*d0c40*/  LOP3.LUT R5, R5, 0xffff, RZ, 0xc0, !PT ;  /* 0x0000ffff05057812 */ /* 0x000fe400078ec0ff */
[----:B------:R-:W1:Y:S01]  /*d0c50*/  LDS.128 R28, [R3] ;  /* 0x00000000031c7984 */ /* 0x000e620000000c00 */
[----:B------:R-:W-:-:S03]  /*d0c60*/  LOP3.LUT R4, R52, 0xffff, RZ, 0xc0, !PT ;  /* 0x0000ffff34047812 */ /* 0x000fc600078ec0ff */
[----:B------:R-:W4:Y:S01]  /*d0c70*/  LDL.LU R52, [R1+0x1970] ;  /* 0x0019700001347983 */ /* 0x000f220000300800 */
[----:B0-----:R-:W-:Y:S02]  /*d0c80*/  PRMT R24, R53, 0x4210, R8 ;  /* 0x0000421035187816 */ /* 0x001fe40000000008 */
[----:B------:R-:W-:Y:S01]  /*d0c90*/  PRMT R25, R50, 0x4210, R9 ;  /* 0x0000421032197816 */ /* 0x000fe20000000009 */
[----:B------:R-:W4:Y:S04]  /*d0ca0*/  LDL.LU R53, [R1+0x1974] ;  /* 0x0019740001357983 */ /* 0x000f280000300800 */
[----:B------:R-:W4:Y:S01]  /*d0cb0*/  LDL.LU R50, [R1+0x1978] ;  /* 0x0019780001327983 */ /* 0x000f220000300800 */
[----:B------:R-:W-:-:S03]  /*d0cc0*/  PRMT R26, R51, 0x4210, R5 ;  /* 0x00004210331a7816 */ /* 0x000fc60000000005 */
[----:B------:R-:W4:Y:S04]  /*d0cd0*/  LDL.LU R51, [R1+0x344] ;  /* 0x0003440001337983 */ /* 0x000f280000300800 */
[----:B-1----:R0:W-:Y:S04]  /*d0ce0*/  STL.64 [R1+0x290], R28 ;  /* 0x0002901c01007387 */ /* 0x0021e80000100a00 */
[----:B------:R-:W-:Y:S04]  /*d0cf0*/  STL.64 [R1+0x298], R30 ;  /* 0x0002981e01007387 */ /* 0x000fe80000100a00 */
[----:B0-----:R-:W4:Y:S01]  /*d0d00*/  LDL.LU.64 R28, [R1+0x5208] ;  /* 0x00520800011c7983 */ /* 0x001f220000300a00 */
[----:B---3--:R-:W-:Y:S01]  /*d0d10*/  PRMT R27, R58, 0x4210, R4 ;  /* 0x000042103a1b7816 */ /* 0x008fe20000000004 */
[----:B------:R-:W-:-:S04]  /*d0d20*/  NOP ;  /* 0x0000000000007918 */ /* 0x000fc80000000000 */
[----:B------:R-:W-:Y:S01]  /*d0d30*/  STSM.16.M88.4 [R3], R24 ;  /* 0x0000001803007844 */ /* 0x000fe20000000200 */
[----:B------:R-:W-:Y:S01]  /*d0d40*/  NOP ;  /* 0x0000000000007918 */ /* 0x000fe20000000000 */
[----:B------:R-:W-:Y:S02]  /*d0d50*/  PRMT R20, R57, 0x5210, R20 ;  /* 0x0000521039147816 */ /* 0x000fe40000000014 */
[----:B------:R-:W0:Y:S01]  /*d0d60*/  LDS.128 R24, [R3] ;  /* 0x0000000003187984 */ /* 0x000e220000000c00 */
[----:B------:R-:W-:-:S03]  /*d0d70*/  PRMT R21, R48, 0x5210, R21 ;  /* 0x0000521030157816 */ /* 0x000fc60000000015 */
[----:B------:R-:W3:Y:S01]  /*d0d80*/  LDL.LU R57, [R1+0x197c] ;  /* 0x00197c0001397983 */ /* 0x000ee20000300800 */
[----:B------:R-:W-:-:S03]  /*d0d90*/  PRMT R22, R49, 0x5210, R19 ;  /* 0x0000521031167816 */ /* 0x000fc60000000013 */
[----:B------:R-:W3:Y:S04]  /*d0da0*/  LDL R49, [R1+0x1fd8] ;  /* 0x001fd80001317983 */ /* 0x000ee80000100800 */
[----:B------:R-:W3:Y:S01]  /*d0db0*/  LDL.LU R48, [R1+0x1980] ;  /* 0x0019800001307983 */ /* 0x000ee20000300800 */
[----:B------:R-:W-:Y:S01]  /*d0dc0*/  PRMT R23, R61, 0x5210, R18 ;  /* 0x000052103d177816 */ /* 0x000fe20000000012 */
[----:B------:R-:W-:-:S04]  /*d0dd0*/  NOP ;  /* 0x0000000000007918 */ /* 0x000fc80000000000 */
[----:B------:R-:W-:Y:S01]  /*d0de0*/  STSM.16.M88.4 [R3], R20 ;  /* 0x0000001403007844 */ /* 0x000fe20000000200 */
[----:B------:R-:W-:-:S03]  /*d0df0*/  NOP ;  /* 0x0000000000007918 */ /* 0x000fc60000000000 */
[----:B------:R-:W1:Y:S04]  /*d0e00*/  LDS.128 R20, [R3] ;  /* 0x0000000003147984 */ /* 0x000e680000000c00 */
[----:B------:R-:W3:Y:S04]  /*d0e10*/  LDL.LU R61, [R1+0x1984] ;  /* 0x00198400013d7983 */ /* 0x000ee80000300800 */
[----:B0-----:R-:W-:Y:S04]  /*d0e20*/  STL.64 [R1+0x1f0], R24 ;  /* 0x0001f01801007387 */ /* 0x001fe80000100a00 */
[----:B------:R-:W-:Y:S01]  /*d0e30*/  STL.64 [R1+0x1f8], R26 ;  /* 0x0001f81a01007387 */ /* 0x000fe20000100a00 */
[----:B------:R-:W-:-:S02]  /*d0e40*/  PRMT R17, R54, 0x5210, R17 ;  /* 0x0000521036117816 */ /* 0x000fc40000000011 */
[----:B------:R-:W-:Y:S02]  /*d0e50*/  PRMT R16, R59, 0x5210, R16 ;  /* 0x000052103b107816 */ /* 0x000fe40000000010 */
[----:B--2---:R-:W-:Y:S02]  /*d0e60*/  PRMT R18, R55, 0x5210, R15 ;  /* 0x0000521037127816 */ /* 0x004fe4000000000f */
[----:B----4-:R-:W-:Y:S01]  /*d0e70*/  PRMT R19, R60, 0x5210, R14 ;  /* 0x000052103c137816 */ /* 0x010fe2000000000e */
[----:B------:R-:W-:Y:S01]  /*d0e80*/  NOP ;  /* 0x0000000000007918 */ /* 0x000fe20000000000 */
[----:B------:R-:W2:Y:S04]  /*d0e90*/  LDL.LU R60, [R1+0x1c0] ;  /* 0x0001c000013c7983 */ /* 0x000ea80000300800 */
[----:B-1----:R-:W-:Y:S04]  /*d0ea0*/  STL.64 [R1+0x1e0], R20 ;  /* 0x0001e01401007387 */ /* 0x002fe80000100a00 */
[----:B------:R-:W-:Y:S04]  /*d0eb0*/  STL.64 [R1+0x1e8], R22 ;  /* 0x0001e81601007387 */ /* 0x000fe80000100a00 */
[----:B------:R-:W4:Y:S04]  /*d0ec0*/  LDL.LU.64 R54, [R1+0x1040] ;  /* 0x0010400001367983 */ /* 0x000f280000300a00 */
[----:B------:R0:W-:Y:S01]  /*d0ed0*/  STSM.16.M88.4 [R3], R16 ;  /* 0x0000001003007844 */ /* 0x0001e20000000200 */
[----:B------:R-:W-:-:S03]  /*d0ee0*/  NOP ;  /* 0x0000000000007918 */ /* 0x000fc60000000000 */
[----:B------:R-:W1:Y:S01]  /*d0ef0*/  LDS.128 R20, [R3] ;  /* 0x0000000003147984 */ /* 0x000e620000000c00 */
[----:B0-----:R-:W-:Y:S02]  /*d0f00*/  PRMT R18, R50, 0x5210, R7 ;  /* 0x0000521032127816 */ /* 0x001fe40000000007 */
[----:B------:R-:W-:Y:S02]  /*d0f10*/  PRMT R17, R53, 0x5210, R10 ;  /* 0x0000521035117816 */ /* 0x000fe4000000000a */
[----:B------:R-:W-:Y:S02]  /*d0f20*/  PRMT R19, R51, 0x5210, R6 ;  /* 0x0000521033137816 */ /* 0x000fe40000000006 */
[----:B------:R-:W4:Y:S04]  /*d0f30*/  LDL.LU.64 R6, [R1+0x1038] ;  /* 0x0010380001067983 */ /* 0x000f280000300a00 */
[----:B------:R-:W4:Y:S04]  /*d0f40*/  LDL R53, [R1+0x27cc] ;  /* 0x0027cc0001357983 */ /* 0x000f280000100800 */
[----:B------:R-:W4:Y:S04]  /*d0f50*/  LDL R27, [R1+0x27c8] ;  /* 0x0027c800011b7983 */ /* 0x000f280000100800 */
[----:B-1----:R0:W-:Y:S04]  /*d0f60*/  STL.64 [R1+0x1d0], R20 ;  /* 0x0001d01401007387 */ /* 0x0021e80000100a00 */
[----:B------:R-:W-:Y:S04]  /*d0f70*/  STL.64 [R1+0x1d8], R22 ;  /* 0x0001d81601007387 */ /* 0x000fe80000100a00 */
[----:B------:R-:W4:Y:S01]  /*d0f80*/  LDL.LU.64 R58, [R1+0x1030] ;  /* 0x00103000013a7983 */ /* 0x000f220000300a00 */
[----:B------:R-:W-:Y:S01]  /*d0f90*/  PRMT R16, R52, 0x5210, R11 ;  /* 0x0000521034107816 */ /* 0x000fe2000000000b */
[----:B------:R-:W-:-:S02]  /*d0fa0*/  NOP ;  /* 0x0000000000007918 */ /* 0x000fc40000000000 */
[----:B0-----:R-:W4:Y:S01]  /*d0fb0*/  LDL R20, [R1+0x27c4] ;  /* 0x0027c40001147983 */ /* 0x001f220000100800 */
[----:B------:R-:W-:-:S03]  /*d0fc0*/  PRMT R11, R0, 0x5210, R4 ;  /* 0x00005210000b7816 */ /* 0x000fc60000000004 */
[----:B------:R-:W4:Y:S04]  /*d0fd0*/  LDL.LU R0, [R1+0x5204] ;  /* 0x0052040001007983 */ /* 0x000f280000300800 */
[----:B------:R-:W4:Y:S04]  /*d0fe0*/  LDL.LU.64 R50, [R1+0x1028] ;  /* 0x0010280001327983 */ /* 0x000f280000300a00 */
[----:B------:R-:W-:Y:S01]  /*d0ff0*/  STSM.16.M88.4 [R3], R16 ;  /* 0x0000001003007844 */ /* 0x000fe20000000200 */
[----:B------:R-:W-:-:S03]  /*d1000*/  NOP ;  /* 0x0000000000007918 */ /* 0x000fc60000000000 */
[----:B------:R-:W0:Y:S01]  /*d1010*/  LDS.128 R16, [R3] ;  /* 0x0000000003107984 */ /* 0x000e220000000c00 */
[----:B---3--:R-:W-:Y:S02]  /*d1020*/  PRMT R8, R57, 0x5210, R8 ;  /* 0x0000521039087816 */ /* 0x008fe40000000008 */
[----:B------:R-:W-:Y:S02]  /*d1030*/  PRMT R9, R48, 0x5210, R9 ;  /* 0x0000521030097816 */ /* 0x000fe40000000009 */
[----:B------:R-:W-:Y:S01]  /*d1040*/  ISETP.LT.AND P5, PT, R49, UR21, !P5 ;  /* 0x0000001531007c0c */ /* 0x000fe2000efa1270 */
[----:B------:R-:W1:Y:S01]  /*d1050*/  LDCU UR21, c[0x0][0x398] ;  /* 0x00007300ff1577ac */ /* 0x000e620008000800 */
[----:B------:R-:W-:Y:S01]  /*d1060*/  PRMT R10, R61, 0x5210, R5 ;  /* 0x000052103d0a7816 */ /* 0x000fe20000000005 */
[----:B------:R-:W-:Y:S01]  /*d1070*/  NOP ;  /* 0x0000000000007918 */ /* 0x000fe20000000000 */
[----:B------:R-:W3:Y:S04]  /*d1080*/  LDL.LU R61, [R1+0x1b0] ;  /* 0x0001b000013d7983 */ /* 0x000ee80000300800 */
[----:B------:R-:W3:Y:S04]  /*d1090*/  LDL R21, [R1+0x27c0] ;  /* 0x0027c00001157983 */ /* 0x000ee80000100800 */
[----:B------:R-:W3:Y:S04]  /*d10a0*/  LDL R5, [R1+0x27bc] ;  /* 0x0027bc0001057983 */ /* 0x000ee80000100800 */
[----:B0-----:R-:W-:Y:S04]  /*d10b0*/  STL.64 [R1+0x240], R16 ;  /* 0x0002401001007387 */ /* 0x001fe80000100a00 */
[----:B------:R-:W-:Y:S04]  /*d10c0*/  STL.64 [R1+0x248], R18 ;  /* 0x0002481201007387 */ /* 0x000fe80000100a00 */
[----:B------:R0:W-:Y:S04]  /*d10d0*/  STSM.16.M88.4 [R3], R8 ;  /* 0x0000000803007844 */ /* 0x0001e80000000200 */
[----:B0-----:R-:W3:Y:S04]  /*d10e0*/  LDL.LU R3, [R1+0x5200] ;  /* 0x0052000001037983 */ /* 0x001ee80000300800 */
[----:B------:R-:W3:Y:S01]  /*d10f0*/  LDL.LU.64 R8, [R1+0x1020] ;  /* 0x0010200001087983 */ /* 0x000ee20000300a00 */
[----:B--2---:R-:W-:Y:S01]  /*d1100*/  PRMT R4, R60, 0x7770, RZ ;  /* 0x000077703c047816 */ /* 0x004fe200000000ff */
[----:B------:R-:W-:-:S04]  /*d1110*/  NOP ;  /* 0x0000000000007918 */ /* 0x000fc80000000000 */
[----:B----4-:R0:W-:Y:S04]  /*d1120*/  @P5 STG.E.U8 desc[UR34][R54.64], R4 ;  /* 0x0000000436005986 */ /* 0x0101e8000c101122 */
[----:B0-----:R-:W2:Y:S01]  /*d1130*/  LDL.LU.64 R54, [R1+0x1018] ;  /* 0x0010180001367983 */ /* 0x001ea20000300a00 */
[C---:B------:R-:W-:Y:S02]  /*d1140*/  ISETP.LT.AND P5, PT, R49.reuse, UR25, !P0 ;  /* 0x0000001931007c0c */ /* 0x040fe4000c7a1270 */
[----:B------:R-:W-:Y:S01]  /*d1150*/  PRMT R4, R60, 0x7771, RZ ;  /* 0x000077713c047816 */ /* 0x000fe200000000ff */
[----:B------:R-:W4:Y:S04]  /*d1160*/  LDL.LU.64 R14, [R1+0x1010] ;  /* 0x00101000010e7983 */ /* 0x000f280000300a00 */
[----:B------:R-:W4:Y:S04]  /*d1170*/  LDL R26, [R1+0x27b8] ;  /* 0x0027b800011a7983 */ /* 0x000f280000100800 */
[----:B------:R-:W4:Y:S04]  /*d1180*/  LDL R24, [R1+0x27b4] ;  /* 0x0027b40001187983 */ /* 0x000f280000100800 */
[----:B------:R0:W-:Y:S01]  /*d1190*/  @P5 STG.E.U8 desc[UR34][R6.64], R4 ;  /* 0x0000000406005986 */ /* 0x0001e2000c101122 */
[----:B------:R-:W-:-:S04]  /*d11a0*/  ISETP.GE.AND P5, PT, R49, UR27, PT ;  /* 0x0000001b31007c0c */ /* 0x000fc8000bfa6270 */
[----:B------:R-:W-:Y:S01]  /*d11b0*/  ISETP.LT.AND P6, PT, R53, UR16, !P5 ;  /* 0x0000001035007c0c */ /* 0x000fe2000efc1270 */
[----:B------:R-:W1:Y:S01]  /*d11c0*/  LDCU UR16, c[0x0][0x398] ;  /* 0x00007300ff1077ac */ /* 0x000e620008000800 */
[C---:B0-----:R-:W-:Y:S01]  /*d11d0*/  PRMT R4, R60.reuse, 0x7772, RZ ;  /* 0x000077723c047816 */ /* 0x041fe200000000ff */
[----:B------:R-:W4:Y:S04]  /*d11e0*/  LDL.LU.64 R6, [R1+0x1008] ;  /* 0x0010080001067983 */ /* 0x000f280000300a00 */
[----:B------:R-:W4:Y:S06]  /*d11f0*/  LDL.LU R48, [R1+0x1a0] ;  /* 0x0001a00001307983 */ /* 0x000f2c0000300800 */
[----:B------:R0:W-:Y:S01]  /*d1200*/  @P6 STG.E.U8 desc[UR34][R58.64], R4 ;  /* 0x000000043a006986 */ /* 0x0001e2000c101122 */
[----:B------:R-:W-:Y:S01]  /*d1210*/  ISETP.LT.AND P6, PT, R27, UR10, !P5 ;  /* 0x0000000a1b007c0c */ /* 0x000fe2000efc1270 */
[----:B------:R-:W1:Y:S01]  /*d1220*/  LDCU UR10, c[0x0][0x398] ;  /* 0x00007300ff0a77ac */ /* 0x000e620008000800 */
[----:B0-----:R-:W-:Y:S01]  /*d1230*/  PRMT R4, R60, 0x7773, RZ ;  /* 0x000077733c047816 */ /* 0x001fe200000000ff */
[----:B------:R-:W4:Y:S10]  /*d1240*/  LDL R58, [R1+0x2798] ;  /* 0x00279800013a7983 */ /* 0x000f340000100800 */
[----:B------:R0:W-:Y:S04]  /*d1250*/  @P6 STG.E.U8 desc[UR34][R50.64], R4 ;  /* 0x0000000432006986 */ /* 0x0001e8000c101122 */
[----:B0-----:R-:W4:Y:S04]  /*d1260*/  LDL.LU.64 R50, [R1+0x1000] ;  /* 0x0010000001327983 */ /* 0x001f280000300a00 */
[----:B------:R-:W4:Y:S04]  /*d1270*/  LDL R59, [R1+0x278c] ;  /* 0x00278c00013b7983 */ /* 0x000f280000100800 */
[----:B------:R-:W4:Y:S01]  /*d1280*/  LDL.LU.64 R10, [R1+0xff8] ;  /* 0x000ff800010a7983 */ /* 0x000f220000300a00 */
[----:B------:R-:W-:Y:S01]  /*d1290*/  ISETP.LT.AND P6, PT, R20, UR6, !P5 ;  /* 0x0000000614007c0c */ /* 0x000fe2000efc1270 */
[----:B------:R-:W0:Y:S02]  /*d12a0*/  LDCU UR6, c[0x0][0x398] ;  /* 0x00007300ff0677ac */ /* 0x000e240008000800 */
[----:B------:R-:W4:Y:S01]  /*d12b0*/  LDL R25, [R1+0x2788] ;  /* 0x0027880001197983 */ /* 0x000f220000100800 */
[----:B---3--:R-:W-:-:S09]  /*d12c0*/  PRMT R4, R61, 0x7770, RZ ;  /* 0x000077703d047816 */ /* 0x008fd200000000ff */
[----:B------:R3:W-:Y:S04]  /*d12d0*/  @P6 STG.E.U8 desc[UR34][R8.64], R4 ;  /* 0x0000000408006986 */ /* 0x0007e8000c101122 */
[----:B---3--:R-:W3:Y:S01]  /*d12e0*/  LDL.LU.64 R8, [R1+0xff0] ;  /* 0x000ff00001087983 */ /* 0x008ee20000300a00 */
[----:B------:R-:W-:Y:S01]  /*d12f0*/  ISETP.LT.AND P6, PT, R21, UR14, !P5 ;  /* 0x0000000e15007c0c */ /* 0x000fe2000efc1270 */
[----:B------:R-:W0:Y:S01]  /*d1300*/  LDCU UR14, c[0x0][0x398] ;  /* 0x00007300ff0e77ac */ /* 0x000e220008000800 */
[----:B------:R-:W-:-:S11]  /*d1310*/  PRMT R4, R61, 0x7771, RZ ;  /* 0x000077713d047816 */ /* 0x000fd600000000ff */
[----:B--2---:R2:W-:Y:S04]  /*d1320*/  @P6 STG.E.U8 desc[UR34][R54.64], R4 ;  /* 0x0000000436006986 */ /* 0x0045e8000c101122 */
[----:B--2---:R-:W2:Y:S04]  /*d1330*/  LDL.LU.64 R54, [R1+0xfe8] ;  /* 0x000fe80001367983 */ /* 0x004ea80000300a00 */
[----:B------:R-:W2:Y:S04]  /*d1340*/  LDL.LU R60, [R1+0x190] ;  /* 0x00019000013c7983 */ /* 0x000ea80000300800 */
[----:B------:R-:W2:Y:S04]  /*d1350*/  LDL R18, [R1+0x2784] ;  /* 0x0027840001127983 */ /* 0x000ea80000100800 */
[----:B------:R-:W2:Y:S04]  /*d1360*/  LDL R19, [R1+0x2780] ;  /* 0x0027800001137983 */ /* 0x000ea80000100800 */
[----:B------:R-:W2:Y:S04]  /*d1370*/  LDL R57, [R1+0x277c] ;  /* 0x00277c0001397983 */ /* 0x000ea80000100800 */
[----:B------:R-:W2:Y:S01]  /*d1380*/  LDL.LU.64 R22, [R1+0xfe0] ;  /* 0x000fe00001167983 */ /* 0x000ea20000300a00 */
[----:B------:R-:W-:Y:S01]  /*d1390*/  ISETP.LT.AND P6, PT, R5, UR12, !P5 ;  /* 0x0000000c05007c0c */ /* 0x000fe2000efc1270 */
[----:B------:R-:W0:Y:S01]  /*d13a0*/  LDCU UR12, c[0x0][0x398] ;  /* 0x00007300ff0c77ac */ /* 0x000e220008000800 */
[C---:B------:R-:W-:Y:S01]  /*d13b0*/  PRMT R4, R61.reuse, 0x7772, RZ ;  /* 0x000077723d047816 */ /* 0x040fe200000000ff */
[----:B------:R-:W2:Y:S10]  /*d13c0*/  LDL.LU.64 R16, [R1+0xfd8] ;  /* 0x000fd80001107983 */ /* 0x000eb40000300a00 */
[----:B----4-:R4:W-:Y:S01]  /*d13d0*/  @P6 STG.E.U8 desc[UR34][R14.64], R4 ;  /* 0x000000040e006986 */ /* 0x0109e2000c101122 */
[----:B------:R-:W-:Y:S01]  /*d13e0*/  ISETP.LT.AND P6, PT, R26, UR4, !P5 ;  /* 0x000000041a007c0c */ /* 0x000fe2000efc1270 */
[----:B------:R-:W0:Y:S01]  /*d13f0*/  LDCU UR4, c[0x0][0x398] ;  /* 0x00007300ff0477ac */ /* 0x000e220008000800 */
[----:B----4-:R-:W-:Y:S01]  /*d1400*/  PRMT R4, R61, 0x7773, RZ ;  /* 0x000077733d047816 */ /* 0x010fe200000000ff */
[----:B------:R-:W4:Y:S10]  /*d1410*/  LDL R15, [R1+0x2778] ;  /* 0x00277800010f7983 */ /* 0x000f340000100800 */
[----:B------:R0:W-:Y:S01]  /*d1420*/  @P6 STG.E.U8 desc[UR34][R6.64], R4 ;  /* 0x0000000406006986 */ /* 0x0001e2000c101122 */
[----:B------:R-:W-:Y:S01]  /*d1430*/  ISETP.LT.AND P6, PT, R24, UR8, !P5 ;  /* 0x0000000818007c0c */ /* 0x000fe2000efc1270 */
[----:B------:R-:W1:Y:S01]  /*d1440*/  LDCU UR8, c[0x0][0x398] ;  /* 0x00007300ff0877ac */ /* 0x000e620008000800 */
[----:B0-----:R-:W-:-:S11]  /*d1450*/  PRMT R4, R48, 0x7770, RZ ;  /* 0x0000777030047816 */ /* 0x001fd600000000ff */
[----:B------:R0:W-:Y:S04]  /*d1460*/  @P6 STG.E.U8 desc[UR34][R50.64], R4 ;  /* 0x0000000432006986 */ /* 0x0001e8000c101122 */
[----:B0-----:R-:W4:Y:S01]  /*d1470*/  LDL.LU.64 R50, [R1+0xfd0] ;  /* 0x000fd00001327983 */ /* 0x001f220000300a00 */
[----:B------:R-:W-:Y:S01]  /*d1480*/  ISETP.LT.AND P6, PT, R58, UR18, !P5 ;  /* 0x000000123a007c0c */ /* 0x000fe2000efc1270 */
[----:B------:R-:W-:Y:S01]  /*d1490*/  VIADD R6, R49, 0x1 ;  /* 0x0000000131067836 */ /* 0x000fe20000000000 */
[----:B------:R-:W-:Y:S01]  /*d14a0*/  PRMT R4, R48, 0x7771, RZ ;  /* 0x0000777130047816 */ /* 0x000fe200000000ff */
[----:B------:R-:W4:Y:S01]  /*d14b0*/  LDL R7, [R1+0x24cc] ;  /* 0x0024cc0001077983 */ /* 0x000f220000100800 */
[----:B------:R-:W-:Y:S01]  /*d14c0*/  LOP3.LUT P0, RZ, R0, 0x10, RZ, 0xc0, !PT ;  /* 0x0000001000ff7812 */ /* 0x000fe2000780c0ff */
[----:B------:R-:W0:Y:S08]  /*d14d0*/  LDCU UR18, c[0x0][0x398] ;  /* 0x00007300ff1277ac */ /* 0x000e300008000800 */
[----:B------:R0:W-:Y:S04]  /*d14e0*/  @P6 STG.E.U8 desc[UR34][R10.64], R4 ;  /* 0x000000040a006986 */ /* 0x0001e8000c101122 */
[----:B0-----:R-:W4:Y:S01]  /*d14f0*/  LDL.LU.64 R10, [R1+0xb28] ;  /* 0x000b2800010a7983 */ /* 0x001f220000300a00 */
[----:B------:R-:W-:Y:S01]  /*d1500*/  ISETP.LT.AND P6, PT, R59, UR22, !P5 ;  /* 0x000000163b007c0c */ /* 0x000fe2000efc1270 */
[----:B------:R-:W0:Y:S01]  /*d1510*/  LDCU UR22, c[0x0][0x398] ;  /* 0x00007300ff1677ac */ /* 0x000e220008000800 */
[----:B------:R-:W-:Y:S01]  /*d1520*/  PRMT R4, R48, 0x7772, RZ ;  /* 0x0000777230047816 */ /* 0x000fe200000000ff */
[----:B------:R-:W4:Y:S04]  /*d1530*/  LDL.LU R61, [R1+0x180] ;  /* 0x00018000013d7983 */ /* 0x000f280000300800 */
[----:B------:R-:W4:Y:S06]  /*d1540*/  LDL R52, [R1+0x2734] ;  /* 0x0027340001347983 */ /* 0x000f2c0000100800 */
[----:B---3--:R3:W-:Y:S04]  /*d1550*/  @P6 STG.E.U8 desc[UR34][R8.64], R4 ;  /* 0x0000000408006986 */ /* 0x0087e8000c101122 */
[----:B---3--:R-:W3:Y:S01]  /*d1560*/  LDL.LU.64 R8, [R1+0xfc8] ;  /* 0x000fc80001087983 */ /* 0x008ee20000300a00 */
[----:B------:R-:W-:-:S02]  /*d1570*/  ISETP.LT.AND P6, PT, R25, UR32, !P5 ;  /* 0x0000002019007c0c */ /* 0x000fc4000efc1270 */
[----:B------:R-:W-:-:S11]  /*d1580*/  PRMT R4, R48, 0x7773, RZ ;  /* 0x0000777330047816 */ /* 0x000fd600000000ff */
[----:B--2---:R2:W-:Y:S04]  /*d1590*/  @P6 STG.E.U8 desc[UR34][R54.64], R4 ;  /* 0x0000000436006986 */ /* 0x0045e8000c101122 */
[----:B--2---:R-:W2:Y:S01]  /*d15a0*/  LDL.LU.64 R54, [R1+0xfc0] ;  /* 0x000fc00001367983 */ /* 0x004ea20000300a00 */
[----:B------:R-:W-:Y:S02]  /*d15b0*/  ISETP.LT.AND P6, PT, R18, UR28, !P5 ;  /* 0x0000001c12007c0c */ /* 0x000fe4000efc1270 */
[----:B------:R-:W-:-:S11]  /*d15c0*/  PRMT R4, R60, 0x7770, RZ ;  /* 0x000077703c047816 */ /* 0x000fd600000000ff */
[----:B------:R0:W-:Y:S04]  /*d15d0*/  @P6 STG.E.U8 desc[UR34][R22.64], R4 ;  /* 0x0000000416006986 */ /* 0x0001e8000c101122 */
[----:B0-----:R-:W2:Y:S01]  /*d15e0*/  LDL.LU.64 R22, [R1+0xfb8] ;  /* 0x000fb80001167983 */ /* 0x001ea20000300a00 */
[----:B------:R-:W-:Y:S01]  /*d15f0*/  ISETP.LT.AND P6, PT, R19, UR24, !P5 ;  /* 0x0000001813007c0c */ /* 0x000fe2000efc1270 */
[----:B------:R-:W0:Y:S01]  /*d1600*/  LDCU.64 UR24, c[0x0][0x398] ;  /* 0x00007300ff1877ac */ /* 0x000e220008000a00 */
[----:B------:R-:W-:-:S11]  /*d1610*/  PRMT R4, R60, 0x7771, RZ ;  /* 0x000077713c047816 */ /* 0x000fd600000000ff */
[----:B------:R0:W-:Y:S01]  /*d1620*/  @P6 STG.E.U8 desc[UR34][R16.64], R4 ;  /* 0x0000000410006986 */ /* 0x0001e2000c101122 */
[----:B------:R-:W-:Y:S01]  /*d1630*/  ISETP.LT.AND P6, PT, R57, UR4, !P5 ;  /* 0x0000000439007c0c */ /* 0x000fe2000efc1270 */
[----:B------:R-:W1:Y:S02]  /*d1640*/  LDCU UR4, c[0x0][0x398] ;  /* 0x00007300ff0477ac */ /* 0x000e640008000800 */
[----:B0-----:R-:W2:Y:S01]  /*d1650*/  LDL.LU.64 R16, [R1+0xfb0] ;  /* 0x000fb00001107983 */ /* 0x001ea20000300a00 */
[----:B------:R-:W-:-:S03]  /*d1660*/  PRMT R4, R60, 0x7772, RZ ;  /* 0x000077723c047816 */ /* 0x000fc600000000ff */
[----:B------:R-:W2:Y:S06]  /*d1670*/  LDL.LU R48, [R1+0x170] ;  /* 0x0001700001307983 */ /* 0x000eac0000300800 */
[----:B----4-:R0:W-:Y:S04]  /*d1680*/  @P6 STG.E.U8 desc[UR34][R50.64], R4 ;  /* 0x0000000432006986 */ /* 0x0101e8000c101122 */
[----:B0-----:R-:W4:Y:S01]  /*d1690*/  LDL.LU.64 R50, [R1+0xfa0] ;  /* 0x000fa00001327983 */ /* 0x001f220000300a00 */
[----:B-1----:R-:W-:Y:S01]  /*d16a0*/  ISETP.LT.AND P5, PT, R15, UR4, !P5 ;  /* 0x000000040f007c0c */ /* 0x002fe2000efa1270 */
[----:B------:R-:W0:Y:S01]  /*d16b0*/  LDCU UR4, c[0x0][0x398] ;  /* 0x00007300ff0477ac */ /* 0x000e220008000800 */
[----:B------:R-:W-:-:S11]  /*d16c0*/  PRMT R4, R60, 0x7773, RZ ;  /* 0x000077733c047816 */ /* 0x000fd600000000ff */
[----:B------:R1:W-:Y:S04]  /*d16d0*/  @P5 STG.E.U8 desc[UR34][R10.64], R4 ;  /* 0x000000040a005986 */ /* 0x0003e8000c101122 */
[----:B-1----:R-:W4:Y:S01]  /*d16e0*/  LDL.LU.64 R10, [R1+0xf98] ;  /* 0x000f9800010a7983 */ /* 0x002f220000300a00 */
[----:B------:R-:W-:-:S04]  /*d16f0*/  ISETP.GE.AND P5, PT, R6, UR25, PT ;  /* 0x0000001906007c0c */ /* 0x000fc8000bfa6270 */
[----:B0-----:R-:W-:Y:S01]  /*d1700*/  ISETP.LT.AND P6, PT, R7, UR4, !P5 ;  /* 0x0000000407007c0c */ /* 0x001fe2000efc1270 */
[----:B------:R-:W0:Y:S01]  /*d1710*/  LDCU UR4, c[0x0][0x398] ;  /* 0x00007300ff0477ac */ /* 0x000e220008000800 */
[----:B------:R-:W-:-:S11]  /*d1720*/  PRMT R4, R61, 0x7770, RZ ;  /* 0x000077703d047816 */ /* 0x000fd600000000ff */
[----:B---3--:R1:W-:Y:S04]  /*d1730*/  @P6 STG.E.U8 desc[UR34][R8.64], R4 ;  /* 0x0000000408006986 */ /* 0x0083e8000c101122 */
[----:B-1----:R-:W3:Y:S01]  /*d1740*/  LDL.LU.64 R8, [R1+0xf90] ;  /* 0x000f900001087983 */ /* 0x002ee20000300a00 */
[----:B0-----:R-:W-:Y:S01]  /*d1750*/  ISETP.LT.AND P6, PT, R52, UR4, !P5 ;  /* 0x0000000434007c0c */ /* 0x001fe2000efc1270 */
[----:B------:R-:W0:Y:S01]  /*d1760*/  LDCU UR4, c[0x0][0x398] ;  /* 0x00007300ff0477ac */ /* 0x000e220008000800 */
[----:B------:R-:W-:-:S11]  /*d1770*/  PRMT R4, R61, 0x7771, RZ ;  /* 0x000077713d047816 */ /* 0x000fd600000000ff */
[----:B--2---:R1:W-:Y:S04]  /*d1780*/  @P6 STG.E.U8 desc[UR34][R54.64], R4 ;  /* 0x0000000436006986 */ /* 0x0043e8000c101122 */
[----:B-1----:R-:W2:Y:S01]  /*d1790*/  LDL.LU.64 R54, [R1+0xf88] ;  /* 0x000f880001367983 */ /* 0x002ea20000300a00 */
[----:B0-----:R-:W-:Y:S01]  /*d17a0*/  ISETP.LT.AND P6, PT, R53, UR4, !P5 ;  /* 0x0000000435007c0c */ /* 0x001fe2000efc1270 */
[----:B------:R-:W0:Y:S01]  /*d17b0*/  LDCU UR4, c[0x0][0x398] ;  /* 0x00007300ff0477ac */ /* 0x000e220008000800 */
[----:B------:R-:W-:Y:S01]  /*d17c0*/  PRMT R4, R61, 0x7772, RZ ;  /* 0x000077723d047816 */ /* 0x000fe200000000ff */
[----:B------:R-:W2:Y:S10]  /*d17d0*/  LDL.LU R60, [R1+0x160] ;  /* 0x00016000013c7983 */ /* 0x000eb40000300800 */
[----:B------:R1:W-:Y:S04]  /*d17e0*/  @P6 STG.E.U8 desc[UR34][R22.64], R4 ;  /* 0x0000000416006986 */ /* 0x0003e8000c101122 */
[----:B-1----:R-:W2:Y:S01]  /*d17f0*/  LDL.LU.64 R22, [R1+0xf80] ;  /* 0x000f800001167983 */ /* 0x002ea20000300a00 */
[----:B0-----:R-:W-:Y:S01]  /*d1800*/  ISETP.LT.AND P6, PT, R27, UR4, !P5 ;  /* 0x000000041b007c0c */ /* 0x001fe2000efc1270 */
[----:B------:R-:W0:Y:S02]  /*d1810*/  LDCU UR4, c[0x0][0x398] ;  /* 0x00007300ff0477ac */ /* 0x000e240008000800 */
[----:B------:R-:W2:Y:S01]  /*d1820*/  LDL.LU.64 R30, [R1+0xf78] ;  /* 0x000f7800011e7983 */ /* 0x000ea20000300a00 */
[----:B------:R-:W-:-:S09]  /*d1830*/  PRMT R4, R61, 0x7773, RZ ;  /* 0x000077733d047816 */ /* 0x000fd200000000ff */
[----:B------:R1:W-:Y:S01]  /*d1840*/  @P6 STG.E.U8 desc[UR34][R16.64], R4 ;  /* 0x0000000410006986 */ /* 0x0003e2000c101122 */
[----:B0-----:R-:W-:Y:S01]  /*d1850*/  ISETP.LT.AND P6, PT, R20, UR4, !P5 ;  /* 0x0000000414007c0c */ /* 0x001fe2000efc1270 */
[----:B------:R-:W0:Y:S02]  /*d1860*/  LDCU UR4, c[0x0][0x398] ;  /* 0x00007300ff0477ac */ /* 0x000e240008000800 */
[----:B-1----:R-:W2:Y:S01]  /*d1870*/  LDL.LU.64 R16, [R1+0xf70] ;  /* 0x000f700001107983 */ /* 0x002ea20000300a00 */
[----:B------:R-:W-:-:S09]  /*d1880*/  PRMT R4, R48, 0x7770, RZ ;  /* 0x0000777030047816 */ /* 0x000fd200000000ff */
[----:B----4-:R1:W-:Y:S04]  /*d1890*/  @P6 STG.E.U8 desc[UR34][R50.64], R4 ;  /* 0x0000000432006986 */ /* 0x0103e8000c101122 */
[----:B-1----:R-:W4:Y:S01]  /*d18a0*/  LDL.LU.64 R50, [R1+0xf68] ;  /* 0x000f680001327983 */ /* 0x002f220000300a00 */
[----:B0-----:R-:W-:Y:S01]  /*d18b0*/  ISETP.LT.AND P6, PT, R21, UR4, !P5 ;  /* 0x0000000415007c0c */ /* 0x001fe2000efc1270 */
[----:B------:R-:W0:Y:S01]  /*d18c0*/  LDCU UR4, c[0x0][0x398] ;  /* 0x00007300ff0477ac */ /* 0x000e220008000800 */
[C---:B------:R-:W-:Y:S01]  /*d18d0*/  PRMT R4, R48.reuse, 0x7771, RZ ;  /* 0x0000777130047816 */ /* 0x040fe200000000ff */
[----:B------:R-:W4:Y:S10]  /*d18e0*/  LDL.LU R61, [R1+0x150] ;  /* 0x00015000013d7983 */ /* 0x000f340000300800 */
[----:B------:R1:W-:Y:S04]  /*d18f0*/  @P6 STG.E.U8 desc[UR34][R10.64], R4 ;  /* 0x000000040a006986 */ /* 0x0003e8000c101122 */
[----:B-1----:R-:W4:Y:S01]  /*d1900*/  LDL.LU.64 R10, [R1+0xf60] ;  /* 0x000f6000010a7983 */ /* 0x002f220000300a00 */
        /* <DEDUP_REMOVED lines=8> */
[----:B--2---:R1:W-:Y:S01]  /*d1990*/  @P6 STG.E.U8 desc[UR34][R54.64], R4 ;  /* 0x0000000436006986 */ /* 0x0043e2000c101122 */
[----:B0-----:R-:W-:Y:S01]  /*d19a0*/  ISETP.LT.AND P6, PT, R24, UR4, !P5 ;  /* 0x0000000418007c0c */ /* 0x001fe2000efc1270 */
[----:B------:R-:W0:Y:S02]  /*d19b0*/  LDCU UR4, c[0x0][0x398] ;  /* 0x00007300ff0477ac */ /* 0x000e240008000800 */
[----:B-1----:R-:W2:Y:S01]  /*d19c0*/  LDL.LU.64 R54, [R1+0xf50] ;  /* 0x000f500001367983 */ /* 0x002ea20000300a00 */
[----:B------:R-:W-:-:S09]  /*d19d0*/  PRMT R4, R60, 0x7770, RZ ;  /* 0x000077703c047816 */ /* 0x000fd200000000ff */
[----:B------:R1:W-:Y:S01]  /*d19e0*/  @P6 STG.E.U8 desc[UR34][R22.64], R4 ;  /* 0x0000000416006986 */ /* 0x0003e2000c101122 */
[----:B0-----:R-:W-:Y:S01]  /*d19f0*/  ISETP.LT.AND P6, PT, R58, UR4, !P5 ;  /* 0x000000043a007c0c */ /* 0x001fe2000efc1270 */
[----:B------:R-:W0:Y:S02]  /*d1a00*/  LDCU UR4, c[0x0][0x398] ;  /* 0x00007300ff0477ac */ /* 0x000e240008000800 */
[----:B-1----:R-:W2:Y:S01]  /*d1a10*/  LDL.LU.64 R22, [R1+0xb18] ;  /* 0x000b180001167983 */ /* 0x002ea20000300a00 */
[----:B------:R-:W-:-:S03]  /*d1a20*/  PRMT R4, R60, 0x7771, RZ ;  /* 0x000077713c047816 */ /* 0x000fc600000000ff */
[----:B------:R-:W2:Y:S06]  /*d1a30*/  LDL.LU R48, [R1+0x1c4] ;  /* 0x0001c40001307983 */ /* 0x000eac0000300800 */
[----:B------:R1:W-:Y:S01]  /*d1a40*/  @P6 STG.E.U8 desc[UR34][R30.64], R4 ;  /* 0x000000041e006986 */ /* 0x0003e2000c101122 */
[----:B0-----:R-:W-:Y:S01]  /*d1a50*/  ISETP.LT.AND P6, PT, R59, UR4, !P5 ;  /* 0x000000043b007c0c */ /* 0x001fe2000efc1270 */
[----:B------:R-:W0:Y:S01]  /*d1a60*/  LDCU UR4, c[0x0][0x398] ;  /* 0x00007300ff0477ac */ /* 0x000e220008000800 */
[----:B-1----:R-:W-:-:S11]  /*d1a70*/  PRMT R4, R60, 0x7772, RZ ;  /* 0x000077723c047816 */ /* 0x002fd600000000ff */
[----:B------:R1:W-:Y:S01]  /*d1a80*/  @P6 STG.E.U8 desc[UR34][R16.64], R4 ;  /* 0x0000000410006986 */ /* 0x0003e2000c101122 */
[----:B------:R-:W-:Y:S01]  /*d1a90*/  ISETP.LT.AND P6, PT, R25, UR26, !P5 ;  /* 0x0000001a19007c0c */ /* 0x000fe2000efc1270 */
[----:B------:R-:W0:Y:S02]  /*d1aa0*/  LDCU.64 UR26, c[0x0][0x398] ;  /* 0x00007300ff1a77ac */ /* 0x000e240008000a00 */
[----:B-1----:R-:W2:Y:S01]  /*d1ab0*/  LDL.LU.64 R16, [R1+0xf48] ;  /* 0x000f480001107983 */ /* 0x002ea20000300a00 */
[----:B------:R-:W-:-:S09]  /*d1ac0*/  PRMT R4, R60, 0x7773, RZ ;  /* 0x000077733c047816 */ /* 0x000fd200000000ff */
[----:B----4-:R1:W-:Y:S04]  /*d1ad0*/  @P6 STG.E.U8 desc[UR34][R50.64], R4 ;  /* 0x0000000432006986 */ /* 0x0103e8000c101122 */
[----:B-1----:R-:W4:Y:S01]  /*d1ae0*/  LDL.LU.64 R50, [R1+0xf40] ;  /* 0x000f400001327983 */ /* 0x002f220000300a00 */
[----:B0-----:R-:W-:Y:S01]  /*d1af0*/  ISETP.LT.AND P6, PT, R18, UR4, !P5 ;  /* 0x0000000412007c0c */ /* 0x001fe2000efc1270 */
[----:B------:R-:W0:Y:S01]  /*d1b00*/  LDCU UR4, c[0x0][0x398] ;  /* 0x00007300ff0477ac */ /* 0x000e220008000800 */
[----:B------:R-:W-:-:S11]  /*d1b10*/  PRMT R4, R61, 0x7770, RZ ;  /* 0x000077703d047816 */ /* 0x000fd600000000ff */
        /* <DEDUP_REMOVED lines=9> */
[----:B------:R-:W-:Y:S01]  /*d1bb0*/  PRMT R4, R61, 0x7772, RZ ;  /* 0x000077723d047816 */ /* 0x000fe200000000ff */
[----:B------:R-:W3:Y:S01]  /*d1bc0*/  LDL.LU R60, [R1+0x1b4] ;  /* 0x0001b400013c7983 */ /* 0x000ee20000300800 */
[----:B0-----:R-:W-:Y:S01]  /*d1bd0*/  ISETP.LT.AND P5, PT, R15, UR4, !P5 ;  /* 0x000000040f007c0c */ /* 0x001fe2000efa1270 */
[----:B------:R-:W0:Y:S01]  /*d1be0*/  LDCU UR4, c[0x0][0x398] ;  /* 0x00007300ff0477ac */ /* 0x000e220008000800 */
[----:B------:R-:W-:-:S07]  /*d1bf0*/  VIADD R6, R49, 0x2 ;  /* 0x0000000231067836 */ /* 0x000fce0000000000 */
[----:B--2---:R1:W-:Y:S04]  /*d1c00*/  @P6 STG.E.U8 desc[UR34][R54.64], R4 ;  /* 0x0000000436006986 */ /* 0x0043e8000c101122 */
[----:B-1----:R-:W2:Y:S01]  /*d1c10*/  LDL.LU.64 R54, [R1+0xf28] ;  /* 0x000f280001367983 */ /* 0x002ea20000300a00 */
[----:B------:R-:W-:-:S05]  /*d1c20*/  PRMT R4, R61, 0x7773, RZ ;  /* 0x000077733d047816 */ /* 0x000fca00000000ff */
[----:B------:R1:W-:Y:S01]  /*d1c30*/  @P5 STG.E.U8 desc[UR34][R22.64], R4 ;  /* 0x0000000416005986 */ /* 0x0003e2000c101122 */
[----:B------:R-:W-:-:S03]  /*d1c40*/  ISETP.GE.AND P5, PT, R6, UR27, PT ;  /* 0x0000001b06007c0c */ /* 0x000fc6000bfa6270 */
[----:B-1----:R-:W2:Y:S01]  /*d1c50*/  LDL.LU.64 R22, [R1+0xf20] ;  /* 0x000f200001167983 */ /* 0x002ea20000300a00 */
[----:B0-----:R-:W-:Y:S01]  /*d1c60*/  ISETP.LT.AND P6, PT, R7, UR4, !P5 ;  /* 0x0000000407007c0c */ /* 0x001fe2000efc1270 */
[----:B------:R-:W0:Y:S01]  /*d1c70*/  LDCU UR4, c[0x0][0x398] ;  /* 0x00007300ff0477ac */ /* 0x000e220008000800 */
[----:B------:R-:W-:-:S11]  /*d1c80*/  PRMT R4, R48, 0x7770, RZ ;  /* 0x0000777030047816 */ /* 0x000fd600000000ff */
        /* <DEDUP_REMOVED lines=14> */
[----:B------:R-:W0:Y:S02]  /*d1d70*/  LDCU UR4, c[0x0][0x398] ;  /* 0x00007300ff0477ac */ /* 0x000e240008000800 */
[----:B------:R-:W4:Y:S01]  /*d1d80*/  LDL.LU.64 R30, [R1+0xf00] ;  /* 0x000f0000011e7983 */ /* 0x000f220000300a00 */
[----:B------:R-:W-:-:S09]  /*d1d90*/  PRMT R4, R48, 0x7773, RZ ;  /* 0x0000777330047816 */ /* 0x000fd200000000ff */
        /* <DEDUP_REMOVED lines=9> */
[C---:B------:R-:W-:Y:S01]  /*d1e30*/  PRMT R4, R60.reuse, 0x7771, RZ ;  /* 0x000077713c047816 */ /* 0x040fe200000000ff */
[----:B------:R-:W2:Y:S10]  /*d1e40*/  LDL.LU R48, [R1+0x194] ;  /* 0x0001940001307983 */ /* 0x000eb40000300800 */
[----:B------:R1:W-:Y:S04]  /*d1e50*/  @P6 STG.E.U8 desc[UR34][R22.64], R4 ;  /* 0x0000000416006986 */ /* 0x0003e8000c101122 */
        /* <DEDUP_REMOVED lines=13> */
[----:B------:R-:W-:-:S11]  /*d1f30*/  PRMT R4, R61, 0x7770, RZ ;  /* 0x000077703d047816 */ /* 0x000fd600000000ff */
[----:B------:R1:W-:Y:S01]  /*d1f40*/  @P6 STG.E.U8 desc[UR34][R10.64], R4 ;  /* 0x000000040a006986 */ /* 0x0003e2000c101122 */
[----:B0-----:R-:W-:Y:S01]  /*d1f50*/  ISETP.LT.AND P6, PT, R58, UR4, !P5 ;  /* 0x000000043a007c0c */ /* 0x001fe2000efc1270 */
[----:B------:R-:W0:Y:S02]  /*d1f60*/  LDCU UR4, c[0x0][0x398] ;  /* 0x00007300ff0477ac */ /* 0x000e240008000800 */
[----:B-1----:R-:W4:Y:S01]  /*d1f70*/  LDL.LU.64 R10, [R1+0xae0] ;  /* 0x000ae000010a7983 */ /* 0x002f220000300a00 */
[----:B------:R-:W-:-:S03]  /*d1f80*/  PRMT R4, R61, 0x7771, RZ ;  /* 0x000077713d047816 */ /* 0x000fc600000000ff */
[----:B------:R-:W4:Y:S06]  /*d1f90*/  LDL.LU R60, [R1+0x184] ;  /* 0x00018400013c7983 */ /* 0x000f2c0000300800 */
[----:B------:R1:W-:Y:S01]  /*d1fa0*/  @P6 STG.E.U8 desc[UR34][R30.64], R4 ;  /* 0x000000041e006986 */ /* 0x0003e2000c101122 */
[----:B0-----:R-:W-:Y:S01]  /*d1fb0*/  ISETP.LT.AND P6, PT, R59, UR4, !P5 ;  /* 0x000000043b007c0c */ /* 0x001fe2000efc1270 */
[----:B------:R-:W0:Y:S01]  /*d1fc0*/  LDCU UR4, c[0x0][0x398] ;  /* 0x00007300ff0477ac */ /* 0x000e220008000800 */
[----:B-1----:R-:W-:-:S11]  /*d1fd0*/  PRMT R4, R61, 0x7772, RZ ;  /* 0x000077723d047816 */ /* 0x002fd600000000ff */
[----:B---3--:R1:W-:Y:S04]  /*d1fe0*/  @P6 STG.E.U8 desc[UR34][R8.64], R4 ;  /* 0x0000000408006986 */ /* 0x0083e8000c101122 */
[----:B-1----:R-:W3:Y:S01]  /*d1ff0*/  LDL.LU.64 R8, [R1+0xed0] ;  /* 0x000ed00001087983 */ /* 0x002ee20000300a00 */
[----:B------:R-:W-:Y:S01]  /*d2000*/  ISETP.LT.AND P6, PT, R25, UR24, !P5 ;  /* 0x0000001819007c0c */ /* 0x000fe2000efc1270 */
[----:B------:R-:W1:Y:S01]  /*d2010*/  LDCU.64 UR24, c[0x0][0x398] ;  /* 0x00007300ff1877ac */ /* 0x000e620008000a00 */
[----:B------:R-:W-:-:S11]  /*d2020*/  PRMT R4, R61, 0x7773, RZ ;  /* 0x000077733d047816 */ /* 0x000fd600000000ff */
[----:B--2---:R2:W-:Y:S04]  /*d2030*/  @P6 STG.E.U8 desc[UR34][R54.64], R4 ;  /* 0x0000000436006986 */ /* 0x0045e8000c101122 */
[----:B--2---:R-:W2:Y:S01]  /*d2040*/  LDL.LU.64 R54, [R1+0xec8] ;  /* 0x000ec80001367983 */ /* 0x004ea20000300a00 */
[----:B0-----:R-:W-:Y:S01]  /*d2050*/  ISETP.LT.AND P6, PT, R18, UR4, !P5 ;  /* 0x0000000412007c0c */ /* 0x001fe2000efc1270 */
[----:B------:R-:W0:Y:S01]  /*d2060*/  LDCU UR4, c[0x0][0x398] ;  /* 0x00007300ff0477ac */ /* 0x000e220008000800 */
[----:B------:R-:W-:-:S11]  /*d2070*/  PRMT R4, R48, 0x7770, RZ ;  /* 0x0000777030047816 */ /* 0x000fd600000000ff */
[----:B------:R0:W-:Y:S04]  /*d2080*/  @P6 STG.E.U8 desc[UR34][R22.64], R4 ;  /* 0x0000000416006986 */ /* 0x0001e8000c101122 */
[----:B0-----:R-:W2:Y:S01]  /*d2090*/  LDL.LU.64 R22, [R1+0xec0] ;  /* 0x000ec00001167983 */ /* 0x001ea20000300a00 */
[----:B------:R-:W-:Y:S01]  /*d20a0*/  ISETP.LT.AND P6, PT, R19, UR4, !P5 ;  /* 0x0000000413007c0c */ /* 0x000fe2000efc1270 */
[----:B------:R-:W0:Y:S01]  /*d20b0*/  LDCU UR4, c[0x0][0x398] ;  /* 0x00007300ff0477ac */ /* 0x000e220008000800 */
[----:B------:R-:W-:-:S11]  /*d20c0*/  PRMT R4, R48, 0x7771, RZ ;  /* 0x0000777130047816 */ /* 0x000fd600000000ff */
[----:B------:R1:W-:Y:S01]  /*d20d0*/  @P6 STG.E.U8 desc[UR34][R16.64], R4 ;  /* 0x0000000410006986 */ /* 0x0003e2000c101122 */
[----:B0-----:R-:W-:Y:S01]  /*d20e0*/  ISETP.LT.AND P6, PT, R57, UR4, !P5 ;  /* 0x0000000439007c0c */ /* 0x001fe2000efc1270 */
[----:B------:R-:W0:Y:S02]  /*d20f0*/  LDCU UR4, c[0x0][0x398] ;  /* 0x00007300ff0477ac */ /* 0x000e240008000800 */
[----:B-1----:R-:W2:Y:S01]  /*d2100*/  LDL.LU.64 R16, [R1+0xeb8] ;  /* 0x000eb80001107983 */ /* 0x002ea20000300a00 */
[----:B------:R-:W-:-:S03]  /*d2110*/  PRMT R4, R48, 0x7772, RZ ;  /* 0x0000777230047816 */ /* 0x000fc600000000ff */
[----:B------:R-:W2:Y:S06]  /*d2120*/  LDL.LU R61, [R1+0x174] ;  /* 0x00017400013d7983 */ /* 0x000eac0000300800 */
[----:B----4-:R1:W-:Y:S04]  /*d2130*/  @P6 STG.E.U8 desc[UR34][R50.64], R4 ;  /* 0x0000000432006986 */ /* 0x0103e8000c101122 */
[----:B-1----:R-:W4:Y:S01]  /*d2140*/  LDL.LU.64 R50, [R1+0xeb0] ;  /* 0x000eb00001327983 */ /* 0x002f220000300a00 */
[----:B0-----:R-:W-:Y:S01]  /*d2150*/  ISETP.LT.AND P5, PT, R15, UR4, !P5 ;  /* 0x000000040f007c0c */ /* 0x001fe2000efa1270 */
[----:B------:R-:W0:Y:S01]  /*d2160*/  LDCU UR4, c[0x0][0x398] ;  /* 0x00007300ff0477ac */ /* 0x000e220008000800 */
[----:B------:R-:W-:-:S11]  /*d2170*/  PRMT R4, R48, 0x7773, RZ ;  /* 0x0000777330047816 */ /* 0x000fd600000000ff */
[----:B------:R1:W-:Y:S01]  /*d2180*/  @P5 STG.E.U8 desc[UR34][R10.64], R4 ;  /* 0x000000040a005986 */ /* 0x0003e2000c101122 */
[----:B------:R-:W-:-:S03]  /*d2190*/  VIADD R6, R49, 0x3 ;  /* 0x0000000331067836 */ /* 0x000fc60000000000 */
[----:B-1----:R-:W4:Y:S02]  /*d21a0*/  LDL.LU.64 R10, [R1+0xea8] ;  /* 0x000ea800010a7983 */ /* 0x002f240000300a00 */
        /* <DEDUP_REMOVED lines=30> */
[----:B------:R-:W-:Y:S01]  /*d2390*/  PRMT R4, R61, 0x7771, RZ ;  /* 0x000077713d047816 */ /* 0x000fe200000000ff */
        /* <DEDUP_REMOVED lines=391> */
[----:B------:R-:W-:Y:S01]  /*d3c10*/  VIADD R6, R49, 0x8 ;  /* 0x0000000831067836 */ /* 0x000fe20000000000 */
[----:B0-----:R-:W-:Y:S01]  /*d3c20*/  ISETP.LT.AND P5, PT, R15, UR4, !P5 ;  /* 0x000000040f007c0c */ /* 0x001fe2000efa1270 */
[----:B------:R-:W0:Y:S07]  /*d3c30*/  LDCU UR4, c[0x0][0x398] ;  /* 0x00007300ff0477ac */ /* 0x000e2e0008000800 */
[----:B--2---:R1:W-:Y:S04]  /*d3c40*/  @P6 STG.E.U8 desc[UR34][R54.64], R4 ;  /* 0x0000000436006986 */ /* 0x0043e8000c101122 */
[----:B-1----:R-:W2:Y:S01]  /*d3c50*/  LDL.LU.64 R54, [R1+0xc58] ;  /* 0x000c580001367983 */ /* 0x002ea20000300a00 */
[----:B------:R-:W-:-:S05]  /*d3c60*/  PRMT R4, R61, 0x7773, RZ ;  /* 0x000077733d047816 */ /* 0x000fca00000000ff */
[----:B------:R1:W-:Y:S01]  /*d3c70*/  @P5 STG.E.U8 desc[UR34][R22.64], R4 ;  /* 0x0000000416005986 */ /* 0x0003e2000c101122 */
[----:B------:R-:W-:-:S04]  /*d3c80*/  ISETP.GE.AND P5, PT, R6, UR27, PT ;  /* 0x0000001b06007c0c */ /* 0x000fc8000bfa6270 */
[----:B0-----:R-:W-:Y:S01]  /*d3c90*/  ISETP.LT.AND P6, PT, R7, UR4, !P5 ;  /* 0x0000000407007c0c */ /* 0x001fe2000efc1270 */
[----:B------:R-:W0:Y:S01]  /*d3ca0*/  LDCU UR4, c[0x0][0x398] ;  /* 0x00007300ff0477ac */ /* 0x000e220008000800 */
[----:B-1----:R-:W2:Y:S01]  /*d3cb0*/  LDL.LU.64 R22, [R1+0xc50] ;  /* 0x000c500001167983 */ /* 0x002ea20000300a00 */
[----:B------:R-:W-:-:S10]  /*d3cc0*/  PRMT R4, R48, 0x7770, RZ ;  /* 0x0000777030047816 */ /* 0x000fd400000000ff */
        /* <DEDUP_REMOVED lines=28> */
[----:B------:R1:W-:Y:S01]  /*d3e90*/  @P6 STG.E.U8 desc[UR34][R22.64], R4 ;  /* 0x0000000416006986 */ /* 0x0003e2000c101122 */
        /* <DEDUP_REMOVED lines=16> */
[----:B------:R-:W0:Y:S01]  /*d3fa0*/  LDCU UR4, c[0x0][0x398] ;  /* 0x00007300ff0477ac */ /* 0x000e220008000800 */
[----:B-1----:R-:W-:Y:S01]  /*d3fb0*/  PRMT R4, R61, 0x7771, RZ ;  /* 0x000077713d047816 */ /* 0x002fe200000000ff */
[----:B------:R-:W4:Y:S04]  /*d3fc0*/  LDL.LU.64 R10, [R1+0x950] ;  /* 0x00095000010a7983 */ /* 0x000f280000300a00 */
        /* <DEDUP_REMOVED lines=30> */
[----:B------:R-:W-:Y:S01]  /*d41b0*/  PRMT R4, R48, 0x7773, RZ ;  /* 0x0000777330047816 */ /* 0x000fe200000000ff */
[----:B------:R-:W-:-:S10]  /*d41c0*/  VIADD R6, R49, 0x9 ;  /* 0x0000000931067836 */ /* 0x000fd40000000000 */
[----:B------:R1:W-:Y:S01]  /*d41d0*/  @P5 STG.E.U8 desc[UR34][R10.64], R4 ;  /* 0x000000040a005986 */ /* 0x0003e2000c101122 */
[----:B------:R-:W-:-:S04]  /*d41e0*/  ISETP.GE.AND P5, PT, R6, UR25, PT ;  /* 0x0000001906007c0c */ /* 0x000fc8000bfa6270 */
[----:B0-----:R-:W-:Y:S01]  /*d41f0*/  ISETP.LT.AND P6, PT, R7, UR4, !P5 ;  /* 0x0000000407007c0c */ /* 0x001fe2000efc1270 */
[----:B------:R-:W0:Y:S01]  /*d4200*/  LDCU UR4, c[0x0][0x398] ;  /* 0x00007300ff0477ac */ /* 0x000e220008000800 */
[----:B-1----:R-:W4:Y:S01]  /*d4210*/  LDL.LU.64 R10, [R1+0xbd8] ;  /* 0x000bd800010a7983 */ /* 0x002f220000300a00 */
[----:B------:R-:W-:-:S10]  /*d4220*/  PRMT R4, R60, 0x7770, RZ ;  /* 0x000077703c047816 */ /* 0x000fd400000000ff */
[----:B---3--:R1:W-:Y:S04]  /*d4230*/  @P6 STG.E.U8 desc[UR34][R8.64], R4 ;  /* 0x0000000408006986 */ /* 0x0083e8000c101122 */
[----:B-1----:R-:W3:Y:S01]  /*d4240*/  LDL.LU.64 R8, [R1+0xbd0] ;  /* 0x000bd00001087983 */ /* 0x002ee20000300a00 */
[----:B0-----:R-:W-:Y:S01]  /*d4250*/  ISETP.LT.AND P6, PT, R52, UR4, !P5 ;  /* 0x0000000434007c0c */ /* 0x001fe2000efc1270 */
[----:B------:R-:W0:Y:S01]  /*d4260*/  LDCU UR4, c[0x0][0x398] ;  /* 0x00007300ff0477ac */ /* 0x000e220008000800 */
[C---:B------:R-:W-:Y:S02]  /*d4270*/  PRMT R4, R60.reuse, 0x7771, RZ ;  /* 0x000077713c047816 */ /* 0x040fe400000000ff */
[----:B------:R-:W-:-:S09]  /*d4280*/  PRMT R6, R60, 0x7772, RZ ;  /* 0x000077723c067816 */ /* 0x000fd200000000ff */
[----:B--2---:R1:W-:Y:S04]  /*d4290*/  @P6 STG.E.U8 desc[UR34][R54.64], R4 ;  /* 0x0000000436006986 */ /* 0x0043e8000c101122 */
[----:B-1----:R-:W2:Y:S01]  /*d42a0*/  LDL.LU.64 R54, [R1+0xbc8] ;  /* 0x000bc80001367983 */ /* 0x002ea20000300a00 */
[----:B0-----:R-:W-:Y:S01]  /*d42b0*/  ISETP.LT.AND P6, PT, R53, UR4, !P5 ;  /* 0x0000000435007c0c */ /* 0x001fe2000efc1270 */
[----:B------:R-:W0:Y:S02]  /*d42c0*/  LDCU UR4, c[0x0][0x398] ;  /* 0x00007300ff0477ac */ /* 0x000e240008000800 */
[----:B------:R-:W2:Y:S04]  /*d42d0*/  LDL.LU R4, [R1+0xe0] ;  /* 0x0000e00001047983 */ /* 0x000ea80000300800 */
[----:B------:R-:W2:Y:S06]  /*d42e0*/  LDL.LU.64 R30, [R1+0xbc0] ;  /* 0x000bc000011e7983 */ /* 0x000eac0000300a00 */
[----:B------:R1:W-:Y:S01]  /*d42f0*/  @P6 STG.E.U8 desc[UR34][R22.64], R6 ;  /* 0x0000000616006986 */ /* 0x0003e2000c101122 */
[----:B0-----:R-:W-:Y:S01]  /*d4300*/  ISETP.LT.AND P6, PT, R27, UR4, !P5 ;  /* 0x000000041b007c0c */ /* 0x001fe2000efc1270 */
[----:B------:R-:W0:Y:S01]  /*d4310*/  LDCU UR4, c[0x0][0x398] ;  /* 0x00007300ff0477ac */ /* 0x000e220008000800 */
[----:B-1----:R-:W-:Y:S01]  /*d4320*/  PRMT R6, R60, 0x7773, RZ ;  /* 0x000077733c067816 */ /* 0x002fe200000000ff */
[----:B------:R-:W2:Y:S10]  /*d4330*/  LDL.LU.64 R22, [R1+0xbb8] ;  /* 0x000bb80001167983 */ /* 0x000eb40000300a00 */
[----:B------:R1:W-:Y:S01]  /*d4340*/  @P6 STG.E.U8 desc[UR34][R16.64], R6 ;  /* 0x0000000610006986 */ /* 0x0003e2000c101122 */
[----:B0-----:R-:W-:Y:S01]  /*d4350*/  ISETP.LT.AND P6, PT, R20, UR4, !P5 ;  /* 0x0000000414007c0c */ /* 0x001fe2000efc1270 */
[----:B------:R-:W0:Y:S01]  /*d4360*/  LDCU UR4, c[0x0][0x398] ;  /* 0x00007300ff0477ac */ /* 0x000e220008000800 */
[----:B-1----:R-:W-:-:S11]  /*d4370*/  PRMT R6, R61, 0x7770, RZ ;  /* 0x000077703d067816 */ /* 0x002fd600000000ff */
[----:B----4-:R1:W-:Y:S04]  /*d4380*/  @P6 STG.E.U8 desc[UR34][R50.64], R6 ;  /* 0x0000000632006986 */ /* 0x0103e8000c101122 */
[----:B-1----:R-:W4:Y:S04]  /*d4390*/  LDL.LU.64 R50, [R1+0xbb0] ;  /* 0x000bb00001327983 */ /* 0x002f280000300a00 */
[----:B------:R-:W4:Y:S01]  /*d43a0*/  LDL.LU.64 R16, [R1+0xba8] ;  /* 0x000ba80001107983 */ /* 0x000f220000300a00 */
[----:B0-----:R-:W-:Y:S01]  /*d43b0*/  ISETP.LT.AND P6, PT, R21, UR4, !P5 ;  /* 0x0000000415007c0c */ /* 0x001fe2000efc1270 */
[----:B------:R-:W0:Y:S01]  /*d43c0*/  LDCU UR4, c[0x0][0x398] ;  /* 0x00007300ff0477ac */ /* 0x000e220008000800 */
[----:B------:R-:W-:Y:S01]  /*d43d0*/  PRMT R6, R61, 0x7771, RZ ;  /* 0x000077713d067816 */ /* 0x000fe200000000ff */
[----:B------:R-:W4:Y:S10]  /*d43e0*/  LDL.LU R48, [R1+0xd0] ;  /* 0x0000d00001307983 */ /* 0x000f340000300800 */
[----:B------:R1:W-:Y:S01]  /*d43f0*/  @P6 STG.E.U8 desc[UR34][R10.64], R6 ;  /* 0x000000060a006986 */ /* 0x0003e2000c101122 */
[----:B0-----:R-:W-:Y:S01]  /*d4400*/  ISETP.LT.AND P6, PT, R5, UR4, !P5 ;  /* 0x0000000405007c0c */ /* 0x001fe2000efc1270 */
[----:B------:R-:W0:Y:S02]  /*d4410*/  LDCU UR4, c[0x0][0x398] ;  /* 0x00007300ff0477ac */ /* 0x000e240008000800 */
[----:B-1----:R-:W4:Y:S01]  /*d4420*/  LDL.LU.64 R10, [R1+0xba0] ;  /* 0x000ba000010a7983 */ /* 0x002f220000300a00 */
[----:B------:R-:W-:-:S09]  /*d4430*/  PRMT R6, R61, 0x7772, RZ ;  /* 0x000077723d067816 */ /* 0x000fd200000000ff */
[----:B---3--:R1:W-:Y:S04]  /*d4440*/  @P6 STG.E.U8 desc[UR34][R8.64], R6 ;  /* 0x0000000608006986 */ /* 0x0083e8000c101122 */
[----:B-1----:R-:W3:Y:S01]  /*d4450*/  LDL.LU.64 R8, [R1+0x51f8] ;  /* 0x0051f80001087983 */ /* 0x002ee20000300a00 */
[----:B------:R-:W-:-:S03]  /*d4460*/  PRMT R6, R61, 0x7773, RZ ;  /* 0x000077733d067816 */ /* 0x000fc600000000ff */
[----:B------:R-:W3:Y:S01]  /*d4470*/  LDL.LU.64 R60, [R1+0xb98] ;  /* 0x000b9800013c7983 */ /* 0x000ee20000300a00 */
[----:B0-----:R-:W-:Y:S01]  /*d4480*/  ISETP.LT.AND P6, PT, R26, UR4, !P5 ;  /* 0x000000041a007c0c */ /* 0x001fe2000efc1270 */
[----:B------:R-:W0:-:S12]  /*d4490*/  LDCU UR4, c[0x0][0x398] ;  /* 0x00007300ff0477ac */ /* 0x000e180008000800 */
[----:B--2---:R1:W-:Y:S04]  /*d44a0*/  @P6 STG.E.U8 desc[UR34][R54.64], R6 ;  /* 0x0000000636006986 */ /* 0x0043e8000c101122 */
[----:B-1----:R-:W2:Y:S01]  /*d44b0*/  LDL.LU.64 R54, [R1+0xb90] ;  /* 0x000b900001367983 */ /* 0x002ea20000300a00 */
[----:B0-----:R-:W-:Y:S01]  /*d44c0*/  ISETP.LT.AND P6, PT, R24, UR4, !P5 ;  /* 0x0000000418007c0c */ /* 0x001fe2000efc1270 */
[----:B------:R-:W0:Y:S01]  /*d44d0*/  LDCU UR4, c[0x0][0x398] ;  /* 0x00007300ff0477ac */ /* 0x000e220008000800 */
[----:B------:R-:W-:-:S11]  /*d44e0*/  PRMT R6, R4, 0x7770, RZ ;  /* 0x0000777004067816 */ /* 0x000fd600000000ff */
[----:B------:R1:W-:Y:S01]  /*d44f0*/  @P6 STG.E.U8 desc[UR34][R30.64], R6 ;  /* 0x000000061e006986 */ /* 0x0003e2000c101122 */
[----:B0-----:R-:W-:Y:S01]  /*d4500*/  ISETP.LT.AND P6, PT, R58, UR4, !P5 ;  /* 0x000000043a007c0c */ /* 0x001fe2000efc1270 */
[----:B------:R-:W0:Y:S01]  /*d4510*/  LDCU UR4, c[0x0][0x398] ;  /* 0x00007300ff0477ac */ /* 0x000e220008000800 */
[C---:B------:R-:W-:Y:S01]  /*d4520*/  PRMT R14, R4.reuse, 0x7771, RZ ;  /* 0x00007771040e7816 */ /* 0x040fe200000000ff */
[----:B-1----:R-:W2:Y:S04]  /*d4530*/  LDL.LU.64 R30, [R1+0x938] ;  /* 0x00093800011e7983 */ /* 0x002ea80000300a00 */
[----:B------:R-:W2:Y:S06]  /*d4540*/  LDL.LU R6, [R1+0x144] ;  /* 0x0001440001067983 */ /* 0x000eac0000300800 */
[----:B------:R1:W-:Y:S01]  /*d4550*/  @P6 STG.E.U8 desc[UR34][R22.64], R14 ;  /* 0x0000000e16006986 */ /* 0x0003e2000c101122 */
[----:B0-----:R-:W-:Y:S01]  /*d4560*/  ISETP.LT.AND P6, PT, R59, UR4, !P5 ;  /* 0x000000043b007c0c */ /* 0x001fe2000efc1270 */
[----:B------:R-:W0:Y:S01]  /*d4570*/  LDCU UR4, c[0x0][0x398] ;  /* 0x00007300ff0477ac */ /* 0x000e220008000800 */
[----:B-1----:R-:W-:-:S11]  /*d4580*/  PRMT R14, R4, 0x7772, RZ ;  /* 0x00007772040e7816 */ /* 0x002fd600000000ff */
[----:B----4-:R1:W-:Y:S04]  /*d4590*/  @P6 STG.E.U8 desc[UR34][R50.64], R14 ;  /* 0x0000000e32006986 */ /* 0x0103e8000c101122 */
[----:B-1----:R-:W4:Y:S01]  /*d45a0*/  LDL.LU.64 R50, [R1+0xb88] ;  /* 0x000b880001327983 */ /* 0x002f220000300a00 */
[----:B------:R-:W-:Y:S01]  /*d45b0*/  ISETP.LT.AND P6, PT, R25, UR26, !P5 ;  /* 0x0000001a19007c0c */ /* 0x000fe2000efc1270 */
[----:B------:R-:W1:Y:S01]  /*d45c0*/  LDCU.64 UR26, c[0x0][0x398] ;  /* 0x00007300ff1a77ac */ /* 0x000e620008000a00 */
[----:B------:R-:W-:-:S11]  /*d45d0*/  PRMT R4, R4, 0x7773, RZ ;  /* 0x0000777304047816 */ /* 0x000fd600000000ff */
[----:B------:R1:W-:Y:S01]  /*d45e0*/  @P6 STG.E.U8 desc[UR34][R16.64], R4 ;  /* 0x0000000410006986 */ /* 0x0003e2000c101122 */
[----:B0-----:R-:W-:Y:S01]  /*d45f0*/  ISETP.LT.AND P6, PT, R18, UR4, !P5 ;  /* 0x0000000412007c0c */ /* 0x001fe2000efc1270 */
[----:B------:R-:W0:Y:S02]  /*d4600*/  LDCU UR4, c[0x0][0x398] ;  /* 0x00007300ff0477ac */ /* 0x000e240008000800 */
[----:B-1----:R-:W4:Y:S01]  /*d4610*/  LDL.LU.64 R16, [R1+0xb80] ;  /* 0x000b800001107983 */ /* 0x002f220000300a00 */
[----:B------:R-:W-:-:S03]  /*d4620*/  PRMT R4, R48, 0x7770, RZ ;  /* 0x0000777030047816 */ /* 0x000fc600000000ff */
[----:B------:R-:W4:Y:S06]  /*d4630*/  LDL.LU.64 R22, [R1+0xb78] ;  /* 0x000b780001167983 */ /* 0x000f2c0000300a00 */
[----:B------:R1:W-:Y:S01]  /*d4640*/  @P6 STG.E.U8 desc[UR34][R10.64], R4 ;  /* 0x000000040a006986 */ /* 0x0003e2000c101122 */
[----:B0-----:R-:W-:Y:S01]  /*d4650*/  ISETP.LT.AND P6, PT, R19, UR4, !P5 ;  /* 0x0000000413007c0c */ /* 0x001fe2000efc1270 */
[----:B------:R-:W0:Y:S01]  /*d4660*/  LDCU UR4, c[0x0][0x398] ;  /* 0x00007300ff0477ac */ /* 0x000e220008000800 */
[C---:B-1----:R-:W-:Y:S02]  /*d4670*/  PRMT R4, R48.reuse, 0x7771, RZ ;  /* 0x0000777130047816 */ /* 0x042fe400000000ff */
[----:B------:R-:W-:-:S09]  /*d4680*/  PRMT R10, R48, 0x7772, RZ ;  /* 0x00007772300a7816 */ /* 0x000fd200000000ff */
[----:B---3--:R1:W-:Y:S04]  /*d4690*/  @P6 STG.E.U8 desc[UR34][R60.64], R4 ;  /* 0x000000043c006986 */ /* 0x0083e8000c101122 */
[----:B-1----:R-:W3:Y:S01]  /*d46a0*/  LDL.LU.64 R60, [R1+0xb70] ;  /* 0x000b7000013c7983 */ /* 0x002ee20000300a00 */
[----:B0-----:R-:W-:Y:S01]  /*d46b0*/  ISETP.LT.AND P6, PT, R57, UR4, !P5 ;  /* 0x0000000439007c0c */ /* 0x001fe2000efc1270 */
[----:B------:R-:W0:Y:S02]  /*d46c0*/  LDCU UR4, c[0x0][0x398] ;  /* 0x00007300ff0477ac */ /* 0x000e240008000800 */
[----:B------:R-:W3:Y:S01]  /*d46d0*/  LDL.LU R4, [R1+0x134] ;  /* 0x0001340001047983 */ /* 0x000ee20000300800 */
[----:B------:R-:W-:Y:S01]  /*d46e0*/  VIADD R11, R49, 0xa ;  /* 0x0000000a310b7836 */ /* 0x000fe20000000000 */
[----:B0-----:R-:W-:Y:S01]  /*d46f0*/  ISETP.LT.AND P5, PT, R15, UR4, !P5 ;  /* 0x000000040f007c0c */ /* 0x001fe2000efa1270 */
[----:B------:R-:W0:Y:S07]  /*d4700*/  LDCU UR4, c[0x0][0x398] ;  /* 0x00007300ff0477ac */ /* 0x000e2e0008000800 */
[----:B--2---:R1:W-:Y:S04]  /*d4710*/  @P6 STG.E.U8 desc[UR34][R54.64], R10 ;  /* 0x0000000a36006986 */ /* 0x0043e8000c101122 */
[----:B-1----:R-:W2:Y:S01]  /*d4720*/  LDL.LU.64 R54, [R1+0xb68] ;  /* 0x000b680001367983 */ /* 0x002ea20000300a00 */
[----:B------:R-:W-:-:S03]  /*d4730*/  PRMT R10, R48, 0x7773, RZ ;  /* 0x00007773300a7816 */ /* 0x000fc600000000ff */
[----:B------:R-:W2:Y:S04]  /*d4740*/  LDL.LU.64 R48, [R1+0xb60] ;  /* 0x000b600001307983 */ /* 0x000ea80000300a00 */
[----:B------:R1:W-:Y:S01]  /*d4750*/  @P5 STG.E.U8 desc[UR34][R30.64], R10 ;  /* 0x0000000a1e005986 */ /* 0x0003e2000c101122 */
[----:B------:R-:W-:Y:S01]  /*d4760*/  ISETP.GE.AND P5, PT, R11, UR49, PT ;  /* 0x000000310b007c0c */ /* 0x000fe2000bfa6270 */
[----:B------:R-:W2:Y:S03]  /*d4770*/  LDCU UR49, c[0x0][0x398] ;  /* 0x00007300ff3177ac */ /* 0x000ea60008000800 */
[----:B0-----:R-:W-:Y:S01]  /*d4780*/  ISETP.LT.AND P6, PT, R7, UR4, !P5 ;  /* 0x0000000407007c0c */ /* 0x001fe2000efc1270 */
[----:B------:R-:W0:Y:S01]  /*d4790*/  LDCU UR4, c[0x0][0x398] ;  /* 0x00007300ff0477ac */ /* 0x000e220008000800 */
[----:B-1----:R-:W-:-:S11]  /*d47a0*/  PRMT R10, R6, 0x7770, RZ ;  /* 0x00007770060a7816 */ /* 0x002fd600000000ff */
        /* <DEDUP_REMOVED lines=13> */
[----:B------:R-:W0:Y:S02]  /*d4880*/  LDCU UR4, c[0x0][0x398] ;  /* 0x00007300ff0477ac */ /* 0x000e240008000800 */
[----:B-1----:R-:W4:Y:S01]  /*d4890*/  LDL.LU.64 R10, [R1+0xb48] ;  /* 0x000b4800010a7983 */ /* 0x002f220000300a00 */
[----:B------:R-:W-:-:S09]  /*d48a0*/  PRMT R6, R6, 0x7773, RZ ;  /* 0x0000777306067816 */ /* 0x000fd200000000ff */
[----:B---3--:R1:W-:Y:S04]  /*d48b0*/  @P6 STG.E.U8 desc[UR34][R60.64], R6 ;  /* 0x000000063c006986 */ /* 0x0083e8000c101122 */
[----:B-1----:R-:W3:Y:S01]  /*d48c0*/  LDL.LU.64 R60, [R1+0xb40] ;  /* 0x000b4000013c7983 */ /* 0x002ee20000300a00 */
[----:B0-----:R-:W-:Y:S01]  /*d48d0*/  ISETP.LT.AND P6, PT, R20, UR4, !P5 ;  /* 0x0000000414007c0c */ /* 0x001fe2000efc1270 */
[----:B------:R-:W0:Y:S02]  /*d48e0*/  LDCU UR4, c[0x0][0x398] ;  /* 0x00007300ff0477ac */ /* 0x000e240008000800 */
[----:B------:R-:W3:Y:S01]  /*d48f0*/  LDL.LU.64 R30, [R1+0xb38] ;  /* 0x000b3800011e7983 */ /* 0x000ee20000300a00 */
[C---:B------:R-:W-:Y:S02]  /*d4900*/  PRMT R6, R4.reuse, 0x7770, RZ ;  /* 0x0000777004067816 */ /* 0x040fe400000000ff */
[----:B------:R-:W-:-:S07]  /*d4910*/  PRMT R22, R4, 0x7771, RZ ;  /* 0x0000777104167816 */ /* 0x000fce00000000ff */
[----:B--2---:R1:W-:Y:S04]  /*d4920*/  @P6 STG.E.U8 desc[UR34][R54.64], R6 ;  /* 0x0000000636006986 */ /* 0x0043e8000c101122 */
[----:B-1----:R-:W2:Y:S01]  /*d4930*/  LDL.LU.64 R54, [R1+0xb08] ;  /* 0x000b080001367983 */ /* 0x002ea20000300a00 */
[----:B0-----:R-:W-:Y:S01]  /*d4940*/  ISETP.LT.AND P6, PT, R21, UR4, !P5 ;  /* 0x0000000415007c0c */ /* 0x001fe2000efc1270 */
[----:B------:R-:W0:Y:S02]  /*d4950*/  LDCU UR4, c[0x0][0x398] ;  /* 0x00007300ff0477ac */ /* 0x000e240008000800 */
[----:B------:R-:W2:Y:S10]  /*d4960*/  LDL.LU R6, [R1+0x114] ;  /* 0x0001140001067983 */ /* 0x000eb40000300800 */
[----:B------:R1:W-:Y:S01]  /*d4970*/  @P6 STG.E.U8 desc[UR34][R48.64], R22 ;  /* 0x0000001630006986 */ /* 0x0003e2000c101122 */
[----:B0-----:R-:W-:Y:S01]  /*d4980*/  ISETP.LT.AND P6, PT, R5, UR4, !P5 ;  /* 0x0000000405007c0c */ /* 0x001fe2000efc1270 */
[----:B------:R-:W0:Y:S02]  /*d4990*/  LDCU UR4, c[0x0][0x398] ;  /* 0x00007300ff0477ac */ /* 0x000e240008000800 */
[----:B-1----:R-:W2:Y:S01]  /*d49a0*/  LDL.LU.64 R22, [R1+0xaf8] ;  /* 0x000af80001167983 */ /* 0x002ea20000300a00 */
[----:B------:R-:W-:-:S09]  /*d49b0*/  PRMT R48, R4, 0x7772, RZ ;  /* 0x0000777204307816 */ /* 0x000fd200000000ff */
[----:B----4-:R1:W-:Y:S04]  /*d49c0*/  @P6 STG.E.U8 desc[UR34][R50.64], R48 ;  /* 0x0000003032006986 */ /* 0x0103e8000c101122 */
[----:B-1----:R-:W4:Y:S04]  /*d49d0*/  LDL.LU.64 R50, [R1+0x51f0] ;  /* 0x0051f00001327983 */ /* 0x002f280000300a00 */
[----:B------:R-:W4:Y:S01]  /*d49e0*/  LDL.LU.64 R48, [R1+0xac0] ;  /* 0x000ac00001307983 */ /* 0x000f220000300a00 */
[----:B0-----:R-:W-:Y:S01]  /*d49f0*/  ISETP.LT.AND P6, PT, R26, UR4, !P5 ;  /* 0x000000041a007c0c */ /* 0x001fe2000efc1270 */
[----:B------:R-:W0:Y:S01]  /*d4a00*/  LDCU UR4, c[0x0][0x398] ;  /* 0x00007300ff0477ac */ /* 0x000e220008000800 */
[----:B------:R-:W-:-:S11]  /*d4a10*/  PRMT R4, R4, 0x7773, RZ ;  /* 0x0000777304047816 */ /* 0x000fd600000000ff */
[----:B------:R1:W-:Y:S01]  /*d4a20*/  @P6 STG.E.U8 desc[UR34][R16.64], R4 ;  /* 0x0000000410006986 */ /* 0x0003e2000c101122 */
[----:B0-----:R-:W-:Y:S01]  /*d4a30*/  ISETP.LT.AND P6, PT, R24, UR4, !P5 ;  /* 0x0000000418007c0c */ /* 0x001fe2000efc1270 */
[----:B------:R-:W0:Y:S01]  /*d4a40*/  LDCU UR4, c[0x0][0x398] ;  /* 0x00007300ff0477ac */ /* 0x000e220008000800 */
[----:B-1----:R-:W-:Y:S01]  /*d4a50*/  PRMT R4, R14, 0x7770, RZ ;  /* 0x000077700e047816 */ /* 0x002fe200000000ff */
[----:B------:R-:W4:Y:S10]  /*d4a60*/  LDL.LU.64 R16, [R1+0xab0] ;  /* 0x000ab00001107983 */ /* 0x000f340000300a00 */
[----:B------:R1:W-:Y:S01]  /*d4a70*/  @P6 STG.E.U8 desc[UR34][R10.64], R4 ;  /* 0x000000040a006986 */ /* 0x0003e2000c101122 */
[----:B0-----:R-:W-:Y:S01]  /*d4a80*/  ISETP.LT.AND P6, PT, R58, UR4, !P5 ;  /* 0x000000043a007c0c */ /* 0x001fe2000efc1270 */
[----:B------:R-:W0:Y:S01]  /*d4a90*/  LDCU UR4, c[0x0][0x398] ;  /* 0x00007300ff0477ac */ /* 0x000e220008000800 */
[C---:B------:R-:W-:Y:S01]  /*d4aa0*/  PRMT R24, R14.reuse, 0x7771, RZ ;  /* 0x000077710e187816 */ /* 0x040fe200000000ff */
[----:B-1----:R-:W4:Y:S04]  /*d4ab0*/  LDL.64 R10, [R1+0x350] ;  /* 0x00035000010a7983 */ /* 0x002f280000100a00 */
[----:B------:R-:W4:Y:S06]  /*d4ac0*/  LDL.LU R4, [R1+0x104] ;  /* 0x0001040001047983 */ /* 0x000f2c0000300800 */
[----:B---3--:R1:W-:Y:S01]  /*d4ad0*/  @P6 STG.E.U8 desc[UR34][R60.64], R24 ;  /* 0x000000183c006986 */ /* 0x0083e2000c101122 */
[----:B0-----:R-:W-:Y:S01]  /*d4ae0*/  ISETP.LT.AND P6, PT, R59, UR4, !P5 ;  /* 0x000000043b007c0c */ /* 0x001fe2000efc1270 */
[----:B------:R-:W0:Y:S01]  /*d4af0*/  LDCU UR4, c[0x0][0x398] ;  /* 0x00007300ff0477ac */ /* 0x000e220008000800 */
[C---:B-1----:R-:W-:Y:S01]  /*d4b00*/  PRMT R24, R14.reuse, 0x7772, RZ ;  /* 0x000077720e187816 */ /* 0x042fe200000000ff */
[----:B------:R-:W3:Y:S10]  /*d4b10*/  LDL.LU.64 R60, [R1+0x51e8] ;  /* 0x0051e800013c7983 */ /* 0x000ef40000300a00 */
[----:B------:R-:W-:Y:S01]  /*d4b20*/  @P6 STG.E.U8 desc[UR34][R30.64], R24 ;  /* 0x000000181e006986 */ /* 0x000fe2000c101122 */
[----:B------:R-:W-:Y:S01]  /*d4b30*/  ISETP.LT.AND P6, PT, R25, UR24, !P5 ;  /* 0x0000001819007c0c */ /* 0x000fe2000efc1270 */
[----:B------:R-:W1:Y:S02]  /*d4b40*/  LDCU.64 UR24, c[0x0][0x398] ;  /* 0x00007300ff1877ac */ /* 0x000e640008000a00 */
[----:B------:R-:W3:Y:S01]  /*d4b50*/  LDL.LU.64 R58, [R1+0xaa8] ;  /* 0x000aa800013a7983 */ /* 0x000ee20000300a00 */
[----:B------:R-:W-:-:S09]  /*d4b60*/  PRMT R14, R14, 0x7773, RZ ;  /* 0x000077730e0e7816 */ /* 0x000fd200000000ff */
[----:B--2---:R2:W-:Y:S04]  /*d4b70*/  @P6 STG.E.U8 desc[UR34][R54.64], R14 ;  /* 0x0000000e36006986 */ /* 0x0045e8000c101122 */
[----:B--2---:R-:W2:Y:S01]  /*d4b80*/  LDL.LU.64 R54, [R1+0xaa0] ;  /* 0x000aa00001367983 */ /* 0x004ea20000300a00 */
[----:B0-----:R-:W-:Y:S01]  /*d4b90*/  ISETP.LT.AND P6, PT, R18, UR4, !P5 ;  /* 0x0000000412007c0c */ /* 0x001fe2000efc1270 */
[----:B------:R-:W0:Y:S01]  /*d4ba0*/  LDCU UR4, c[0x0][0x398] ;  /* 0x00007300ff0477ac */ /* 0x000e220008000800 */
[----:B------:R-:W-:-:S11]  /*d4bb0*/  PRMT R14, R6, 0x7770, RZ ;  /* 0x00007770060e7816 */ /* 0x000fd600000000ff */
[----:B------:R1:W-:Y:S01]  /*d4bc0*/  @P6 STG.E.U8 desc[UR34][R22.64], R14 ;  /* 0x0000000e16006986 */ /* 0x0003e2000c101122 */
[----:B0-----:R-:W-:Y:S01]  /*d4bd0*/  ISETP.LT.AND P6, PT, R19, UR4, !P5 ;  /* 0x0000000413007c0c */ /* 0x001fe2000efc1270 */
[----:B------:R-:W0:Y:S01]  /*d4be0*/  LDCU UR4, c[0x0][0x398] ;  /* 0x00007300ff0477ac */ /* 0x000e220008000800 */
[----:B-1----:R-:W-:-:S11]  /*d4bf0*/  PRMT R14, R6, 0x7771, RZ ;  /* 0x00007771060e7816 */ /* 0x002fd600000000ff */
[----:B----4-:R1:W-:Y:S04]  /*d4c00*/  @P6 STG.E.U8 desc[UR34][R48.64], R14 ;  /* 0x0000000e30006986 */ /* 0x0103e8000c101122 */
[----:B-1----:R-:W4:Y:S01]  /*d4c10*/  LDL.LU.64 R48, [R1+0xa98] ;  /* 0x000a980001307983 */ /* 0x002f220000300a00 */
[----:B0-----:R-:W-:Y:S01]  /*d4c20*/  ISETP.LT.AND P6, PT, R57, UR4, !P5 ;  /* 0x0000000439007c0c */ /* 0x001fe2000efc1270 */
[----:B------:R-:W0:Y:S02]  /*d4c30*/  LDCU UR4, c[0x0][0x398] ;  /* 0x00007300ff0477ac */ /* 0x000e240008000800 */
[----:B------:R-:W4:Y:S04]  /*d4c40*/  LDL.LU R57, [R1+0xf4] ;  /* 0x0000f40001397983 */ /* 0x000f280000300800 */
[----:B------:R-:W4:Y:S04]  /*d4c50*/  LDL.LU.64 R24, [R1+0xa90] ;  /* 0x000a900001187983 */ /* 0x000f280000300a00 */
[----:B------:R-:W4:Y:S01]  /*d4c60*/  LDL.LU.64 R22, [R1+0xa88] ;  /* 0x000a880001167983 */ /* 0x000f220000300a00 */
[----:B------:R-:W-:-:S02]  /*d4c70*/  PRMT R14, R6, 0x7772, RZ ;  /* 0x00007772060e7816 */ /* 0x000fc400000000ff */
[----:B0-----:R-:W-:Y:S01]  /*d4c80*/  ISETP.LT.AND P5, PT, R15, UR4, !P5 ;  /* 0x000000040f007c0c */ /* 0x001fe2000efa1270 */
[----:B------:R-:W0:Y:S01]  /*d4c90*/  LDCU UR4, c[0x0][0x398] ;  /* 0x00007300ff0477ac */ /* 0x000e220008000800 */
[----:B------:R-:W-:Y:S01]  /*d4ca0*/  PRMT R6, R6, 0x7773, RZ ;  /* 0x0000777306067816 */ /* 0x000fe200000000ff */
[----:B------:R1:W-:Y:S04]  /*d4cb0*/  @P6 STG.E.U8 desc[UR34][R16.64], R14 ;  /* 0x0000000e10006986 */ /* 0x0003e8000c101122 */
[----:B------:R-:W4:Y:S06]  /*d4cc0*/  LDL.LU.64 R18, [R1+0xa80] ;  /* 0x000a800001127983 */ /* 0x000f2c0000300a00 */
[----:B------:R0:W-:Y:S04]  /*d4cd0*/  @P5 STG.E.U8 desc[UR34][R10.64], R6 ;  /* 0x000000060a005986 */ /* 0x0001e8000c101122 */
[----:B-1----:R-:W4:Y:S01]  /*d4ce0*/  LDL.LU.64 R16, [R1+0xa78] ;  /* 0x000a780001107983 */ /* 0x002f220000300a00 */
[----:B0-----:R-:W-:Y:S01]  /*d4cf0*/  ISETP.LT.AND P5, PT, R7, UR4, !P4 ;  /* 0x0000000407007c0c */ /* 0x001fe2000e7a1270 */
[----:B------:R-:W0:Y:S02]  /*d4d00*/  LDCU UR4, c[0x0][0x398] ;  /* 0x00007300ff0477ac */ /* 0x000e240008000800 */
[----:B------:R-:W4:Y:S01]  /*d4d10*/  LDL.LU.64 R14, [R1+0xa70] ;  /* 0x000a7000010e7983 */ /* 0x000f220000300a00 */
[----:B------:R-:W-:-:S03]  /*d4d20*/  PRMT R6, R4, 0x7770, RZ ;  /* 0x0000777004067816 */ /* 0x000fc600000000ff */
[----:B------:R-:W4:Y:S06]  /*d4d30*/  LDL.LU.64 R10, [R1+0xa68] ;  /* 0x000a6800010a7983 */ /* 0x000f2c0000300a00 */
[----:B---3--:R1:W-:Y:S01]  /*d4d40*/  @P5 STG.E.U8 desc[UR34][R58.64], R6 ;  /* 0x000000063a005986 */ /* 0x0083e2000c101122 */
[----:B0-----:R-:W-:Y:S01]  /*d4d50*/  ISETP.LT.AND P5, PT, R52, UR4, !P4 ;  /* 0x0000000434007c0c */ /* 0x001fe2000e7a1270 */
[----:B------:R-:W0:Y:S01]  /*d4d60*/  LDCU UR4, c[0x0][0x398] ;  /* 0x00007300ff0477ac */ /* 0x000e220008000800 */
[C---:B-1----:R-:W-:Y:S02]  /*d4d70*/  PRMT R6, R4.reuse, 0x7771, RZ ;  /* 0x0000777104067816 */ /* 0x042fe400000000ff */
[----:B------:R-:W-:-:S09]  /*d4d80*/  PRMT R26, R4, 0x7772, RZ ;  /* 0x00007772041a7816 */ /* 0x000fd200000000ff */
[----:B--2---:R1:W-:Y:S04]  /*d4d90*/  @P5 STG.E.U8 desc[UR34][R54.64], R6 ;  /* 0x0000000636005986 */ /* 0x0043e8000c101122 */
[----:B-1----:R-:W2:Y:S04]  /*d4da0*/  LDL.LU.64 R6, [R1+0xa60] ;  /* 0x000a600001067983 */ /* 0x002ea80000300a00 */
[----:B------:R-:W3:Y:S01]  /*d4db0*/  LDL.LU.64 R58, [R1+0xa48] ;  /* 0x000a4800013a7983 */ /* 0x000ee20000300a00 */
[----:B0-----:R-:W-:Y:S01]  /*d4dc0*/  ISETP.LT.AND P5, PT, R53, UR4, !P4 ;  /* 0x0000000435007c0c */ /* 0x001fe2000e7a1270 */
[----:B------:R-:W0:Y:S02]  /*d4dd0*/  LDCU UR4, c[0x0][0x398] ;  /* 0x00007300ff0477ac */ /* 0x000e240008000800 */
[----:B------:R-:W3:Y:S04]  /*d4de0*/  LDL.LU.64 R54, [R1+0xa20] ;  /* 0x000a200001367983 */ /* 0x000ee80000300a00 */
[----:B------:R-:W3:Y:S06]  /*d4df0*/  LDL.LU.64 R52, [R1+0xa10] ;  /* 0x000a100001347983 */ /* 0x000eec0000300a00 */
        /* <DEDUP_REMOVED lines=8> */
[----:B-1----:R-:W-:-:S11]  /*d4e80*/  PRMT R4, R57, 0x7770, RZ ;  /* 0x0000777039047816 */ /* 0x002fd600000000ff */
[----:B------:R1:W-:Y:S01]  /*d4e90*/  @P5 STG.E.U8 desc[UR34][R22.64], R4 ;  /* 0x0000000416005986 */ /* 0x0003e2000c101122 */
[----:B0-----:R-:W-:Y:S01]  /*d4ea0*/  ISETP.LT.AND P5, PT, R21, UR4, !P4 ;  /* 0x0000000415007c0c */ /* 0x001fe2000e7a1270 */
[----:B------:R-:W0:Y:S01]  /*d4eb0*/  LDCU UR4, c[0x0][0x398] ;  /* 0x00007300ff0477ac */ /* 0x000e220008000800 */
[----:B-1----:R-:W-:Y:S02]  /*d4ec0*/  PRMT R4, R57, 0x7771, RZ ;  /* 0x0000777139047816 */ /* 0x002fe400000000ff */
[----:B0-----:R-:W-:-:S09]  /*d4ed0*/  ISETP.LT.AND P4, PT, R5, UR4, !P4 ;  /* 0x0000000405007c0c */ /* 0x001fd2000e781270 */
[----:B------:R0:W-:Y:S01]  /*d4ee0*/  @P5 STG.E.U8 desc[UR34][R18.64], R4 ;  /* 0x0000000412005986 */ /* 0x0001e2000c101122 */
[----:B------:R-:W-:Y:S01]  /*d4ef0*/  LOP3.LUT P6, RZ, R0, 0x8, RZ, 0xc0, !PT ;  /* 0x0000000800ff7812 */ /* 0x000fe200078cc0ff */
[----:B------:R-:W1:Y:S01]  /*d4f00*/  LDCU UR4, c[0x0][0x398] ;  /* 0x00007300ff0477ac */ /* 0x000e620008000800 */
[----:B0-----:R-:W-:-:S05]  /*d4f10*/  PRMT R4, R57, 0x7772, RZ ;  /* 0x0000777239047816 */ /* 0x001fca00000000ff */
[----:B------:R0:W-:Y:S01]  /*d4f20*/  @P4 STG.E.U8 desc[UR34][R16.64], R4 ;  /* 0x0000000410004986 */ /* 0x0001e2000c101122 */
[----:B------:R-:W-:Y:S02]  /*d4f30*/  LOP3.LUT P4, RZ, R0, 0x2, RZ, 0xc0, !PT ;  /* 0x0000000200ff7812 */ /* 0x000fe4000788c0ff */
[----:B0-----:R-:W-:-:S05]  /*d4f40*/  PRMT R4, R57, 0x7773, RZ ;  /* 0x0000777339047816 */ /* 0x001fca00000000ff */
[----:B------:R0:W-:Y:S02]  /*d4f50*/  @P3 STG.E.U8 desc[UR34][R14.64], R4 ;  /* 0x000000040e003986 */ /* 0x0001e4000c101122 */
[----:B0-----:R-:W-:-:S05]  /*d4f60*/  PRMT R4, R60, 0x7770, RZ ;  /* 0x000077703c047816 */ /* 0x001fca00000000ff */
[----:B------:R0:W-:Y:S02]  /*d4f70*/  @P2 STG.E.U8 desc[UR34][R10.64], R4 ;  /* 0x000000040a002986 */ /* 0x0001e4000c101122 */
[----:B0-----:R-:W-:Y:S02]  /*d4f80*/  PRMT R4, R60, 0x7771, RZ ;  /* 0x000077713c047816 */ /* 0x001fe400000000ff */
[----:B------:R-:W-:-:S03]  /*d4f90*/  LOP3.LUT P5, RZ, R0, 0x4, RZ, 0xc0, !PT ;  /* 0x0000000400ff7812 */ /* 0x000fc600078ac0ff */
[----:B--2---:R0:W-:Y:S02]  /*d4fa0*/  @P1 STG.E.U8 desc[UR34][R6.64], R4 ;  /* 0x0000000406001986 */ /* 0x0041e4000c101122 */
[----:B0-----:R-:W-:-:S05]  /*d4fb0*/  PRMT R4, R60, 0x7772, RZ ;  /* 0x000077723c047816 */ /* 0x001fca00000000ff */
[----:B---3--:R0:W-:Y:S02]  /*d4fc0*/  @P4 STG.E.U8 desc[UR34][R58.64], R4 ;  /* 0x000000043a004986 */ /* 0x0081e4000c101122 */
[----:B0-----:R-:W-:Y:S02]  /*d4fd0*/  PRMT R4, R60, 0x7773, RZ ;  /* 0x000077733c047816 */ /* 0x001fe400000000ff */
[----:B------:R-:W2:Y:S04]  /*d4fe0*/  LDL.LU R60, [R1+0x51e0] ;  /* 0x0051e000013c7983 */ /* 0x000ea80000300800 */
[----:B------:R0:W-:Y:S04]  /*d4ff0*/  @P5 STG.E.U8 desc[UR34][R54.64], R4 ;  /* 0x0000000436005986 */ /* 0x0001e8000c101122 */
[----:B------:R-:W3:Y:S04]  /*d5000*/  LDL.LU.64 R14, [R1+0x9e8] ;  /* 0x0009e800010e7983 */ /* 0x000ee80000300a00 */
[----:B------:R-:W3:Y:S01]  /*d5010*/  LDL.LU.64 R10, [R1+0x8a0] ;  /* 0x0008a000010a7983 */ /* 0x000ee20000300a00 */
[----:B0-----:R-:W-:-:S03]  /*d5020*/  PRMT R4, R61, 0x7770, RZ ;  /* 0x000077703d047816 */ /* 0x001fc600000000ff */
[----:B------:R-:W3:Y:S04]  /*d5030*/  LDL.LU.64 R6, [R1+0x9e0] ;  /* 0x0009e00001067983 */ /* 0x000ee80000300a00 */
[----:B------:R0:W-:Y:S04]  /*d5040*/  @P6 STG.E.U8 desc[UR34][R52.64], R4 ;  /* 0x0000000434006986 */ /* 0x0001e8000c101122 */
[----:B------:R-:W3:Y:S04]  /*d5050*/  LDL.LU.64 R58, [R1+0x9d8] ;  /* 0x0009d800013a7983 */ /* 0x000ee80000300a00 */
[----:B------:R-:W3:Y:S01]  /*d5060*/  LDL.LU.64 R54, [R1+0x9d0] ;  /* 0x0009d00001367983 */ /* 0x000ee20000300a00 */
[----:B0-----:R-:W-:-:S05]  /*d5070*/  PRMT R4, R61, 0x7771, RZ ;  /* 0x000077713d047816 */ /* 0x001fca00000000ff */
[----:B----4-:R0:W-:Y:S04]  /*d5080*/  @P0 STG.E.U8 desc[UR34][R48.64], R4 ;  /* 0x0000000430000986 */ /* 0x0101e8000c101122 */
[----:B0-----:R-:W4:Y:S04]  /*d5090*/  LDL.LU R48, [R1+0x148] ;  /* 0x0001480001307983 */ /* 0x001f280000300800 */
[----:B------:R-:W3:Y:S04]  /*d50a0*/  LDL.LU.64 R52, [R1+0x9c8] ;  /* 0x0009c80001347983 */ /* 0x000ee80000300a00 */
[----:B------:R-:W3:Y:S01]  /*d50b0*/  LDL.LU R4, [R1+0x350] ;  /* 0x0003500001047983 */ /* 0x000ee20000300800 */
[----:B------:R-:W-:-:S02]  /*d50c0*/  LOP3.LUT P1, RZ, R0, 0x80000, RZ, 0xc0, !PT ;  /* 0x0008000000ff7812 */ /* 0x000fc4000782c0ff */
[C---:B------:R-:W-:Y:S02]  /*d50d0*/  LOP3.LUT P5, RZ, R0.reuse, 0x20, RZ, 0xc0, !PT ;  /* 0x0000002000ff7812 */ /* 0x040fe400078ac0ff */
[----:B------:R-:W-:Y:S02]  /*d50e0*/  PRMT R5, R61, 0x7772, RZ ;  /* 0x000077723d057816 */ /* 0x000fe400000000ff */
[----:B------:R-:W-:Y:S02]  /*d50f0*/  LOP3.LUT P6, RZ, R0, 0x40, RZ, 0xc0, !PT ;  /* 0x0000004000ff7812 */ /* 0x000fe400078cc0ff */
[----:B--2---:R-:W-:-:S05]  /*d5100*/  LOP3.LUT R60, R60, 0xf7ffffff, RZ, 0xc0, !PT ;  /* 0xf7ffffff3c3c7812 */ /* 0x004fca00078ec0ff */
[----:B------:R-:W-:Y:S02]  /*d5110*/  @P1 LOP3.LUT R60, R60, 0x8000000, RZ, 0xfc, !PT ;  /* 0x080000003c3c1812 */ /* 0x000fe400078efcff */
[----:B------:R-:W-:Y:S02]  /*d5120*/  LOP3.LUT P1, RZ, R0, 0x40000, RZ, 0xc0, !PT ;  /* 0x0004000000ff7812 */ /* 0x000fe4000782c0ff */
[----:B------:R-:W-:-:S11]  /*d5130*/  LOP3.LUT R60, R60, 0xefffffff, RZ, 0xc0, !PT ;  /* 0xefffffff3c3c7812 */ /* 0x000fd600078ec0ff */
        /* <DEDUP_REMOVED lines=11> */
[----:B---3--:R-:W-:-:S11]  /*d51f0*/  LOP3.LUT R4, R4, 0xfffffffe, RZ, 0xc0, !PT ;  /* 0xfffffffe04047812 */ /* 0x008fd600078ec0ff */
        /* <DEDUP_REMOVED lines=8> */
[----:B------:R-:W-:Y:S01]  /*d5280*/  LOP3.LUT R4, R4, 0xfffffff7, RZ, 0xc0, !PT ;  /* 0xfffffff704047812 */ /* 0x000fe200078ec0ff */
[----:B------:R0:W-:Y:S10]  /*d5290*/  @P5 STG.E.U8 desc[UR34][R14.64], R5 ;  /* 0x000000050e005986 */ /* 0x0001f4000c101122 */
[----:B------:R-:W-:-:S05]  /*d52a0*/  @P1 LOP3.LUT R4, R4, 0x8, RZ, 0xfc, !PT ;  /* 0x0000000804041812 */ /* 0x000fca00078efcff */
[----:B------:R-:W-:Y:S01]  /*d52b0*/  STL [R1+0x350], R4 ;  /* 0x0003500401007387 */ /* 0x000fe20000100800 */
[----:B0-----:R-:W-:-:S03]  /*d52c0*/  PRMT R5, R61, 0x7773, RZ ;  /* 0x000077733d057816 */ /* 0x001fc600000000ff */
[----:B------:R-:W2:Y:S04]  /*d52d0*/  LDL.LU R57, [R1+0x138] ;  /* 0x0001380001397983 */ /* 0x000ea80000300800 */
[----:B------:R-:W3:Y:S04]  /*d52e0*/  LDL.LU R61, [R1+0x51dc] ;  /* 0x0051dc00013d7983 */ /* 0x000ee80000300800 */
[----:B------:R-:W3:Y:S04]  /*d52f0*/  LDL.LU.64 R30, [R1+0x9c0] ;  /* 0x0009c000011e7983 */ /* 0x000ee80000300a00 */
[----:B------:R-:W3:Y:S04]  /*d5300*/  LDL.LU.64 R26, [R1+0x9b8] ;  /* 0x0009b800011a7983 */ /* 0x000ee80000300a00 */
[----:B------:R-:W3:Y:S04]  /*d5310*/  LDL.LU.64 R24, [R1+0x9b0] ;  /* 0x0009b00001187983 */ /* 0x000ee80000300a00 */
[----:B------:R-:W3:Y:S04]  /*d5320*/  LDL.LU.64 R22, [R1+0x9a8] ;  /* 0x0009a80001167983 */ /* 0x000ee80000300a00 */
[----:B------:R-:W3:Y:S04]  /*d5330*/  LDL.LU.64 R20, [R1+0x9a0] ;  /* 0x0009a00001147983 */ /* 0x000ee80000300a00 */
[----:B------:R-:W3:Y:S04]  /*d5340*/  LDL.LU R49, [R1+0x128] ;  /* 0x0001280001317983 */ /* 0x000ee80000300800 */
[----:B------:R-:W3:Y:S04]  /*d5350*/  LDL.LU.64 R18, [R1+0x998] ;  /* 0x0009980001127983 */ /* 0x000ee80000300a00 */
[----:B------:R-:W3:Y:S01]  /*d5360*/  LDL.LU.64 R16, [R1+0x990] ;  /* 0x0009900001107983 */ /* 0x000ee20000300a00 */
[----:B------:R-:W-:-:S03]  /*d5370*/  LOP3.LUT P0, RZ, R0, 0x80, RZ, 0xc0, !PT ;  /* 0x0000008000ff7812 */ /* 0x000fc6000780c0ff */
[----:B------:R-:W3:Y:S01]  /*d5380*/  LDL.LU.64 R14, [R1+0x988] ;  /* 0x00098800010e7983 */ /* 0x000ee20000300a00 */
[----:B------:R-:W-:-:S03]  /*d5390*/  LOP3.LUT P1, RZ, R0, 0x100, RZ, 0xc0, !PT ;  /* 0x0000010000ff7812 */ /* 0x000fc6000782c0ff */
[----:B------:R4:W-:Y:S02]  /*d53a0*/  @P6 STG.E.U8 desc[UR34][R10.64], R5 ;  /* 0x000000050a006986 */ /* 0x0009e4000c101122 */
[C---:B----4-:R-:W-:Y:S02]  /*d53b0*/  PRMT R5, R48.reuse, 0x7770, RZ ;  /* 0x0000777030057816 */ /* 0x050fe400000000ff */
[----:B------:R-:W4:Y:S04]  /*d53c0*/  LDL.LU.64 R10, [R1+0x980] ;  /* 0x00098000010a7983 */ /* 0x000f280000300a00 */
[----:B------:R0:W-:Y:S02]  /*d53d0*/  @P0 STG.E.U8 desc[UR34][R6.64], R5 ;  /* 0x0000000506000986 */ /* 0x0001e4000c101122 */
[----:B0-----:R-:W-:-:S02]  /*d53e0*/  PRMT R5, R48, 0x7771, RZ ;  /* 0x0000777130057816 */ /* 0x001fc400000000ff */
[----:B------:R-:W4:Y:S04]  /*d53f0*/  LDL.LU.64 R6, [R1+0x948] ;  /* 0x0009480001067983 */ /* 0x000f280000300a00 */
[----:B------:R0:W-:Y:S04]  /*d5400*/  @P1 STG.E.U8 desc[UR34][R58.64], R5 ;  /* 0x000000053a001986 */ /* 0x0001e8000c101122 */
[----:B0-----:R-:W4:Y:S01]  /*d5410*/  LDL.LU.64 R58, [R1+0x930] ;  /* 0x00093000013a7983 */ /* 0x001f220000300a00 */
[----:B------:R-:W-:Y:S02]  /*d5420*/  LOP3.LUT P1, RZ, R4, 0x8, RZ, 0xc0, !PT ;  /* 0x0000000804ff7812 */ /* 0x000fe4000782c0ff */
[----:B------:R-:W-:-:S11]  /*d5430*/  PRMT R5, R48, 0x7772, RZ ;  /* 0x0000777230057816 */ /* 0x000fd600000000ff */
[----:B------:R0:W-:Y:S01]  /*d5440*/  @P1 STG.E.U8 desc[UR34][R54.64], R5 ;  /* 0x0000000536001986 */ /* 0x0001e2000c101122 */
[----:B------:R-:W-:Y:S02]  /*d5450*/  LOP3.LUT P1, RZ, R4, 0x4, RZ, 0xc0, !PT ;  /* 0x0000000404ff7812 */ /* 0x000fe4000782c0ff */
[----:B0-----:R-:W-:Y:S01]  /*d5460*/  PRMT R5, R48, 0x7773, RZ ;  /* 0x0000777330057816 */ /* 0x001fe200000000ff */
[----:B------:R-:W4:Y:S10]  /*d5470*/  LDL.LU.64 R54, [R1+0x808] ;  /* 0x0008080001367983 */ /* 0x000f340000300a00 */
[----:B------:R0:W-:Y:S04]  /*d5480*/  @P1 STG.E.U8 desc[UR34][R52.64], R5 ;  /* 0x0000000534001986 */ /* 0x0001e8000c101122 */
[----:B0-----:R-:W4:Y:S04]  /*d5490*/  LDL.LU.64 R52, [R1+0x928] ;  /* 0x0009280001347983 */ /* 0x001f280000300a00 */
[----:B------:R-:W4:Y:S01]  /*d54a0*/  LDL.LU R48, [R1+0x108] ;  /* 0x0001080001307983 */ /* 0x000f220000300800 */
[----:B------:R-:W-:-:S02]  /*d54b0*/  LOP3.LUT P1, RZ, R4, 0x2, RZ, 0xc0, !PT ;  /* 0x0000000204ff7812 */ /* 0x000fc4000782c0ff */
[C---:B------:R-:W-:Y:S02]  /*d54c0*/  LOP3.LUT P2, RZ, R0.reuse, 0x100000, RZ, 0xc0, !PT ;  /* 0x0010000000ff7812 */ /* 0x040fe4000784c0ff */
[C---:B------:R-:W-:Y:S02]  /*d54d0*/  LOP3.LUT P3, RZ, R0.reuse, 0x200000, RZ, 0xc0, !PT ;  /* 0x0020000000ff7812 */ /* 0x040fe4000786c0ff */
[C---:B------:R-:W-:Y:S02]  /*d54e0*/  LOP3.LUT P4, RZ, R0.reuse, 0x400000, RZ, 0xc0, !PT ;  /* 0x0040000000ff7812 */ /* 0x040fe4000788c0ff */
[----:B------:R-:W-:Y:S02]  /*d54f0*/  LOP3.LUT P5, RZ, R0, 0x800000, RZ, 0xc0, !PT ;  /* 0x0080000000ff7812 */ /* 0x000fe400078ac0ff */
[----:B--2---:R-:W-:-:S05]  /*d5500*/  PRMT R5, R57, 0x7770, RZ ;  /* 0x0000777039057816 */ /* 0x004fca00000000ff */
[----:B---3--:R-:W-:Y:S01]  /*d5510*/  @P1 STG.E.U8 desc[UR34][R30.64], R5 ;  /* 0x000000051e001986 */ /* 0x008fe2000c101122 */
[----:B------:R-:W-:Y:S02]  /*d5520*/  LOP3.LUT P1, RZ, R4, 0x1, RZ, 0xc0, !PT ;  /* 0x0000000104ff7812 */ /* 0x000fe4000782c0ff */
[----:B------:R-:W-:-:S11]  /*d5530*/  PRMT R4, R57, 0x7771, RZ ;  /* 0x0000777139047816 */ /* 0x000fd600000000ff */
[----:B------:R0:W-:Y:S01]  /*d5540*/  @P1 STG.E.U8 desc[UR34][R26.64], R4 ;  /* 0x000000041a001986 */ /* 0x0001e2000c101122 */
[----:B------:R-:W-:Y:S02]  /*d5550*/  LOP3.LUT P1, RZ, R60, 0x80000000, RZ, 0xc0, !PT ;  /* 0x800000003cff7812 */ /* 0x000fe4000782c0ff */
[----:B0-----:R-:W-:-:S11]  /*d5560*/  PRMT R4, R57, 0x7772, RZ ;  /* 0x0000777239047816 */ /* 0x001fd600000000ff */
        /* <DEDUP_REMOVED lines=12> */
[----:B------:R0:W-:Y:S02]  /*d5630*/  @P1 STG.E.U8 desc[UR34][R16.64], R4 ;  /* 0x0000000410001986 */ /* 0x0001e4000c101122 */
[----:B0-----:R-:W-:-:S05]  /*d5640*/  PRMT R4, R49, 0x7773, RZ ;  /* 0x0000777331047816 */ /* 0x001fca00000000ff */
[----:B------:R0:W-:Y:S02]  /*d5650*/  @P2 STG.E.U8 desc[UR34][R14.64], R4 ;  /* 0x000000040e002986 */ /* 0x0001e4000c101122 */
[----:B0-----:R-:W-:-:S05]  /*d5660*/  PRMT R4, R61, 0x7770, RZ ;  /* 0x000077703d047816 */ /* 0x001fca00000000ff */
[----:B----4-:R0:W-:Y:S02]  /*d5670*/  @P3 STG.E.U8 desc[UR34][R10.64], R4 ;  /* 0x000000040a003986 */ /* 0x0101e4000c101122 */
[----:B0-----:R-:W-:-:S05]  /*d5680*/  PRMT R4, R61, 0x7771, RZ ;  /* 0x000077713d047816 */ /* 0x001fca00000000ff */
[----:B------:R0:W-:Y:S02]  /*d5690*/  @P4 STG.E.U8 desc[UR34][R6.64], R4 ;  /* 0x0000000406004986 */ /* 0x0001e4000c101122 */
[----:B0-----:R-:W-:-:S05]  /*d56a0*/  PRMT R4, R61, 0x7772, RZ ;  /* 0x000077723d047816 */ /* 0x001fca00000000ff */
[----:B------:R0:W-:Y:S02]  /*d56b0*/  @P5 STG.E.U8 desc[UR34][R58.64], R4 ;  /* 0x000000043a005986 */ /* 0x0001e4000c101122 */
[----:B0-----:R-:W-:Y:S02]  /*d56c0*/  PRMT R4, R61, 0x7773, RZ ;  /* 0x000077733d047816 */ /* 0x001fe400000000ff */
[----:B------:R-:W2:Y:S01]  /*d56d0*/  LDL.LU R61, [R1+0x51d8] ;  /* 0x0051d800013d7983 */ /* 0x000ea20000300800 */
[C---:B------:R-:W-:Y:S02]  /*d56e0*/  LOP3.LUT P6, RZ, R0.reuse, 0x1000000, RZ, 0xc0, !PT ;  /* 0x0100000000ff7812 */ /* 0x040fe400078cc0ff */
[----:B------:R-:W-:Y:S01]  /*d56f0*/  LOP3.LUT P0, RZ, R0, 0x2000000, RZ, 0xc0, !PT ;  /* 0x0200000000ff7812 */ /* 0x000fe2000780c0ff */
[----:B------:R-:W3:Y:S04]  /*d5700*/  LDL.LU.64 R14, [R1+0x920] ;  /* 0x00092000010e7983 */ /* 0x000ee80000300a00 */
[----:B------:R-:W4:Y:S04]  /*d5710*/  LDL.LU.64 R10, [R1+0x918] ;  /* 0x00091800010a7983 */ /* 0x000f280000300a00 */
[----:B------:R-:W3:Y:S04]  /*d5720*/  LDL.LU.64 R6, [R1+0x910] ;  /* 0x0009100001067983 */ /* 0x000ee80000300a00 */
[----:B------:R0:W-:Y:S04]  /*d5730*/  @P6 STG.E.U8 desc[UR34][R54.64], R4 ;  /* 0x0000000436006986 */ /* 0x0001e8000c101122 */
[----:B------:R-:W3:Y:S01]  /*d5740*/  LDL.LU.64 R58, [R1+0x908] ;  /* 0x00090800013a7983 */ /* 0x000ee20000300a00 */
[----:B0-----:R-:W-:-:S03]  /*d5750*/  PRMT R4, R48, 0x7770, RZ ;  /* 0x0000777030047816 */ /* 0x001fc600000000ff */
[----:B------:R-:W3:Y:S04]  /*d5760*/  LDL.LU.64 R54, [R1+0x900] ;  /* 0x0009000001367983 */ /* 0x000ee80000300a00 */
[----:B------:R0:W-:Y:S04]  /*d5770*/  @P0 STG.E.U8 desc[UR34][R52.64], R4 ;  /* 0x0000000434000986 */ /* 0x0001e8000c101122 */
[----:B0-----:R-:W3:Y:S04]  /*d5780*/  LDL.LU.64 R52, [R1+0x8f8] ;  /* 0x0008f80001347983 */ /* 0x001ee80000300a00 */
[----:B------:R-:W3:Y:S01]  /*d5790*/  LDL.LU R49, [R1+0xf8] ;  /* 0x0000f80001317983 */ /* 0x000ee20000300800 */
[----:B------:R-:W-:-:S03]  /*d57a0*/  LOP3.LUT R60, R60, 0xfffbffff, RZ, 0xc0, !PT ;  /* 0xfffbffff3c3c7812 */ /* 0x000fc600078ec0ff */
[----:B------:R-:W3:Y:S04]  /*d57b0*/  LDL.LU.64 R26, [R1+0x8f0] ;  /* 0x0008f000011a7983 */ /* 0x000ee80000300a00 */
[----:B------:R-:W3:Y:S04]  /*d57c0*/  LDL.LU R5, [R1+0xe8] ;  /* 0x0000e80001057983 */ /* 0x000ee80000300800 */
[----:B------:R-:W3:Y:S04]  /*d57d0*/  LDL.LU.64 R24, [R1+0x8e8] ;  /* 0x0008e80001187983 */ /* 0x000ee80000300a00 */
[----:B------:R-:W3:Y:S04]  /*d57e0*/  LDL.LU.64 R22, [R1+0x8e0] ;  /* 0x0008e00001167983 */ /* 0x000ee80000300a00 */
[----:B------:R-:W3:Y:S01]  /*d57f0*/  LDL.LU.64 R20, [R1+0x8d8] ;  /* 0x0008d80001147983 */ /* 0x000ee20000300a00 */
[----:B------:R-:W-:-:S03]  /*d5800*/  LOP3.LUT P5, RZ, R0, 0x4000000, RZ, 0xc0, !PT ;  /* 0x0400000000ff7812 */ /* 0x000fc600078ac0ff */
[----:B------:R-:W3:Y:S01]  /*d5810*/  LDL.LU.64 R18, [R1+0x8d0] ;  /* 0x0008d00001127983 */ /* 0x000ee20000300a00 */
[----:B------:R-:W-:Y:S02]  /*d5820*/  LOP3.LUT P6, RZ, R0, 0x8000000, RZ, 0xc0, !PT ;  /* 0x0800000000ff7812 */ /* 0x000fe400078cc0ff */
[----:B------:R-:W-:Y:S01]  /*d5830*/  PRMT R4, R48, 0x7771, RZ ;  /* 0x0000777130047816 */ /* 0x000fe200000000ff */
[----:B------:R-:W3:Y:S01]  /*d5840*/  LDL.LU.64 R16, [R1+0x8c0] ;  /* 0x0008c00001107983 */ /* 0x000ee20000300a00 */
[----:B------:R-:W-:Y:S02]  /*d5850*/  LOP3.LUT P0, RZ, R0, 0x10000000, RZ, 0xc0, !PT ;  /* 0x1000000000ff7812 */ /* 0x000fe4000780c0ff */
[----:B--2---:R-:W-:-:S13]  /*d5860*/  LOP3.LUT P1, RZ, R61, 0x40, RZ, 0xc0, !PT ;  /* 0x000000403dff7812 */ /* 0x004fda000782c0ff */
        /* <DEDUP_REMOVED lines=21> */
[----:B---3--:R0:W-:Y:S10]  /*d59c0*/  @P5 STG.E.U8 desc[UR34][R14.64], R4 ;  /* 0x000000040e005986 */ /* 0x0081f4000c101122 */
[----:B------:R-:W-:-:S02]  /*d59d0*/  @P1 LOP3.LUT R60, R60, 0x2000000, RZ, 0xfc, !PT ;  /* 0x020000003c3c1812 */ /* 0x000fc400078efcff */
[----:B------:R-:W-:Y:S01]  /*d59e0*/  LOP3.LUT P1, RZ, R0, 0x40000000, RZ, 0xc0, !PT ;  /* 0x4000000000ff7812 */ /* 0x000fe2000782c0ff */
[----:B0-----:R-:W2:Y:S01]  /*d59f0*/  LDL.LU.64 R14, [R1+0x898] ;  /* 0x00089800010e7983 */ /* 0x001ea20000300a00 */
[----:B------:R-:W-:Y:S02]  /*d5a00*/  LOP3.LUT R60, R60, 0xfbffffff, RZ, 0xc0, !PT ;  /* 0xfbffffff3c3c7812 */ /* 0x000fe400078ec0ff */
[----:B------:R-:W-:Y:S01]  /*d5a10*/  PRMT R4, R48, 0x7772, RZ ;  /* 0x0000777230047816 */ /* 0x000fe200000000ff */
[----:B------:R-:W3:Y:S04]  /*d5a20*/  LDL.LU R57, [R1+0x14c] ;  /* 0x00014c0001397983 */ /* 0x000ee80000300800 */
[----:B----4-:R0:W-:Y:S04]  /*d5a30*/  @P6 STG.E.U8 desc[UR34][R10.64], R4 ;  /* 0x000000040a006986 */ /* 0x0101e8000c101122 */
[----:B------:R-:W-:-:S02]  /*d5a40*/  @P1 LOP3.LUT R60, R60, 0x4000000, RZ, 0xfc, !PT ;  /* 0x040000003c3c1812 */ /* 0x000fc400078efcff */
[----:B------:R-:W-:Y:S02]  /*d5a50*/  LOP3.LUT P1, RZ, R0, 0x20000000, RZ, 0xc0, !PT ;  /* 0x2000000000ff7812 */ /* 0x000fe4000782c0ff */
[----:B0-----:R-:W-:Y:S01]  /*d5a60*/  PRMT R4, R48, 0x7773, RZ ;  /* 0x0000777330047816 */ /* 0x001fe200000000ff */
[----:B------:R-:W4:Y:S04]  /*d5a70*/  LDL.LU.64 R10, [R1+0x880] ;  /* 0x00088000010a7983 */ /* 0x000f280000300a00 */
[----:B------:R0:W-:Y:S02]  /*d5a80*/  @P0 STG.E.U8 desc[UR34][R6.64], R4 ;  /* 0x0000000406000986 */ /* 0x0001e4000c101122 */
[----:B0-----:R-:W-:Y:S02]  /*d5a90*/  PRMT R4, R49, 0x7770, RZ ;  /* 0x0000777031047816 */ /* 0x001fe400000000ff */
[----:B------:R-:W3:Y:S04]  /*d5aa0*/  LDL.LU.64 R6, [R1+0x7e8] ;  /* 0x0007e80001067983 */ /* 0x000ee80000300a00 */
[----:B------:R0:W-:Y:S01]  /*d5ab0*/  @P1 STG.E.U8 desc[UR34][R58.64], R4 ;  /* 0x000000043a001986 */ /* 0x0001e2000c101122 */
[----:B------:R-:W-:-:S02]  /*d5ac0*/  LOP3.LUT P1, RZ, R60, 0x4000000, RZ, 0xc0, !PT ;  /* 0x040000003cff7812 */ /* 0x000fc4000782c0ff */
[----:B0-----:R-:W-:Y:S01]  /*d5ad0*/  PRMT R4, R49, 0x7771, RZ ;  /* 0x0000777131047816 */ /* 0x001fe200000000ff */
[----:B------:R-:W3:Y:S10]  /*d5ae0*/  LDL.LU.64 R58, [R1+0x878] ;  /* 0x00087800013a7983 */ /* 0x000ef40000300a00 */
[----:B------:R0:W-:Y:S01]  /*d5af0*/  @P1 STG.E.U8 desc[UR34][R54.64], R4 ;  /* 0x0000000436001986 */ /* 0x0001e2000c101122 */
[----:B------:R-:W-:-:S02]  /*d5b00*/  LOP3.LUT P1, RZ, R60, 0x2000000, RZ, 0xc0, !PT ;  /* 0x020000003cff7812 */ /* 0x000fc4000782c0ff */
[C---:B0-----:R-:W-:Y:S01]  /*d5b10*/  PRMT R4, R49.reuse, 0x7772, RZ ;  /* 0x0000777231047816 */ /* 0x041fe200000000ff */
[----:B------:R-:W3:Y:S10]  /*d5b20*/  LDL.LU.64 R54, [R1+0x870] ;  /* 0x0008700001367983 */ /* 0x000ef40000300a00 */
[----:B------:R0:W-:Y:S04]  /*d5b30*/  @P1 STG.E.U8 desc[UR34][R52.64], R4 ;  /* 0x0000000434001986 */ /* 0x0001e8000c101122 */
[----:B0-----:R-:W3:Y:S01]  /*d5b40*/  LDL.LU.64 R52, [R1+0x868] ;  /* 0x0008680001347983 */ /* 0x001ee20000300a00 */
[----:B------:R-:W-:-:S03]  /*d5b50*/  PRMT R4, R49, 0x7773, RZ ;  /* 0x0000777331047816 */ /* 0x000fc600000000ff */
[----:B------:R-:W3:Y:S01]  /*d5b60*/  LDL.LU.64 R48, [R1+0x860] ;  /* 0x0008600001307983 */ /* 0x000ee20000300a00 */
[----:B------:R-:W-:-:S13]  /*d5b70*/  LOP3.LUT P1, RZ, R60, 0x1000000, RZ, 0xc0, !PT ;  /* 0x010000003cff7812 */ /* 0x000fda000782c0ff */
        /* <DEDUP_REMOVED lines=17> */
[C---:B------:R-:W-:Y:S02]  /*d5c90*/  LOP3.LUT P2, RZ, R61.reuse, 0x80, RZ, 0xc0, !PT ;  /* 0x000000803dff7812 */ /* 0x040fe4000784c0ff */
[----:B------:R-:W-:Y:S02]  /*d5ca0*/  LOP3.LUT P3, RZ, R61, 0x100, RZ, 0xc0, !PT ;  /* 0x000001003dff7812 */ /* 0x000fe4000786c0ff */
[----:B0-----:R-:W-:Y:S02]  /*d5cb0*/  PRMT R4, R3, 0x7771, RZ ;  /* 0x0000777103047816 */ /* 0x001fe400000000ff */
[C---:B------:R-:W-:Y:S02]  /*d5cc0*/  LOP3.LUT P4, RZ, R61.reuse, 0x200, RZ, 0xc0, !PT ;  /* 0x000002003dff7812 */ /* 0x040fe4000788c0ff */
[----:B------:R-:W-:-:S02]  /*d5cd0*/  LOP3.LUT P5, RZ, R61, 0x400, RZ, 0xc0, !PT ;  /* 0x000004003dff7812 */ /* 0x000fc400078ac0ff */
[C---:B------:R-:W-:Y:S02]  /*d5ce0*/  LOP3.LUT P6, RZ, R61.reuse, 0x800, RZ, 0xc0, !PT ;  /* 0x000008003dff7812 */ /* 0x040fe400078cc0ff */
[----:B------:R-:W-:Y:S01]  /*d5cf0*/  LOP3.LUT P0, RZ, R61, 0x1000, RZ, 0xc0, !PT ;  /* 0x000010003dff7812 */ /* 0x000fe2000780c0ff */
[----:B--2---:R0:W-:Y:S02]  /*d5d00*/  @P1 STG.E.U8 desc[UR34][R14.64], R4 ;  /* 0x000000040e001986 */ /* 0x0041e4000c101122 */
[----:B0-----:R-:W-:-:S05]  /*d5d10*/  PRMT R4, R3, 0x7772, RZ ;  /* 0x0000777203047816 */ /* 0x001fca00000000ff */
[----:B----4-:R0:W-:Y:S02]  /*d5d20*/  @P2 STG.E.U8 desc[UR34][R10.64], R4 ;  /* 0x000000040a002986 */ /* 0x0101e4000c101122 */
[----:B0-----:R-:W-:Y:S02]  /*d5d30*/  PRMT R4, R3, 0x7773, RZ ;  /* 0x0000777303047816 */ /* 0x001fe400000000ff */
[----:B------:R-:W2:Y:S04]  /*d5d40*/  LDL.LU R3, [R1+0x51d4] ;  /* 0x0051d40001037983 */ /* 0x000ea80000300800 */
[----:B---3--:R0:W-:Y:S04]  /*d5d50*/  @P3 STG.E.U8 desc[UR34][R6.64], R4 ;  /* 0x0000000406003986 */ /* 0x0081e8000c101122 */
[----:B------:R-:W3:Y:S04]  /*d5d60*/  LDL.LU.64 R14, [R1+0x858] ;  /* 0x00085800010e7983 */ /* 0x000ee80000300a00 */
[----:B------:R-:W4:Y:S01]  /*d5d70*/  LDL.LU.64 R10, [R1+0x850] ;  /* 0x00085000010a7983 */ /* 0x000f220000300a00 */
[----:B0-----:R-:W-:-:S03]  /*d5d80*/  PRMT R4, R57, 0x7770, RZ ;  /* 0x0000777039047816 */ /* 0x001fc600000000ff */
[----:B------:R-:W2:Y:S04]  /*d5d90*/  LDL.LU.64 R6, [R1+0x848] ;  /* 0x0008480001067983 */ /* 0x000ea80000300a00 */
[----:B------:R0:W-:Y:S02]  /*d5da0*/  @P4 STG.E.U8 desc[UR34][R58.64], R4 ;  /* 0x000000043a004986 */ /* 0x0001e4000c101122 */
[----:B0-----:R-:W-:-:S05]  /*d5db0*/  PRMT R4, R57, 0x7771, RZ ;  /* 0x0000777139047816 */ /* 0x001fca00000000ff */
[----:B------:R0:W-:Y:S02]  /*d5dc0*/  @P5 STG.E.U8 desc[UR34][R54.64], R4 ;  /* 0x0000000436005986 */ /* 0x0001e4000c101122 */
[----:B0-----:R-:W-:-:S05]  /*d5dd0*/  PRMT R4, R57, 0x7772, RZ ;  /* 0x0000777239047816 */ /* 0x001fca00000000ff */
[----:B------:R0:W-:Y:S04]  /*d5de0*/  @P6 STG.E.U8 desc[UR34][R52.64], R4 ;  /* 0x0000000434006986 */ /* 0x0001e8000c101122 */
[----:B0-----:R-:W2:Y:S01]  /*d5df0*/  LDL.LU R53, [R1+0x13c] ;  /* 0x00013c0001357983 */ /* 0x001ea20000300800 */
[----:B------:R-:W-:-:S03]  /*d5e00*/  PRMT R4, R57, 0x7773, RZ ;  /* 0x0000777339047816 */ /* 0x000fc600000000ff */
[----:B------:R-:W3:Y:S04]  /*d5e10*/  LDL.LU.64 R58, [R1+0x840] ;  /* 0x00084000013a7983 */ /* 0x000ee80000300a00 */
[----:B------:R0:W-:Y:S04]  /*d5e20*/  @P0 STG.E.U8 desc[UR34][R48.64], R4 ;  /* 0x0000000430000986 */ /* 0x0001e8000c101122 */
[----:B------:R-:W4:Y:S04]  /*d5e30*/  LDL.LU.64 R54, [R1+0x838] ;  /* 0x0008380001367983 */ /* 0x000f280000300a00 */
[----:B0-----:R-:W4:Y:S04]  /*d5e40*/  LDL.LU.64 R48, [R1+0x830] ;  /* 0x0008300001307983 */ /* 0x001f280000300a00 */
[----:B------:R-:W4:Y:S01]  /*d5e50*/  LDL.LU R52, [R1+0x12c] ;  /* 0x00012c0001347983 */ /* 0x000f220000300800 */
[----:B------:R-:W-:-:S02]  /*d5e60*/  LOP3.LUT P1, RZ, R61, 0x2000000, RZ, 0xc0, !PT ;  /* 0x020000003dff7812 */ /* 0x000fc4000782c0ff */
[----:B------:R-:W-:Y:S01]  /*d5e70*/  LOP3.LUT R60, R60, 0xfffffdff, RZ, 0xc0, !PT ;  /* 0xfffffdff3c3c7812 */ /* 0x000fe200078ec0ff */
[----:B------:R-:W4:Y:S04]  /*d5e80*/  LDL.LU.64 R30, [R1+0x828] ;  /* 0x00082800011e7983 */ /* 0x000f280000300a00 */
[----:B------:R-:W4:Y:S04]  /*d5e90*/  LDL.LU.64 R26, [R1+0x820] ;  /* 0x00082000011a7983 */ /* 0x000f280000300a00 */
[----:B------:R-:W4:Y:S02]  /*d5ea0*/  LDL.LU.64 R24, [R1+0x818] ;  /* 0x0008180001187983 */ /* 0x000f240000300a00 */
[----:B------:R-:W-:-:S02]  /*d5eb0*/  @P1 LOP3.LUT R60, R60, 0x200, RZ, 0xfc, !PT ;  /* 0x000002003c3c1812 */ /* 0x000fc400078efcff */
[----:B------:R-:W-:Y:S01]  /*d5ec0*/  LOP3.LUT P1, RZ, R61, 0x1000000, RZ, 0xc0, !PT ;  /* 0x010000003dff7812 */ /* 0x000fe2000782c0ff */
[----:B------:R-:W4:Y:S01]  /*d5ed0*/  LDL.LU R57, [R1+0x11c] ;  /* 0x00011c0001397983 */ /* 0x000f220000300800 */
[----:B------:R-:W-:-:S03]  /*d5ee0*/  LOP3.LUT R60, R60, 0xfffffbff, RZ, 0xc0, !PT ;  /* 0xfffffbff3c3c7812 */ /* 0x000fc600078ec0ff */
[----:B------:R-:W4:Y:S04]  /*d5ef0*/  LDL.LU.64 R22, [R1+0x800] ;  /* 0x0008000001167983 */ /* 0x000f280000300a00 */
[----:B------:R-:W4:Y:S04]  /*d5f00*/  LDL.LU.64 R20, [R1+0x7e0] ;  /* 0x0007e00001147983 */ /* 0x000f280000300a00 */
[----:B------:R-:W-:Y:S01]  /*d5f10*/  @P1 LOP3.LUT R60, R60, 0x400, RZ, 0xfc, !PT ;  /* 0x000004003c3c1812 */ /* 0x000fe200078efcff */
[----:B------:R-:W4:Y:S01]  /*d5f20*/  LDL.LU.64 R18, [R1+0x7c0] ;  /* 0x0007c00001127983 */ /* 0x000f220000300a00 */
[----:B------:R-:W-:-:S02]  /*d5f30*/  LOP3.LUT P1, RZ, R61, 0x800000, RZ, 0xc0, !PT ;  /* 0x008000003dff7812 */ /* 0x000fc4000782c0ff */
[----:B------:R-:W-:Y:S01]  /*d5f40*/  LOP3.LUT R60, R60, 0xfffff7ff, RZ, 0xc0, !PT ;  /* 0xfffff7ff3c3c7812 */ /* 0x000fe200078ec0ff */
[----:B------:R-:W4:Y:S10]  /*d5f50*/  LDL.LU.64 R16, [R1+0x7b8] ;  /* 0x0007b80001107983 */ /* 0x000f340000300a00 */
[----:B------:R-:W-:-:S02]  /*d5f60*/  @P1 LOP3.LUT R60, R60, 0x800, RZ, 0xfc, !PT ;  /* 0x000008003c3c1812 */ /* 0x000fc400078efcff */
        /* <DEDUP_REMOVED lines=12> */
[C---:B------:R-:W-:Y:S02]  /*d6030*/  LOP3.LUT P1, RZ, R61.reuse, 0x40000, RZ, 0xc0, !PT ;  /* 0x000400003dff7812 */ /* 0x040fe4000782c0ff */
[----:B------:R-:W-:Y:S02]  /*d6040*/  LOP3.LUT R60, R60, 0xfffeffff, RZ, 0xc0, !PT ;  /* 0xfffeffff3c3c7812 */ /* 0x000fe400078ec0ff */
[C---:B------:R-:W-:Y:S02]  /*d6050*/  LOP3.LUT P5, RZ, R61.reuse, 0x2000, RZ, 0xc0, !PT ;  /* 0x000020003dff7812 */ /* 0x040fe400078ac0ff */
[----:B------:R-:W-:-:S07]  /*d6060*/  LOP3.LUT P6, RZ, R61, 0x4000, RZ, 0xc0, !PT ;  /* 0x000040003dff7812 */ /* 0x000fce00078cc0ff */
[----:B------:R-:W-:Y:S02]  /*d6070*/  @P1 LOP3.LUT R60, R60, 0x10000, RZ, 0xfc, !PT ;  /* 0x000100003c3c1812 */ /* 0x000fe400078efcff */
[C---:B------:R-:W-:Y:S02]  /*d6080*/  LOP3.LUT P1, RZ, R61.reuse, 0x20000, RZ, 0xc0, !PT ;  /* 0x000200003dff7812 */ /* 0x040fe4000782c0ff */
[----:B------:R-:W-:Y:S02]  /*d6090*/  LOP3.LUT P0, RZ, R61, 0x8000, RZ, 0xc0, !PT ;  /* 0x000080003dff7812 */ /* 0x000fe4000780c0ff */
[----:B------:R-:W-:-:S09]  /*d60a0*/  LOP3.LUT R60, R60, 0xfffdffff, RZ, 0xc0, !PT ;  /* 0xfffdffff3c3c7812 */ /* 0x000fd200078ec0ff */
[----:B------:R-:W-:Y:S02]  /*d60b0*/  @P1 LOP3.LUT R60, R60, 0x20000, RZ, 0xfc, !PT ;  /* 0x000200003c3c1812 */ /* 0x000fe400078efcff */
[----:B------:R-:W-:Y:S02]  /*d60c0*/  LOP3.LUT P1, RZ, R61, 0x10000, RZ, 0xc0, !PT ;  /* 0x000100003dff7812 */ /* 0x000fe4000782c0ff */
[----:B--2---:R-:W-:-:S05]  /*d60d0*/  PRMT R4, R53, 0x7770, RZ ;  /* 0x0000777035047816 */ /* 0x004fca00000000ff */
[----:B---3--:R0:W-:Y:S02]  /*d60e0*/  @P5 STG.E.U8 desc[UR34][R14.64], R4 ;  /* 0x000000040e005986 */ /* 0x0081e4000c101122 */
[C---:B0-----:R-:W-:Y:S02]  /*d60f0*/  PRMT R4, R53.reuse, 0x7771, RZ ;  /* 0x0000777135047816 */ /* 0x041fe400000000ff */
[----:B------:R-:W2:Y:S04]  /*d6100*/  LDL.LU.64 R14, [R1+0x7b0] ;  /* 0x0007b000010e7983 */ /* 0x000ea80000300a00 */
[----:B----4-:R0:W-:Y:S02]  /*d6110*/  @P6 STG.E.U8 desc[UR34][R10.64], R4 ;  /* 0x000000040a006986 */ /* 0x0101e4000c101122 */
[----:B0-----:R-:W-:-:S02]  /*d6120*/  PRMT R4, R53, 0x7772, RZ ;  /* 0x0000777235047816 */ /* 0x001fc400000000ff */
[----:B------:R-:W3:Y:S04]  /*d6130*/  LDL.LU.64 R10, [R1+0x7a0] ;  /* 0x0007a000010a7983 */ /* 0x000ee80000300a00 */
[----:B------:R0:W-:Y:S02]  /*d6140*/  @P0 STG.E.U8 desc[UR34][R6.64], R4 ;  /* 0x0000000406000986 */ /* 0x0001e4000c101122 */
[----:B0-----:R-:W-:Y:S02]  /*d6150*/  PRMT R4, R53, 0x7773, RZ ;  /* 0x0000777335047816 */ /* 0x001fe400000000ff */
[----:B------:R-:W4:Y:S04]  /*d6160*/  LDL.LU.64 R6, [R1+0x798] ;  /* 0x0007980001067983 */ /* 0x000f280000300a00 */
[----:B------:R0:W-:Y:S01]  /*d6170*/  @P1 STG.E.U8 desc[UR34][R58.64], R4 ;  /* 0x000000043a001986 */ /* 0x0001e2000c101122 */
[----:B------:R-:W-:-:S03]  /*d6180*/  LOP3.LUT P1, RZ, R60, 0x20000, RZ, 0xc0, !PT ;  /* 0x000200003cff7812 */ /* 0x000fc6000782c0ff */
[----:B------:R-:W4:Y:S01]  /*d6190*/  LDL.LU R53, [R1+0xfc] ;  /* 0x0000fc0001357983 */ /* 0x000f220000300800 */
[----:B0-----:R-:W-:-:S03]  /*d61a0*/  PRMT R4, R52, 0x7770, RZ ;  /* 0x0000777034047816 */ /* 0x001fc600000000ff */
[----:B------:R-:W4:Y:S06]  /*d61b0*/  LDL.LU.64 R58, [R1+0x790] ;  /* 0x00079000013a7983 */ /* 0x000f2c0000300a00 */
[----:B------:R0:W-:Y:S01]  /*d61c0*/  @P1 STG.E.U8 desc[UR34][R54.64], R4 ;  /* 0x0000000436001986 */ /* 0x0001e2000c101122 */
[----:B------:R-:W-:Y:S02]  /*d61d0*/  LOP3.LUT P1, RZ, R60, 0x10000, RZ, 0xc0, !PT ;  /* 0x000100003cff7812 */ /* 0x000fe4000782c0ff */
[----:B0-----:R-:W-:Y:S01]  /*d61e0*/  PRMT R4, R52, 0x7771, RZ ;  /* 0x0000777134047816 */ /* 0x001fe200000000ff */
[----:B------:R-:W4:Y:S10]  /*d61f0*/  LDL.LU.64 R54, [R1+0x788] ;  /* 0x0007880001367983 */ /* 0x000f340000300a00 */
[----:B------:R0:W-:Y:S04]  /*d6200*/  @P1 STG.E.U8 desc[UR34][R48.64], R4 ;  /* 0x0000000430001986 */ /* 0x0001e8000c101122 */
[----:B0-----:R-:W4:Y:S01]  /*d6210*/  LDL.LU.64 R48, [R1+0x780] ;  /* 0x0007800001307983 */ /* 0x001f220000300a00 */
[----:B------:R-:W-:-:S02]  /*d6220*/  LOP3.LUT P1, RZ, R60, 0x8000, RZ, 0xc0, !PT ;  /* 0x000080003cff7812 */ /* 0x000fc4000782c0ff */
        /* <DEDUP_REMOVED lines=20> */
[----:B0-----:R-:W-:-:S07]  /*d6370*/  PRMT R4, R3, 0x7770, RZ ;  /* 0x0000777003047816 */ /* 0x001fce00000000ff */
[----:B------:R0:W-:Y:S01]  /*d6380*/  @P1 STG.E.U8 desc[UR34][R16.64], R4 ;  /* 0x0000000410001986 */ /* 0x0001e2000c101122 */
[----:B------:R-:W-:Y:S02]  /*d6390*/  LOP3.LUT P4, RZ, R61, 0x10000000, RZ, 0xc0, !PT ;  /* 0x100000003dff7812 */ /* 0x000fe4000788c0ff */
[----:B0-----:R-:W-:Y:S02]  /*d63a0*/  PRMT R4, R3, 0x7771, RZ ;  /* 0x0000777103047816 */ /* 0x001fe400000000ff */
[C---:B------:R-:W-:Y:S02]  /*d63b0*/  LOP3.LUT P5, RZ, R61.reuse, 0x20000000, RZ, 0xc0, !PT ;  /* 0x200000003dff7812 */ /* 0x040fe400078ac0ff */
[C---:B------:R-:W-:Y:S02]  /*d63c0*/  LOP3.LUT P6, RZ, R61.reuse, 0x40000000, RZ, 0xc0, !PT ;  /* 0x400000003dff7812 */ /* 0x040fe400078cc0ff */
[----:B------:R-:W-:Y:S01]  /*d63d0*/  LOP3.LUT P0, RZ, R61, 0x80000000, RZ, 0xc0, !PT ;  /* 0x800000003dff7812 */ /* 0x000fe2000780c0ff */
[----:B--2---:R0:W-:Y:S02]  /*d63e0*/  @P2 STG.E.U8 desc[UR34][R14.64], R4 ;  /* 0x000000040e002986 */ /* 0x0041e4000c101122 */
[----:B0-----:R-:W-:-:S05]  /*d63f0*/  PRMT R4, R3, 0x7772, RZ ;  /* 0x0000777203047816 */ /* 0x001fca00000000ff */
[----:B---3--:R0:W-:Y:S02]  /*d6400*/  @P3 STG.E.U8 desc[UR34][R10.64], R4 ;  /* 0x000000040a003986 */ /* 0x0081e4000c101122 */
[----:B0-----:R-:W-:Y:S02]  /*d6410*/  PRMT R4, R3, 0x7773, RZ ;  /* 0x0000777303047816 */ /* 0x001fe400000000ff */
[----:B------:R-:W2:Y:S04]  /*d6420*/  LDL.LU R3, [R1+0x51d0] ;  /* 0x0051d00001037983 */ /* 0x000ea80000300800 */
[----:B----4-:R0:W-:Y:S04]  /*d6430*/  @P4 STG.E.U8 desc[UR34][R6.64], R4 ;  /* 0x0000000406004986 */ /* 0x0101e8000c101122 */
[----:B------:R-:W3:Y:S01]  /*d6440*/  LDL.LU.64 R10, [R1+0x778] ;  /* 0x00077800010a7983 */ /* 0x000ee20000300a00 */
[----:B0-----:R-:W-:-:S05]  /*d6450*/  PRMT R4, R53, 0x7770, RZ ;  /* 0x0000777035047816 */ /* 0x001fca00000000ff */
[----:B------:R0:W-:Y:S02]  /*d6460*/  @P5 STG.E.U8 desc[UR34][R58.64], R4 ;  /* 0x000000043a005986 */ /* 0x0001e4000c101122 */
[----:B0-----:R-:W-:-:S05]  /*d6470*/  PRMT R4, R53, 0x7771, RZ ;  /* 0x0000777135047816 */ /* 0x001fca00000000ff */
[----:B------:R0:W-:Y:S02]  /*d6480*/  @P6 STG.E.U8 desc[UR34][R54.64], R4 ;  /* 0x0000000436006986 */ /* 0x0001e4000c101122 */
[----:B0-----:R-:W-:-:S05]  /*d6490*/  PRMT R4, R53, 0x7772, RZ ;  /* 0x0000777235047816 */ /* 0x001fca00000000ff */
[----:B------:R0:W-:Y:S04]  /*d64a0*/  @P0 STG.E.U8 desc[UR34][R48.64], R4 ;  /* 0x0000000430000986 */ /* 0x0001e8000c101122 */
[----:B0-----:R-:W4:Y:S04]  /*d64b0*/  LDL.LU.64 R48, [R1+0x770] ;  /* 0x0007700001307983 */ /* 0x001f280000300a00 */
[----:B------:R-:W4:Y:S04]  /*d64c0*/  LDL.LU.64 R6, [R1+0x768] ;  /* 0x0007680001067983 */ /* 0x000f280000300a00 */
[----:B------:R-:W4:Y:S04]  /*d64d0*/  LDL.LU.64 R58, [R1+0x760] ;  /* 0x00076000013a7983 */ /* 0x000f280000300a00 */
[----:B------:R-:W4:Y:S04]  /*d64e0*/  LDL.LU R57, [R1+0xec] ;  /* 0x0000ec0001397983 */ /* 0x000f280000300800 */
[----:B------:R-:W4:Y:S04]  /*d64f0*/  LDL.LU.64 R54, [R1+0x758] ;  /* 0x0007580001367983 */ /* 0x000f280000300a00 */
[----:B------:R-:W4:Y:S01]  /*d6500*/  LDL.LU R16, [R1+0xdc] ;  /* 0x0000dc0001107983 */ /* 0x000f220000300800 */
[----:B------:R-:W-:-:S03]  /*d6510*/  PRMT R4, R53, 0x7773, RZ ;  /* 0x0000777335047816 */ /* 0x000fc600000000ff */
[----:B------:R-:W4:Y:S01]  /*d6520*/  LDL.LU.64 R52, [R1+0x750] ;  /* 0x0007500001347983 */ /* 0x000f220000300a00 */
[----:B------:R-:W-:Y:S02]  /*d6530*/  LOP3.LUT R60, R60, 0xfffffffe, RZ, 0xc0, !PT ;  /* 0xfffffffe3c3c7812 */ /* 0x000fe400078ec0ff */
[C---:B--2---:R-:W-:Y:S02]  /*d6540*/  LOP3.LUT P5, RZ, R3.reuse, 0x1, RZ, 0xc0, !PT ;  /* 0x0000000103ff7812 */ /* 0x044fe400078ac0ff */
[----:B------:R-:W-:-:S11]  /*d6550*/  LOP3.LUT P6, RZ, R3, 0x2, RZ, 0xc0, !PT ;  /* 0x0000000203ff7812 */ /* 0x000fd600078cc0ff */
[----:B---3--:R4:W-:Y:S02]  /*d6560*/  @P5 STG.E.U8 desc[UR34][R10.64], R4 ;  /* 0x000000040a005986 */ /* 0x0089e4000c101122 */
[----:B----4-:R-:W-:-:S05]  /*d6570*/  PRMT R4, R57, 0x7770, RZ ;  /* 0x0000777039047816 */ /* 0x010fca00000000ff */
[----:B------:R0:W-:Y:S04]  /*d6580*/  @P6 STG.E.U8 desc[UR34][R48.64], R4 ;  /* 0x0000000430006986 */ /* 0x0001e8000c101122 */
[----:B0-----:R-:W2:Y:S01]  /*d6590*/  LDL.LU.64 R48, [R1+0x748] ;  /* 0x0007480001307983 */ /* 0x001ea20000300a00 */
[----:B------:R-:W-:-:S03]  /*d65a0*/  LOP3.LUT P1, RZ, R3, 0x1000, RZ, 0xc0, !PT ;  /* 0x0000100003ff7812 */ /* 0x000fc6000782c0ff */
[----:B------:R-:W3:Y:S01]  /*d65b0*/  LDL.LU.64 R30, [R1+0x740] ;  /* 0x00074000011e7983 */ /* 0x000ee20000300a00 */
[----:B------:R-:W-:-:S03]  /*d65c0*/  LOP3.LUT P0, RZ, R3, 0x4, RZ, 0xc0, !PT ;  /* 0x0000000403ff7812 */ /* 0x000fc6000780c0ff */
[----:B------:R-:W4:Y:S01]  /*d65d0*/  LDL.LU.64 R24, [R1+0x730] ;  /* 0x0007300001187983 */ /* 0x000f220000300a00 */
[----:B------:R-:W-:-:S03]  /*d65e0*/  PRMT R4, R57, 0x7771, RZ ;  /* 0x0000777139047816 */ /* 0x000fc600000000ff */
[----:B------:R-:W3:Y:S02]  /*d65f0*/  LDL.LU R17, [R1+0xc0] ;  /* 0x0000c00001117983 */ /* 0x000ee40000300800 */
[----:B------:R-:W-:Y:S02]  /*d6600*/  @P1 LOP3.LUT R60, R60, 0x1, RZ, 0xfc, !PT ;  /* 0x000000013c3c1812 */ /* 0x000fe400078efcff */
[----:B------:R-:W-:Y:S01]  /*d6610*/  LOP3.LUT P1, RZ, R3, 0x800, RZ, 0xc0, !PT ;  /* 0x0000080003ff7812 */ /* 0x000fe2000782c0ff */
[----:B------:R-:W3:Y:S01]  /*d6620*/  LDL.LU.64 R22, [R1+0x728] ;  /* 0x0007280001167983 */ /* 0x000ee20000300a00 */
[----:B------:R-:W-:-:S03]  /*d6630*/  LOP3.LUT R60, R60, 0xfffffffd, RZ, 0xc0, !PT ;  /* 0xfffffffd3c3c7812 */ /* 0x000fc600078ec0ff */
[----:B------:R0:W-:Y:S04]  /*d6640*/  @P0 STG.E.U8 desc[UR34][R6.64], R4 ;  /* 0x0000000406000986 */ /* 0x0001e8000c101122 */
[----:B------:R-:W3:Y:S04]  /*d6650*/  LDL.LU.64 R20, [R1+0x720] ;  /* 0x0007200001147983 */ /* 0x000ee80000300a00 */
[----:B------:R-:W-:Y:S01]  /*d6660*/  @P1 LOP3.LUT R60, R60, 0x2, RZ, 0xfc, !PT ;  /* 0x000000023c3c1812 */ /* 0x000fe200078efcff */
[----:B------:R-:W4:Y:S01]  /*d6670*/  LDL.LU.64 R18, [R1+0x6e8] ;  /* 0x0006e80001127983 */ /* 0x000f220000300a00 */
[----:B------:R-:W-:-:S02]  /*d6680*/  LOP3.LUT P1, RZ, R3, 0x400, RZ, 0xc0, !PT ;  /* 0x0000040003ff7812 */ /* 0x000fc4000782c0ff */
[----:B------:R-:W-:Y:S01]  /*d6690*/  LOP3.LUT R60, R60, 0xfffffffb, RZ, 0xc0, !PT ;  /* 0xfffffffb3c3c7812 */ /* 0x000fe200078ec0ff */
[----:B------:R-:W4:Y:S01]  /*d66a0*/  LDL.LU.64 R14, [R1+0x6e0] ;  /* 0x0006e000010e7983 */ /* 0x000f220000300a00 */
[----:B0-----:R-:W-:Y:S02]  /*d66b0*/  PRMT R4, R57, 0x7772, RZ ;  /* 0x0000777239047816 */ /* 0x001fe400000000ff */
[----:B------:R-:W-:Y:S01]  /*d66c0*/  PRMT R26, R16, 0x7770, RZ ;  /* 0x00007770101a7816 */ /* 0x000fe200000000ff */
[----:B------:R-:W4:Y:S04]  /*d66d0*/  LDL.LU.64 R10, [R1+0x6d8] ;  /* 0x0006d800010a7983 */ /* 0x000f280000300a00 */
[----:B------:R-:W4:Y:S02]  /*d66e0*/  LDL.LU.64 R6, [R1+0x6d0] ;  /* 0x0006d00001067983 */ /* 0x000f240000300a00 */
        /* <DEDUP_REMOVED lines=19> */
[----:B------:R-:W-:-:S13]  /*d6820*/  LOP3.LUT P1, RZ, R3, 0x8, RZ, 0xc0, !PT ;  /* 0x0000000803ff7812 */ /* 0x000fda000782c0ff */
[----:B------:R0:W-:Y:S01]  /*d6830*/  @P1 STG.E.U8 desc[UR34][R58.64], R4 ;  /* 0x000000043a001986 */ /* 0x0001e2000c101122 */
[----:B------:R-:W-:Y:S02]  /*d6840*/  LOP3.LUT P1, RZ, R60, 0x100, RZ, 0xc0, !PT ;  /* 0x000001003cff7812 */ /* 0x000fe4000782c0ff */
[----:B0-----:R-:W-:-:S11]  /*d6850*/  PRMT R4, R57, 0x7773, RZ ;  /* 0x0000777339047816 */ /* 0x001fd600000000ff */
[----:B------:R0:W-:Y:S01]  /*d6860*/  @P1 STG.E.U8 desc[UR34][R54.64], R4 ;  /* 0x0000000436001986 */ /* 0x0001e2000c101122 */
[----:B------:R-:W-:-:S03]  /*d6870*/  LOP3.LUT P1, RZ, R60, 0x80, RZ, 0xc0, !PT ;  /* 0x000000803cff7812 */ /* 0x000fc6000782c0ff */
[----:B0-----:R-:W4:Y:S10]  /*d6880*/  LDL.LU.64 R4, [R1+0x6c8] ;  /* 0x0006c80001047983 */ /* 0x001f340000300a00 */
[----:B------:R0:W-:Y:S01]  /*d6890*/  @P1 STG.E.U8 desc[UR34][R52.64], R26 ;  /* 0x0000001a34001986 */ /* 0x0001e2000c101122 */
[----:B------:R-:W-:-:S03]  /*d68a0*/  LOP3.LUT P1, RZ, R60, 0x40, RZ, 0xc0, !PT ;  /* 0x000000403cff7812 */ /* 0x000fc6000782c0ff */
[----:B------:R-:W4:Y:S04]  /*d68b0*/  LDL.LU R57, [R1+0xa0] ;  /* 0x0000a00001397983 */ /* 0x000f280000300800 */
[----:B------:R-:W4:Y:S01]  /*d68c0*/  LDL.LU.64 R58, [R1+0x6c0] ;  /* 0x0006c000013a7983 */ /* 0x000f220000300a00 */
[----:B0-----:R-:W-:-:S03]  /*d68d0*/  PRMT R26, R16, 0x7771, RZ ;  /* 0x00007771101a7816 */ /* 0x001fc600000000ff */
[----:B------:R-:W4:Y:S04]  /*d68e0*/  LDL.LU.64 R54, [R1+0x6b8] ;  /* 0x0006b80001367983 */ /* 0x000f280000300a00 */
[----:B------:R-:W4:Y:S04]  /*d68f0*/  LDL.LU.64 R52, [R1+0x6b0] ;  /* 0x0006b00001347983 */ /* 0x000f280000300a00 */
[----:B--2---:R0:W-:Y:S04]  /*d6900*/  @P1 STG.E.U8 desc[UR34][R48.64], R26 ;  /* 0x0000001a30001986 */ /* 0x0041e8000c101122 */
[----:B0-----:R-:W2:Y:S01]  /*d6910*/  LDL.LU.64 R48, [R1+0x51c8] ;  /* 0x0051c80001307983 */ /* 0x001ea20000300a00 */
[----:B------:R-:W-:-:S02]  /*d6920*/  LOP3.LUT P1, RZ, R60, 0x20, RZ, 0xc0, !PT ;  /* 0x000000203cff7812 */ /* 0x000fc4000782c0ff */
[C---:B------:R-:W-:Y:S02]  /*d6930*/  PRMT R26, R16.reuse, 0x7772, RZ ;  /* 0x00007772101a7816 */ /* 0x040fe400000000ff */
[----:B------:R-:W-:-:S09]  /*d6940*/  PRMT R16, R16, 0x7773, RZ ;  /* 0x0000777310107816 */ /* 0x000fd200000000ff */
[----:B---3--:R-:W-:Y:S01]  /*d6950*/  @P1 STG.E.U8 desc[UR34][R30.64], R26 ;  /* 0x0000001a1e001986 */ /* 0x008fe2000c101122 */
[----:B------:R-:W-:-:S13]  /*d6960*/  LOP3.LUT P1, RZ, R60, 0x10, RZ, 0xc0, !PT ;  /* 0x000000103cff7812 */ /* 0x000fda000782c0ff */
[----:B----4-:R0:W-:Y:S01]  /*d6970*/  @P1 STG.E.U8 desc[UR34][R24.64], R16 ;  /* 0x0000001018001986 */ /* 0x0101e2000c101122 */
        /* <DEDUP_REMOVED lines=8> */
[----:B------:R-:W-:Y:S01]  /*d6a00*/  @P1 STG.E.U8 desc[UR34][R18.64], R16 ;  /* 0x0000001012001986 */ /* 0x000fe2000c101122 */
[----:B------:R-:W-:Y:S02]  /*d6a10*/  LOP3.LUT P1, RZ, R60, 0x1, RZ, 0xc0, !PT ;  /* 0x000000013cff7812 */ /* 0x000fe4000782c0ff */
[----:B------:R-:W-:Y:S02]  /*d6a20*/  LOP3.LUT P2, RZ, R3, 0x2000, RZ, 0xc0, !PT ;  /* 0x0000200003ff7812 */ /* 0x000fe4000784c0ff */
[----:B------:R-:W-:Y:S02]  /*d6a30*/  PRMT R60, R17, 0x7773, RZ ;  /* 0x00007773113c7816 */ /* 0x000fe400000000ff */
[C---:B------:R-:W-:Y:S02]  /*d6a40*/  LOP3.LUT P3, RZ, R3.reuse, 0x4000, RZ, 0xc0, !PT ;  /* 0x0000400003ff7812 */ /* 0x040fe4000786c0ff */
[----:B------:R-:W-:-:S05]  /*d6a50*/  LOP3.LUT P4, RZ, R3, 0x8000, RZ, 0xc0, !PT ;  /* 0x0000800003ff7812 */ /* 0x000fca000788c0ff */
[----:B------:R2:W-:Y:S01]  /*d6a60*/  @P1 STG.E.U8 desc[UR34][R14.64], R60 ;  /* 0x0000003c0e001986 */ /* 0x0005e2000c101122 */
[C---:B------:R-:W-:Y:S02]  /*d6a70*/  LOP3.LUT P5, RZ, R3.reuse, 0x10000, RZ, 0xc0, !PT ;  /* 0x0001000003ff7812 */ /* 0x040fe400078ac0ff */
[C---:B------:R-:W-:Y:S02]  /*d6a80*/  LOP3.LUT P6, RZ, R3.reuse, 0x20000, RZ, 0xc0, !PT ;  /* 0x0002000003ff7812 */ /* 0x040fe400078cc0ff */
[----:B------:R-:W-:Y:S02]  /*d6a90*/  LOP3.LUT P0, RZ, R3, 0x40000, RZ, 0xc0, !PT ;  /* 0x0004000003ff7812 */ /* 0x000fe4000780c0ff */
[----:B--2---:R-:W-:-:S05]  /*d6aa0*/  PRMT R60, R48, 0x7770, RZ ;  /* 0x00007770303c7816 */ /* 0x004fca00000000ff */
[----:B------:R0:W-:Y:S02]  /*d6ab0*/  @P2 STG.E.U8 desc[UR34][R10.64], R60 ;  /* 0x0000003c0a002986 */ /* 0x0001e4000c101122 */
[----:B0-----:R-:W-:-:S05]  /*d6ac0*/  PRMT R60, R48, 0x7771, RZ ;  /* 0x00007771303c7816 */ /* 0x001fca00000000ff */
[----:B------:R0:W-:Y:S02]  /*d6ad0*/  @P3 STG.E.U8 desc[UR34][R6.64], R60 ;  /* 0x0000003c06003986 */ /* 0x0001e4000c101122 */
[----:B0-----:R-:W-:-:S05]  /*d6ae0*/  PRMT R60, R48, 0x7772, RZ ;  /* 0x00007772303c7816 */ /* 0x001fca00000000ff */
[----:B------:R0:W-:Y:S02]  /*d6af0*/  @P4 STG.E.U8 desc[UR34][R4.64], R60 ;  /* 0x0000003c04004986 */ /* 0x0001e4000c101122 */
[----:B0-----:R-:W-:Y:S02]  /*d6b00*/  PRMT R60, R48, 0x7773, RZ ;  /* 0x00007773303c7816 */ /* 0x001fe400000000ff */
[----:B------:R-:W2:Y:S04]  /*d6b10*/  LDL.LU R48, [R1+0x51c0] ;  /* 0x0051c00001307983 */ /* 0x000ea80000300800 */
[----:B------:R-:W3:Y:S04]  /*d6b20*/  LDL.LU.64 R14, [R1+0x718] ;  /* 0x00071800010e7983 */ /* 0x000ee80000300a00 */
[----:B------:R0:W-:Y:S04]  /*d6b30*/  @P5 STG.E.U8 desc[UR34][R58.64], R60 ;  /* 0x0000003c3a005986 */ /* 0x0001e8000c101122 */
[----:B------:R-:W4:Y:S04]  /*d6b40*/  LDL.LU.64 R10, [R1+0x710] ;  /* 0x00071000010a7983 */ /* 0x000f280000300a00 */
[----:B------:R-:W2:Y:S01]  /*d6b50*/  LDL.LU.64 R6, [R1+0x708] ;  /* 0x0007080001067983 */ /* 0x000ea20000300a00 */
[----:B0-----:R-:W-:-:S03]  /*d6b60*/  PRMT R60, R57, 0x7770, RZ ;  /* 0x00007770393c7816 */ /* 0x001fc600000000ff */
[----:B------:R-:W2:Y:S04]  /*d6b70*/  LDL.LU.64 R4, [R1+0x700] ;  /* 0x0007000001047983 */ /* 0x000ea80000300a00 */
[----:B------:R0:W-:Y:S04]  /*d6b80*/  @P6 STG.E.U8 desc[UR34][R54.64], R60 ;  /* 0x0000003c36006986 */ /* 0x0001e8000c101122 */
[----:B------:R-:W2:Y:S04]  /*d6b90*/  LDL.LU.64 R58, [R1+0x6f8] ;  /* 0x0006f800013a7983 */ /* 0x000ea80000300a00 */
[----:B0-----:R-:W2:Y:S01]  /*d6ba0*/  LDL.LU R55, [R1+0x90] ;  /* 0x0000900001377983 */ /* 0x001ea20000300800 */
[----:B------:R-:W-:-:S05]  /*d6bb0*/  PRMT R60, R57, 0x7771, RZ ;  /* 0x00007771393c7816 */ /* 0x000fca00000000ff */
[----:B------:R0:W-:Y:S04]  /*d6bc0*/  @P0 STG.E.U8 desc[UR34][R52.64], R60 ;  /* 0x0000003c34000986 */ /* 0x0001e8000c101122 */
[----:B0-----:R-:W2:Y:S01]  /*d6bd0*/  LDL.LU.64 R52, [R1+0x6a8] ;  /* 0x0006a80001347983 */ /* 0x001ea20000300a00 */
[----:B------:R-:W-:Y:S02]  /*d6be0*/  LOP3.LUT P1, RZ, R3, 0x80000000, RZ, 0xc0, !PT ;  /* 0x8000000003ff7812 */ /* 0x000fe4000782c0ff */
[----:B------:R-:W-:Y:S01]  /*d6bf0*/  LOP3.LUT R61, R61, 0xff7fffff, RZ, 0xc0, !PT ;  /* 0xff7fffff3d3d7812 */ /* 0x000fe200078ec0ff */
[----:B------:R-:W2:Y:S04]  /*d6c00*/  LDL.LU R23, [R1+0x80] ;  /* 0x0000800001177983 */ /* 0x000ea80000300800 */
[----:B------:R-:W2:Y:S04]  /*d6c10*/  LDL.LU.64 R30, [R1+0x6a0] ;  /* 0x0006a000011e7983 */ /* 0x000ea80000300a00 */
[----:B------:R-:W2:Y:S02]  /*d6c20*/  LDL.LU.64 R26, [R1+0x698] ;  /* 0x00069800011a7983 */ /* 0x000ea40000300a00 */
[----:B------:R-:W-:-:S02]  /*d6c30*/  @P1 LOP3.LUT R61, R61, 0x800000, RZ, 0xfc, !PT ;  /* 0x008000003d3d1812 */ /* 0x000fc400078efcff */
[----:B------:R-:W-:Y:S01]  /*d6c40*/  LOP3.LUT P1, RZ, R3, 0x40000000, RZ, 0xc0, !PT ;  /* 0x4000000003ff7812 */ /* 0x000fe2000782c0ff */
[----:B------:R-:W2:Y:S01]  /*d6c50*/  LDL.LU.64 R24, [R1+0x688] ;  /* 0x0006880001187983 */ /* 0x000ea20000300a00 */
        /* <DEDUP_REMOVED lines=9> */
[----:B------:R-:W-:Y:S02]  /*d6cf0*/  LOP3.LUT R61, R61, 0xf7ffffff, RZ, 0xc0, !PT ;  /* 0xf7ffffff3d3d7812 */ /* 0x000fe400078ec0ff */
[----:B------:R-:W-:-:S09]  /*d6d00*/  LOP3.LUT P5, RZ, R3, 0x80000, RZ, 0xc0, !PT ;  /* 0x0008000003ff7812 */ /* 0x000fd200078ac0ff */
[----:B------:R-:W-:Y:S02]  /*d6d10*/  @P1 LOP3.LUT R61, R61, 0x8000000, RZ, 0xfc, !PT ;  /* 0x080000003d3d1812 */ /* 0x000fe400078efcff */
[----:B------:R-:W-:Y:S02]  /*d6d20*/  LOP3.LUT P1, RZ, R3, 0x4000000, RZ, 0xc0, !PT ;  /* 0x0400000003ff7812 */ /* 0x000fe4000782c0ff */
[----:B------:R-:W-:Y:S02]  /*d6d30*/  LOP3.LUT R61, R61, 0xefffffff, RZ, 0xc0, !PT ;  /* 0xefffffff3d3d7812 */ /* 0x000fe400078ec0ff */
[----:B------:R-:W-:-:S09]  /*d6d40*/  PRMT R60, R57, 0x7772, RZ ;  /* 0x00007772393c7816 */ /* 0x000fd200000000ff */
        /* <DEDUP_REMOVED lines=8> */
[C---:B------:R-:W-:Y:S02]  /*d6dd0*/  LOP3.LUT P1, RZ, R3.reuse, 0x800000, RZ, 0xc0, !PT ;  /* 0x0080000003ff7812 */ /* 0x040fe4000782c0ff */
[----:B------:R-:W-:Y:S02]  /*d6de0*/  LOP3.LUT P0, RZ, R3, 0x200000, RZ, 0xc0, !PT ;  /* 0x0020000003ff7812 */ /* 0x000fe4000780c0ff */
[----:B------:R-:W-:-:S09]  /*d6df0*/  LOP3.LUT R61, R61, 0x7fffffff, RZ, 0xc0, !PT ;  /* 0x7fffffff3d3d7812 */ /* 0x000fd200078ec0ff */
[----:B------:R-:W-:Y:S02]  /*d6e00*/  @P1 LOP3.LUT R61, R61, 0x80000000, RZ, 0xfc, !PT ;  /* 0x800000003d3d1812 */ /* 0x000fe400078efcff */
[----:B------:R-:W-:Y:S01]  /*d6e10*/  LOP3.LUT P1, RZ, R3, 0x400000, RZ, 0xc0, !PT ;  /* 0x0040000003ff7812 */ /* 0x000fe2000782c0ff */
[----:B---3--:R0:W-:Y:S02]  /*d6e20*/  @P5 STG.E.U8 desc[UR34][R14.64], R60 ;  /* 0x0000003c0e005986 */ /* 0x0081e4000c101122 */
[----:B0-----:R-:W-:Y:S02]  /*d6e30*/  PRMT R60, R57, 0x7773, RZ ;  /* 0x00007773393c7816 */ /* 0x001fe400000000ff */
[----:B------:R-:W3:Y:S04]  /*d6e40*/  LDL.LU R57, [R1+0x70] ;  /* 0x0000700001397983 */ /* 0x000ee80000300800 */
[----:B------:R-:W3:Y:S04]  /*d6e50*/  LDL.LU.64 R20, [R1+0x680] ;  /* 0x0006800001147983 */ /* 0x000ee80000300a00 */
[----:B------:R-:W3:Y:S04]  /*d6e60*/  LDL.LU.64 R18, [R1+0x678] ;  /* 0x0006780001127983 */ /* 0x000ee80000300a00 */
[----:B------:R-:W3:Y:S04]  /*d6e70*/  LDL.LU.64 R16, [R1+0x670] ;  /* 0x0006700001107983 */ /* 0x000ee80000300a00 */
[----:B----4-:R2:W-:Y:S04]  /*d6e80*/  @P6 STG.E.U8 desc[UR34][R10.64], R60 ;  /* 0x0000003c0a006986 */ /* 0x0105e8000c101122 */
[----:B------:R-:W4:Y:S01]  /*d6e90*/  LDL.LU.64 R14, [R1+0x668] ;  /* 0x00066800010e7983 */ /* 0x000f220000300a00 */
[----:B--2---:R-:W-:-:S03]  /*d6ea0*/  PRMT R60, R55, 0x7770, RZ ;  /* 0x00007770373c7816 */ /* 0x004fc600000000ff */
[----:B------:R-:W2:Y:S04]  /*d6eb0*/  LDL.LU.64 R10, [R1+0x660] ;  /* 0x00066000010a7983 */ /* 0x000ea80000300a00 */
[----:B------:R0:W-:Y:S02]  /*d6ec0*/  @P0 STG.E.U8 desc[UR34][R6.64], R60 ;  /* 0x0000003c06000986 */ /* 0x0001e4000c101122 */
[----:B0-----:R-:W-:Y:S02]  /*d6ed0*/  PRMT R60, R55, 0x7771, RZ ;  /* 0x00007771373c7816 */ /* 0x001fe400000000ff */
[----:B------:R-:W2:Y:S04]  /*d6ee0*/  LDL.LU.64 R6, [R1+0x658] ;  /* 0x0006580001067983 */ /* 0x000ea80000300a00 */
[----:B------:R0:W-:Y:S01]  /*d6ef0*/  @P1 STG.E.U8 desc[UR34][R4.64], R60 ;  /* 0x0000003c04001986 */ /* 0x0001e2000c101122 */
[----:B------:R-:W-:-:S02]  /*d6f00*/  LOP3.LUT P1, RZ, R61, 0x80000000, RZ, 0xc0, !PT ;  /* 0x800000003dff7812 */ /* 0x000fc4000782c0ff */
[----:B0-----:R-:W-:Y:S01]  /*d6f10*/  PRMT R60, R55, 0x7772, RZ ;  /* 0x00007772373c7816 */ /* 0x001fe200000000ff */
[----:B------:R-:W2:Y:S10]  /*d6f20*/  LDL.LU.64 R4, [R1+0x650] ;  /* 0x0006500001047983 */ /* 0x000eb40000300a00 */
[----:B------:R0:W-:Y:S04]  /*d6f30*/  @P1 STG.E.U8 desc[UR34][R58.64], R60 ;  /* 0x0000003c3a001986 */ /* 0x0001e8000c101122 */
[----:B0-----:R-:W2:Y:S01]  /*d6f40*/  LDL.LU.64 R58, [R1+0x648] ;  /* 0x00064800013a7983 */ /* 0x001ea20000300a00 */
[----:B------:R-:W-:-:S02]  /*d6f50*/  LOP3.LUT P1, RZ, R61, 0x40000000, RZ, 0xc0, !PT ;  /* 0x400000003dff7812 */ /* 0x000fc4000782c0ff */
[----:B------:R-:W-:Y:S02]  /*d6f60*/  PRMT R60, R55, 0x7773, RZ ;  /* 0x00007773373c7816 */ /* 0x000fe400000000ff */
[----:B------:R-:W2:Y:S09]  /*d6f70*/  LDL.LU.64 R54, [R1+0x640] ;  /* 0x0006400001367983 */ /* 0x000eb20000300a00 */
[----:B------:R0:W-:Y:S04]  /*d6f80*/  @P1 STG.E.U8 desc[UR34][R52.64], R60 ;  /* 0x0000003c34001986 */ /* 0x0001e8000c101122 */
[----:B0-----:R-:W2:Y:S01]  /*d6f90*/  LDL.LU.64 R52, [R1+0x638] ;  /* 0x0006380001347983 */ /* 0x001ea20000300a00 */
        /* <DEDUP_REMOVED lines=10> */
[----:B0-----:R-:W-:Y:S02]  /*d7040*/  PRMT R60, R23, 0x7773, RZ ;  /* 0x00007773173c7816 */ /* 0x001fe400000000ff */
[C---:B------:R-:W-:Y:S02]  /*d7050*/  LOP3.LUT P2, RZ, R48.reuse, 0x1, RZ, 0xc0, !PT ;  /* 0x0000000130ff7812 */ /* 0x040fe4000784c0ff */
[C---:B------:R-:W-:Y:S02]  /*d7060*/  LOP3.LUT P3, RZ, R48.reuse, 0x2, RZ, 0xc0, !PT ;  /* 0x0000000230ff7812 */ /* 0x040fe4000786c0ff */
[C---:B------:R-:W-:Y:S02]  /*d7070*/  LOP3.LUT P4, RZ, R48.reuse, 0x4, RZ, 0xc0, !PT ;  /* 0x0000000430ff7812 */ /* 0x040fe4000788c0ff */
[----:B------:R-:W-:-:S02]  /*d7080*/  LOP3.LUT P5, RZ, R48, 0x8, RZ, 0xc0, !PT ;  /* 0x0000000830ff7812 */ /* 0x000fc400078ac0ff */
[C---:B------:R-:W-:Y:S02]  /*d7090*/  LOP3.LUT P6, RZ, R48.reuse, 0x10, RZ, 0xc0, !PT ;  /* 0x0000001030ff7812 */ /* 0x040fe400078cc0ff */
[----:B------:R-:W-:Y:S01]  /*d70a0*/  LOP3.LUT P0, RZ, R48, 0x20, RZ, 0xc0, !PT ;  /* 0x0000002030ff7812 */ /* 0x000fe2000780c0ff */
[----:B---3--:R0:W-:Y:S01]  /*d70b0*/  @P1 STG.E.U8 desc[UR34][R20.64], R60 ;  /* 0x0000003c14001986 */ /* 0x0081e2000c101122 */
        /* <DEDUP_REMOVED lines=8> */
[----:B----4-:R0:W-:Y:S02]  /*d7140*/  @P1 STG.E.U8 desc[UR34][R14.64], R60 ;  /* 0x0000003c0e001986 */ /* 0x0101e4000c101122 */
[----:B0-----:R-:W-:-:S05]  /*d7150*/  PRMT R60, R57, 0x7773, RZ ;  /* 0x00007773393c7816 */ /* 0x001fca00000000ff */
[----:B--2---:R0:W-:Y:S02]  /*d7160*/  @P2 STG.E.U8 desc[UR34][R10.64], R60 ;  /* 0x0000003c0a002986 */ /* 0x0041e4000c101122 */
[----:B0-----:R-:W-:-:S05]  /*d7170*/  PRMT R60, R49, 0x7770, RZ ;  /* 0x00007770313c7816 */ /* 0x001fca00000000ff */
        /* <DEDUP_REMOVED lines=15> */
[----:B0-----:R-:W2:Y:S04]  /*d7270*/  LDL.LU.64 R52, [R1+0x5f8] ;  /* 0x0005f80001347983 */ /* 0x001ea80000300a00 */
[----:B------:R-:W2:Y:S01]  /*d7280*/  LDL.LU R57, [R1+0xc4] ;  /* 0x0000c40001397983 */ /* 0x000ea20000300800 */
[----:B------:R-:W-:-:S02]  /*d7290*/  LOP3.LUT P1, RZ, R48, 0x40000, RZ, 0xc0, !PT ;  /* 0x0004000030ff7812 */ /* 0x000fc4000782c0ff */
[----:B------:R-:W-:Y:S01]  /*d72a0*/  LOP3.LUT R61, R61, 0xffffbfff, RZ, 0xc0, !PT ;  /* 0xffffbfff3d3d7812 */ /* 0x000fe200078ec0ff */
[----:B------:R-:W2:Y:S10]  /*d72b0*/  LDL.LU.64 R26, [R1+0x5f0] ;  /* 0x0005f000011a7983 */ /* 0x000eb40000300a00 */
[----:B------:R-:W-:-:S02]  /*d72c0*/  @P1 LOP3.LUT R61, R61, 0x4000, RZ, 0xfc, !PT ;  /* 0x000040003d3d1812 */ /* 0x000fc400078efcff */
[----:B------:R-:W-:Y:S02]  /*d72d0*/  LOP3.LUT P1, RZ, R48, 0x20000, RZ, 0xc0, !PT ;  /* 0x0002000030ff7812 */ /* 0x000fe4000782c0ff */
[----:B------:R-:W-:-:S11]  /*d72e0*/  LOP3.LUT R61, R61, 0xffff7fff, RZ, 0xc0, !PT ;  /* 0xffff7fff3d3d7812 */ /* 0x000fd600078ec0ff */
[----:B------:R-:W-:Y:S02]  /*d72f0*/  @P1 LOP3.LUT R61, R61, 0x8000, RZ, 0xfc, !PT ;  /* 0x000080003d3d1812 */ /* 0x000fe400078efcff */
[C---:B------:R-:W-:Y:S02]  /*d7300*/  LOP3.LUT P1, RZ, R48.reuse, 0x10000, RZ, 0xc0, !PT ;  /* 0x0001000030ff7812 */ /* 0x040fe4000782c0ff */
        /* <DEDUP_REMOVED lines=25> */
[----:B---3--:R0:W-:Y:S04]  /*d74a0*/  @P5 STG.E.U8 desc[UR34][R6.64], R60 ;  /* 0x0000003c06005986 */ /* 0x0081e8000c101122 */
[----:B0-----:R-:W3:Y:S04]  /*d74b0*/  LDL.LU R6, [R1+0xb4] ;  /* 0x0000b40001067983 */ /* 0x001ee80000300800 */
[----:B------:R-:W3:Y:S04]  /*d74c0*/  LDL.LU.64 R24, [R1+0x5e8] ;  /* 0x0005e80001187983 */ /* 0x000ee80000300a00 */
[----:B------:R-:W3:Y:S04]  /*d74d0*/  LDL.LU.64 R22, [R1+0x5e0] ;  /* 0x0005e00001167983 */ /* 0x000ee80000300a00 */
[----:B------:R-:W3:Y:S04]  /*d74e0*/  LDL.LU.64 R20, [R1+0x5d8] ;  /* 0x0005d80001147983 */ /* 0x000ee80000300a00 */
[----:B------:R-:W3:Y:S01]  /*d74f0*/  LDL.LU.64 R18, [R1+0x5d0] ;  /* 0x0005d00001127983 */ /* 0x000ee20000300a00 */
[----:B------:R-:W-:-:S03]  /*d7500*/  PRMT R60, R56, 0x7772, RZ ;  /* 0x00007772383c7816 */ /* 0x000fc600000000ff */
[----:B------:R-:W3:Y:S04]  /*d7510*/  LDL.LU R7, [R1+0xa4] ;  /* 0x0000a40001077983 */ /* 0x000ee80000300800 */
[----:B------:R-:W3:Y:S04]  /*d7520*/  LDL.LU.64 R16, [R1+0x5c8] ;  /* 0x0005c80001107983 */ /* 0x000ee80000300a00 */
[----:B----4-:R0:W-:Y:S04]  /*d7530*/  @P6 STG.E.U8 desc[UR34][R10.64], R60 ;  /* 0x0000003c0a006986 */ /* 0x0101e8000c101122 */
[----:B------:R-:W4:Y:S01]  /*d7540*/  LDL.LU.64 R14, [R1+0x5c0] ;  /* 0x0005c000010e7983 */ /* 0x000f220000300a00 */
[----:B0-----:R-:W-:-:S03]  /*d7550*/  PRMT R60, R56, 0x7773, RZ ;  /* 0x00007773383c7816 */ /* 0x001fc600000000ff */
[----:B------:R-:W4:Y:S04]  /*d7560*/  LDL.LU.64 R10, [R1+0x5b8] ;  /* 0x0005b800010a7983 */ /* 0x000f280000300a00 */
[----:B--2---:R0:W-:Y:S02]  /*d7570*/  @P0 STG.E.U8 desc[UR34][R4.64], R60 ;  /* 0x0000003c04000986 */ /* 0x0041e4000c101122 */
[----:B0-----:R-:W-:Y:S02]  /*d7580*/  PRMT R60, R57, 0x7770, RZ ;  /* 0x00007770393c7816 */ /* 0x001fe400000000ff */
[----:B------:R-:W2:Y:S04]  /*d7590*/  LDL.LU.64 R4, [R1+0x5b0] ;  /* 0x0005b00001047983 */ /* 0x000ea80000300a00 */
[----:B------:R0:W-:Y:S01]  /*d75a0*/  @P1 STG.E.U8 desc[UR34][R58.64], R60 ;  /* 0x0000003c3a001986 */ /* 0x0001e2000c101122 */
[----:B------:R-:W-:-:S02]  /*d75b0*/  LOP3.LUT P1, RZ, R61, 0x400000, RZ, 0xc0, !PT ;  /* 0x004000003dff7812 */ /* 0x000fc4000782c0ff */
[----:B0-----:R-:W-:Y:S01]  /*d75c0*/  PRMT R60, R57, 0x7771, RZ ;  /* 0x00007771393c7816 */ /* 0x001fe200000000ff */
[----:B------:R-:W2:Y:S10]  /*d75d0*/  LDL.LU.64 R58, [R1+0x5a8] ;  /* 0x0005a800013a7983 */ /* 0x000eb40000300a00 */
[----:B------:R0:W-:Y:S01]  /*d75e0*/  @P1 STG.E.U8 desc[UR34][R54.64], R60 ;  /* 0x0000003c36001986 */ /* 0x0001e2000c101122 */
[----:B------:R-:W-:-:S02]  /*d75f0*/  LOP3.LUT P1, RZ, R61, 0x200000, RZ, 0xc0, !PT ;  /* 0x002000003dff7812 */ /* 0x000fc4000782c0ff */
[C---:B0-----:R-:W-:Y:S01]  /*d7600*/  PRMT R60, R57.reuse, 0x7772, RZ ;  /* 0x00007772393c7816 */ /* 0x041fe200000000ff */
[----:B------:R-:W2:Y:S10]  /*d7610*/  LDL.LU.64 R54, [R1+0x5a0] ;  /* 0x0005a00001367983 */ /* 0x000eb40000300a00 */
[----:B------:R0:W-:Y:S04]  /*d7620*/  @P1 STG.E.U8 desc[UR34][R52.64], R60 ;  /* 0x0000003c34001986 */ /* 0x0001e8000c101122 */
[----:B0-----:R-:W2:Y:S01]  /*d7630*/  LDL.LU.64 R52, [R1+0x598] ;  /* 0x0005980001347983 */ /* 0x001ea20000300a00 */
[----:B------:R-:W-:-:S03]  /*d7640*/  PRMT R60, R57, 0x7773, RZ ;  /* 0x00007773393c7816 */ /* 0x000fc600000000ff */
[----:B------:R-:W2:Y:S01]  /*d7650*/  LDL.LU.64 R56, [R1+0x580] ;  /* 0x0005800001387983 */ /* 0x000ea20000300a00 */
[----:B------:R-:W-:-:S13]  /*d7660*/  LOP3.LUT P1, RZ, R61, 0x100000, RZ, 0xc0, !PT ;  /* 0x001000003dff7812 */ /* 0x000fda000782c0ff */
[----:B------:R3:W-:Y:S01]  /*d7670*/  @P1 STG.E.U8 desc[UR34][R26.64], R60 ;  /* 0x0000003c1a001986 */ /* 0x0007e2000c101122 */
[----:B------:R-:W-:Y:S02]  /*d7680*/  LOP3.LUT P1, RZ, R61, 0x80000, RZ, 0xc0, !PT ;  /* 0x000800003dff7812 */ /* 0x000fe4000782c0ff */
[C---:B------:R-:W-:Y:S02]  /*d7690*/  LOP3.LUT P2, RZ, R48.reuse, 0x80000, RZ, 0xc0, !PT ;  /* 0x0008000030ff7812 */ /* 0x040fe4000784c0ff */
[C---:B------:R-:W-:Y:S02]  /*d76a0*/  LOP3.LUT P3, RZ, R48.reuse, 0x100000, RZ, 0xc0, !PT ;  /* 0x0010000030ff7812 */ /* 0x040fe4000786c0ff */
[C---:B------:R-:W-:Y:S02]  /*d76b0*/  LOP3.LUT P4, RZ, R48.reuse, 0x200000, RZ, 0xc0, !PT ;  /* 0x0020000030ff7812 */ /* 0x040fe4000788c0ff */
[C---:B------:R-:W-:Y:S02]  /*d76c0*/  LOP3.LUT P5, RZ, R48.reuse, 0x400000, RZ, 0xc0, !PT ;  /* 0x0040000030ff7812 */ /* 0x040fe400078ac0ff */
[----:B------:R-:W-:-:S02]  /*d76d0*/  LOP3.LUT P6, RZ, R48, 0x800000, RZ, 0xc0, !PT ;  /* 0x0080000030ff7812 */ /* 0x000fc400078cc0ff */
[----:B------:R-:W-:Y:S02]  /*d76e0*/  LOP3.LUT P0, RZ, R48, 0x1000000, RZ, 0xc0, !PT ;  /* 0x0100000030ff7812 */ /* 0x000fe4000780c0ff */
[----:B---3--:R-:W-:-:S05]  /*d76f0*/  PRMT R60, R6, 0x7770, RZ ;  /* 0x00007770063c7816 */ /* 0x008fca00000000ff */
        /* <DEDUP_REMOVED lines=17> */
[----:B------:R0:W-:Y:S02]  /*d7810*/  @P2 STG.E.U8 desc[UR34][R10.64], R60 ;  /* 0x0000003c0a002986 */ /* 0x0001e4000c101122 */
        /* <DEDUP_REMOVED lines=10> */
[----:B------:R0:W-:Y:S04]  /*d78c0*/  @P0 STG.E.U8 desc[UR34][R56.64], R60 ;  /* 0x0000003c38000986 */ /* 0x0001e8000c101122 */
[----:B------:R-:W3:Y:S04]  /*d78d0*/  LDL.LU.64 R10, [R1+0x578] ;  /* 0x00057800010a7983 */ /* 0x000ee80000300a00 */
[----:B0-----:R-:W4:Y:S04]  /*d78e0*/  LDL.LU.64 R56, [R1+0x570] ;  /* 0x0005700001387983 */ /* 0x001f280000300a00 */
[----:B------:R-:W3:Y:S04]  /*d78f0*/  LDL.LU.64 R6, [R1+0x560] ;  /* 0x0005600001067983 */ /* 0x000ee80000300a00 */
[----:B------:R-:W3:Y:S04]  /*d7900*/  LDL.LU R58, [R1+0x84] ;  /* 0x00008400013a7983 */ /* 0x000ee80000300800 */
[----:B------:R-:W4:Y:S04]  /*d7910*/  LDL.LU.64 R4, [R1+0x558] ;  /* 0x0005580001047983 */ /* 0x000f280000300a00 */
[----:B------:R-:W4:Y:S04]  /*d7920*/  LDL.LU.64 R54, [R1+0x550] ;  /* 0x0005500001367983 */ /* 0x000f280000300a00 */
[----:B------:R-:W4:Y:S04]  /*d7930*/  LDL.LU.64 R52, [R1+0x548] ;  /* 0x0005480001347983 */ /* 0x000f280000300a00 */
[----:B------:R-:W4:Y:S01]  /*d7940*/  LDL.LU R31, [R1+0x74] ;  /* 0x00007400011f7983 */ /* 0x000f220000300800 */
[----:B------:R-:W-:-:S02]  /*d7950*/  LOP3.LUT R61, R61, 0xffffffdf, RZ, 0xc0, !PT ;  /* 0xffffffdf3d3d7812 */ /* 0x000fc400078ec0ff */
[C---:B------:R-:W-:Y:S02]  /*d7960*/  LOP3.LUT P5, RZ, R48.reuse, 0x2000000, RZ, 0xc0, !PT ;  /* 0x0200000030ff7812 */ /* 0x040fe400078ac0ff */
[C---:B------:R-:W-:Y:S02]  /*d7970*/  LOP3.LUT P6, RZ, R48.reuse, 0x4000000, RZ, 0xc0, !PT ;  /* 0x0400000030ff7812 */ /* 0x040fe400078cc0ff */
[----:B------:R-:W-:Y:S02]  /*d7980*/  LOP3.LUT P0, RZ, R48, 0x8000000, RZ, 0xc0, !PT ;  /* 0x0800000030ff7812 */ /* 0x000fe4000780c0ff */
[----:B--2---:R-:W-:-:S13]  /*d7990*/  LOP3.LUT P1, RZ, R49, 0x20, RZ, 0xc0, !PT ;  /* 0x0000002031ff7812 */ /* 0x004fda000782c0ff */
[----:B------:R-:W-:Y:S02]  /*d79a0*/  @P1 LOP3.LUT R61, R61, 0x20, RZ, 0xfc, !PT ;  /* 0x000000203d3d1812 */ /* 0x000fe400078efcff */
[----:B------:R-:W-:Y:S02]  /*d79b0*/  LOP3.LUT P1, RZ, R49, 0x10, RZ, 0xc0, !PT ;  /* 0x0000001031ff7812 */ /* 0x000fe4000782c0ff */
[----:B------:R-:W-:Y:S02]  /*d79c0*/  LOP3.LUT R61, R61, 0xffffffbf, RZ, 0xc0, !PT ;  /* 0xffffffbf3d3d7812 */ /* 0x000fe400078ec0ff */
[----:B---3--:R-:W-:-:S05]  /*d79d0*/  PRMT R60, R58, 0x7770, RZ ;  /* 0x000077703a3c7816 */ /* 0x008fca00000000ff */
[----:B------:R0:W-:Y:S04]  /*d79e0*/  @P5 STG.E.U8 desc[UR34][R10.64], R60 ;  /* 0x0000003c0a005986 */ /* 0x0001e8000c101122 */
[----:B------:R-:W-:Y:S02]  /*d79f0*/  @P1 LOP3.LUT R61, R61, 0x40, RZ, 0xfc, !PT ;  /* 0x000000403d3d1812 */ /* 0x000fe400078efcff */
[----:B------:R-:W-:Y:S02]  /*d7a00*/  LOP3.LUT P1, RZ, R49, 0x8, RZ, 0xc0, !PT ;  /* 0x0000000831ff7812 */ /* 0x000fe4000782c0ff */
[----:B0-----:R-:W-:-:S05]  /*d7a10*/  PRMT R60, R58, 0x7771, RZ ;  /* 0x000077713a3c7816 */ /* 0x001fca00000000ff */
[----:B----4-:R0:W-:Y:S01]  /*d7a20*/  @P6 STG.E.U8 desc[UR34][R56.64], R60 ;  /* 0x0000003c38006986 */ /* 0x0101e2000c101122 */
[----:B------:R-:W-:-:S03]  /*d7a30*/  LOP3.LUT R61, R61, 0xffffff7f, RZ, 0xc0, !PT ;  /* 0xffffff7f3d3d7812 */ /* 0x000fc600078ec0ff */
[----:B0-----:R-:W2:Y:S02]  /*d7a40*/  LDL.LU.64 R56, [R1+0x540] ;  /* 0x0005400001387983 */ /* 0x001ea40000300a00 */
[----:B------:R-:W-:Y:S02]  /*d7a50*/  @P1 LOP3.LUT R61, R61, 0x80, RZ, 0xfc, !PT ;  /* 0x000000803d3d1812 */ /* 0x000fe400078efcff */
[----:B------:R-:W-:Y:S01]  /*d7a60*/  LOP3.LUT P1, RZ, R49, 0x4, RZ, 0xc0, !PT ;  /* 0x0000000431ff7812 */ /* 0x000fe2000782c0ff */
[----:B------:R-:W3:Y:S01]  /*d7a70*/  LDL.LU.64 R26, [R1+0x538] ;  /* 0x00053800011a7983 */ /* 0x000ee20000300a00 */
[----:B------:R-:W-:-:S03]  /*d7a80*/  LOP3.LUT R61, R61, 0xfffffeff, RZ, 0xc0, !PT ;  /* 0xfffffeff3d3d7812 */ /* 0x000fc600078ec0ff */
[----:B------:R-:W4:Y:S04]  /*d7a90*/  LDL.LU.64 R24, [R1+0x530] ;  /* 0x0005300001187983 */ /* 0x000f280000300a00 */
[----:B------:R-:W3:Y:S04]  /*d7aa0*/  LDL.LU R59, [R1+0x64] ;  /* 0x00006400013b7983 */ /* 0x000ee80000300800 */
[----:B------:R-:W-:Y:S01]  /*d7ab0*/  @P1 LOP3.LUT R61, R61, 0x100, RZ, 0xfc, !PT ;  /* 0x000001003d3d1812 */ /* 0x000fe200078efcff */
[----:B------:R-:W3:Y:S01]  /*d7ac0*/  LDL.LU.64 R22, [R1+0x528] ;  /* 0x0005280001167983 */ /* 0x000ee20000300a00 */
[----:B------:R-:W-:-:S02]  /*d7ad0*/  LOP3.LUT P1, RZ, R49, 0x2, RZ, 0xc0, !PT ;  /* 0x0000000231ff7812 */ /* 0x000fc4000782c0ff */
[----:B------:R-:W-:Y:S01]  /*d7ae0*/  LOP3.LUT R61, R61, 0xfffffdff, RZ, 0xc0, !PT ;  /* 0xfffffdff3d3d7812 */ /* 0x000fe200078ec0ff */
[----:B------:R-:W4:Y:S04]  /*d7af0*/  LDL.LU.64 R20, [R1+0x520] ;  /* 0x0005200001147983 */ /* 0x000f280000300a00 */
[----:B------:R-:W4:Y:S04]  /*d7b00*/  LDL.LU.64 R18, [R1+0x518] ;  /* 0x0005180001127983 */ /* 0x000f280000300a00 */
[----:B------:R-:W4:Y:S02]  /*d7b10*/  LDL.LU.64 R16, [R1+0x510] ;  /* 0x0005100001107983 */ /* 0x000f240000300a00 */
[----:B------:R-:W-:-:S02]  /*d7b20*/  @P1 LOP3.LUT R61, R61, 0x200, RZ, 0xfc, !PT ;  /* 0x000002003d3d1812 */ /* 0x000fc400078efcff */
[----:B------:R-:W-:Y:S01]  /*d7b30*/  LOP3.LUT P1, RZ, R49, 0x1, RZ, 0xc0, !PT ;  /* 0x0000000131ff7812 */ /* 0x000fe2000782c0ff */
[----:B------:R-:W4:Y:S01]  /*d7b40*/  LDL.LU.64 R14, [R1+0x508] ;  /* 0x00050800010e7983 */ /* 0x000f220000300a00 */
[----:B------:R-:W-:Y:S02]  /*d7b50*/  LOP3.LUT R61, R61, 0xfffffbff, RZ, 0xc0, !PT ;  /* 0xfffffbff3d3d7812 */ /* 0x000fe400078ec0ff */
[----:B------:R-:W-:Y:S01]  /*d7b60*/  PRMT R60, R58, 0x7772, RZ ;  /* 0x000077723a3c7816 */ /* 0x000fe200000000ff */
[----:B------:R-:W4:Y:S08]  /*d7b70*/  LDL.LU.64 R10, [R1+0x500] ;  /* 0x00050000010a7983 */ /* 0x000f300000300a00 */
        /* <DEDUP_REMOVED lines=10> */
[----:B------:R-:W-:-:S02]  /*d7c20*/  @P1 LOP3.LUT R61, R61, 0x2000, RZ, 0xfc, !PT ;  /* 0x000020003d3d1812 */ /* 0x000fc400078efcff */
[----:B------:R-:W-:Y:S01]  /*d7c30*/  LOP3.LUT P1, RZ, R48, 0x10000000, RZ, 0xc0, !PT ;  /* 0x1000000030ff7812 */ /* 0x000fe2000782c0ff */
[----:B0-----:R-:W4:Y:S01]  /*d7c40*/  LDL.LU.64 R6, [R1+0x4e8] ;  /* 0x0004e80001067983 */ /* 0x001f220000300a00 */
[----:B------:R-:W-:-:S03]  /*d7c50*/  PRMT R60, R58, 0x7773, RZ ;  /* 0x000077733a3c7816 */ /* 0x000fc600000000ff */
[----:B------:R-:W4:Y:S08]  /*d7c60*/  LDL.LU R58, [R1+0xc8] ;  /* 0x0000c800013a7983 */ /* 0x000f300000300800 */
[----:B------:R0:W-:Y:S04]  /*d7c70*/  @P1 STG.E.U8 desc[UR34][R4.64], R60 ;  /* 0x0000003c04001986 */ /* 0x0001e8000c101122 */
[----:B0-----:R-:W4:Y:S01]  /*d7c80*/  LDL.LU.64 R4, [R1+0x4e0] ;  /* 0x0004e00001047983 */ /* 0x001f220000300a00 */
[----:B------:R-:W-:-:S02]  /*d7c90*/  LOP3.LUT P1, RZ, R61, 0x2000, RZ, 0xc0, !PT ;  /* 0x000020003dff7812 */ /* 0x000fc4000782c0ff */
[----:B------:R-:W-:-:S11]  /*d7ca0*/  PRMT R60, R31, 0x7770, RZ ;  /* 0x000077701f3c7816 */ /* 0x000fd600000000ff */
[----:B------:R0:W-:Y:S01]  /*d7cb0*/  @P1 STG.E.U8 desc[UR34][R54.64], R60 ;  /* 0x0000003c36001986 */ /* 0x0001e2000c101122 */
[----:B------:R-:W-:Y:S02]  /*d7cc0*/  LOP3.LUT P1, RZ, R61, 0x1000, RZ, 0xc0, !PT ;  /* 0x000010003dff7812 */ /* 0x000fe4000782c0ff */
[----:B0-----:R-:W-:Y:S01]  /*d7cd0*/  PRMT R60, R31, 0x7771, RZ ;  /* 0x000077711f3c7816 */ /* 0x001fe200000000ff */
[----:B------:R-:W4:Y:S10]  /*d7ce0*/  LDL.LU.64 R54, [R1+0x4d8] ;  /* 0x0004d80001367983 */ /* 0x000f340000300a00 */
[----:B------:R0:W-:Y:S01]  /*d7cf0*/  @P1 STG.E.U8 desc[UR34][R52.64], R60 ;  /* 0x0000003c34001986 */ /* 0x0001e2000c101122 */
[----:B------:R-:W-:-:S02]  /*d7d00*/  LOP3.LUT P1, RZ, R61, 0x800, RZ, 0xc0, !PT ;  /* 0x000008003dff7812 */ /* 0x000fc4000782c0ff */
[----:B0-----:R-:W-:Y:S01]  /*d7d10*/  PRMT R60, R31, 0x7772, RZ ;  /* 0x000077721f3c7816 */ /* 0x001fe200000000ff */
[----:B------:R-:W4:Y:S01]  /*d7d20*/  LDL.LU.64 R52, [R1+0x468] ;  /* 0x0004680001347983 */ /* 0x000f220000300a00 */
[C---:B------:R-:W-:Y:S02]  /*d7d30*/  LOP3.LUT P2, RZ, R49.reuse, 0x40, RZ, 0xc0, !PT ;  /* 0x0000004031ff7812 */ /* 0x040fe4000784c0ff */
[C---:B------:R-:W-:Y:S02]  /*d7d40*/  LOP3.LUT P3, RZ, R49.reuse, 0x80, RZ, 0xc0, !PT ;  /* 0x0000008031ff7812 */ /* 0x040fe4000786c0ff */
[C---:B------:R-:W-:Y:S02]  /*d7d50*/  LOP3.LUT P4, RZ, R49.reuse, 0x100, RZ, 0xc0, !PT ;  /* 0x0000010031ff7812 */ /* 0x040fe4000788c0ff */
[----:B------:R-:W-:-:S03]  /*d7d60*/  LOP3.LUT P5, RZ, R49, 0x200, RZ, 0xc0, !PT ;  /* 0x0000020031ff7812 */ /* 0x000fc600078ac0ff */
[----:B--2---:R0:W-:Y:S01]  /*d7d70*/  @P1 STG.E.U8 desc[UR34][R56.64], R60 ;  /* 0x0000003c38001986 */ /* 0x0041e2000c101122 */
[----:B------:R-:W-:Y:S02]  /*d7d80*/  LOP3.LUT P1, RZ, R61, 0x400, RZ, 0xc0, !PT ;  /* 0x000004003dff7812 */ /* 0x000fe4000782c0ff */
[----:B0-----:R-:W-:Y:S01]  /*d7d90*/  PRMT R60, R31, 0x7773, RZ ;  /* 0x000077731f3c7816 */ /* 0x001fe200000000ff */
[----:B------:R-:W2:Y:S10]  /*d7da0*/  LDL.LU.64 R56, [R1+0x51b0] ;  /* 0x0051b00001387983 */ /* 0x000eb40000300a00 */
[----:B---3--:R0:W-:Y:S01]  /*d7db0*/  @P1 STG.E.U8 desc[UR34][R26.64], R60 ;  /* 0x0000003c1a001986 */ /* 0x0081e2000c101122 */
[----:B------:R-:W-:-:S02]  /*d7dc0*/  LOP3.LUT P1, RZ, R61, 0x200, RZ, 0xc0, !PT ;  /* 0x000002003dff7812 */ /* 0x000fc4000782c0ff */
[----:B0-----:R-:W-:-:S11]  /*d7dd0*/  PRMT R60, R59, 0x7770, RZ ;  /* 0x000077703b3c7816 */ /* 0x001fd600000000ff */
        /* <DEDUP_REMOVED lines=16> */
[----:B------:R0:W-:Y:S02]  /*d7ee0*/  @P3 STG.E.U8 desc[UR34][R10.64], R60 ;  /* 0x0000003c0a003986 */ /* 0x0001e4000c101122 */
[----:B0-----:R-:W-:Y:S02]  /*d7ef0*/  PRMT R60, R50, 0x7773, RZ ;  /* 0x00007773323c7816 */ /* 0x001fe400000000ff */
[----:B------:R-:W3:Y:S04]  /*d7f00*/  LDL.LU R50, [R1+0x51ac] ;  /* 0x0051ac0001327983 */ /* 0x000ee80000300800 */
[----:B------:R0:W-:Y:S04]  /*d7f10*/  @P4 STG.E.U8 desc[UR34][R6.64], R60 ;  /* 0x0000003c06004986 */ /* 0x0001e8000c101122 */
[----:B------:R-:W4:Y:S04]  /*d7f20*/  LDL.LU.64 R14, [R1+0x4d0] ;  /* 0x0004d000010e7983 */ /* 0x000f280000300a00 */
[----:B------:R-:W2:Y:S01]  /*d7f30*/  LDL.LU.64 R10, [R1+0x4c8] ;  /* 0x0004c800010a7983 */ /* 0x000ea20000300a00 */
[----:B0-----:R-:W-:-:S03]  /*d7f40*/  PRMT R60, R58, 0x7770, RZ ;  /* 0x000077703a3c7816 */ /* 0x001fc600000000ff */
[----:B------:R-:W2:Y:S04]  /*d7f50*/  LDL.LU.64 R6, [R1+0x4c0] ;  /* 0x0004c00001067983 */ /* 0x000ea80000300a00 */
[----:B------:R0:W-:Y:S04]  /*d7f60*/  @P5 STG.E.U8 desc[UR34][R4.64], R60 ;  /* 0x0000003c04005986 */ /* 0x0001e8000c101122 */
[----:B0-----:R-:W2:Y:S04]  /*d7f70*/  LDL.LU.64 R4, [R1+0x4b8] ;  /* 0x0004b80001047983 */ /* 0x001ea80000300a00 */
[----:B------:R-:W2:Y:S01]  /*d7f80*/  LDL.LU R59, [R1+0xb8] ;  /* 0x0000b800013b7983 */ /* 0x000ea20000300800 */
[----:B------:R-:W-:-:S02]  /*d7f90*/  LOP3.LUT P6, RZ, R49, 0x400, RZ, 0xc0, !PT ;  /* 0x0000040031ff7812 */ /* 0x000fc400078cc0ff */
[C---:B------:R-:W-:Y:S02]  /*d7fa0*/  LOP3.LUT P1, RZ, R49.reuse, 0x1000000, RZ, 0xc0, !PT ;  /* 0x0100000031ff7812 */ /* 0x040fe4000782c0ff */
[----:B------:R-:W-:Y:S02]  /*d7fb0*/  LOP3.LUT P0, RZ, R49, 0x800, RZ, 0xc0, !PT ;  /* 0x0000080031ff7812 */ /* 0x000fe4000780c0ff */
[----:B------:R-:W-:Y:S02]  /*d7fc0*/  PRMT R60, R58, 0x7771, RZ ;  /* 0x000077713a3c7816 */ /* 0x000fe400000000ff */
[----:B------:R-:W-:-:S05]  /*d7fd0*/  LOP3.LUT R3, R3, 0xefffffff, RZ, 0xc0, !PT ;  /* 0xefffffff03037812 */ /* 0x000fca00078ec0ff */
[----:B------:R0:W-:Y:S02]  /*d7fe0*/  @P6 STG.E.U8 desc[UR34][R54.64], R60 ;  /* 0x0000003c36006986 */ /* 0x0001e4000c101122 */
[----:B------:R-:W-:Y:S02]  /*d7ff0*/  @P1 LOP3.LUT R3, R3, 0x10000000, RZ, 0xfc, !PT ;  /* 0x1000000003031812 */ /* 0x000fe400078efcff */
[----:B------:R-:W-:Y:S01]  /*d8000*/  LOP3.LUT P1, RZ, R49, 0x800000, RZ, 0xc0, !PT ;  /* 0x0080000031ff7812 */ /* 0x000fe2000782c0ff */
[----:B0-----:R-:W3:Y:S01]  /*d8010*/  LDL.LU.64 R54, [R1+0x4b0] ;  /* 0x0004b00001367983 */ /* 0x001ee20000300a00 */
[----:B------:R-:W-:-:S05]  /*d8020*/  PRMT R60, R58, 0x7772, RZ ;  /* 0x000077723a3c7816 */ /* 0x000fca00000000ff */
[----:B------:R0:W-:Y:S01]  /*d8030*/  @P0 STG.E.U8 desc[UR34][R52.64], R60 ;  /* 0x0000003c34000986 */ /* 0x0001e2000c101122 */
[----:B------:R-:W-:-:S03]  /*d8040*/  LOP3.LUT R3, R3, 0xdfffffff, RZ, 0xc0, !PT ;  /* 0xdfffffff03037812 */ /* 0x000fc600078ec0ff */
[----:B0-----:R-:W3:Y:S04]  /*d8050*/  LDL.LU.64 R52, [R1+0x4a8] ;  /* 0x0004a80001347983 */ /* 0x001ee80000300a00 */
[----:B------:R-:W3:Y:S01]  /*d8060*/  LDL.LU R16, [R1+0xa8] ;  /* 0x0000a80001107983 */ /* 0x000ee20000300800 */
[----:B------:R-:W-:Y:S02]  /*d8070*/  @P1 LOP3.LUT R3, R3, 0x20000000, RZ, 0xfc, !PT ;  /* 0x2000000003031812 */ /* 0x000fe400078efcff */
[----:B------:R-:W-:Y:S01]  /*d8080*/  LOP3.LUT P1, RZ, R49, 0x400000, RZ, 0xc0, !PT ;  /* 0x0040000031ff7812 */ /* 0x000fe2000782c0ff */
[----:B------:R-:W3:Y:S01]  /*d8090*/  LDL.LU.64 R30, [R1+0x4a0] ;  /* 0x0004a000011e7983 */ /* 0x000ee20000300a00 */
[----:B------:R-:W-:-:S03]  /*d80a0*/  LOP3.LUT R3, R3, 0xbfffffff, RZ, 0xc0, !PT ;  /* 0xbfffffff03037812 */ /* 0x000fc600078ec0ff */
[----:B------:R-:W3:Y:S01]  /*d80b0*/  LDL.LU.64 R26, [R1+0x498] ;  /* 0x00049800011a7983 */ /* 0x000ee20000300a00 */
[----:B------:R-:W-:-:S03]  /*d80c0*/  LOP3.LUT R61, R61, 0xfffffffe, RZ, 0xc0, !PT ;  /* 0xfffffffe3d3d7812 */ /* 0x000fc600078ec0ff */
[----:B------:R-:W3:Y:S04]  /*d80d0*/  LDL.LU.64 R24, [R1+0x490] ;  /* 0x0004900001187983 */ /* 0x000ee80000300a00 */
[----:B------:R-:W-:Y:S01]  /*d80e0*/  @P1 LOP3.LUT R3, R3, 0x40000000, RZ, 0xfc, !PT ;  /* 0x4000000003031812 */ /* 0x000fe200078efcff */
[----:B------:R-:W3:Y:S01]  /*d80f0*/  LDL.LU R17, [R1+0x98] ;  /* 0x0000980001117983 */ /* 0x000ee20000300800 */
[----:B------:R-:W-:Y:S02]  /*d8100*/  LOP3.LUT P1, RZ, R49, 0x200000, RZ, 0xc0, !PT ;  /* 0x0020000031ff7812 */ /* 0x000fe4000782c0ff */
[----:B------:R-:W-:Y:S01]  /*d8110*/  LOP3.LUT R3, R3, 0x7fffffff, RZ, 0xc0, !PT ;  /* 0x7fffffff03037812 */ /* 0x000fe200078ec0ff */
[----:B------:R-:W3:Y:S04]  /*d8120*/  LDL.LU.64 R22, [R1+0x488] ;  /* 0x0004880001167983 */ /* 0x000ee80000300a00 */
[----:B------:R-:W3:Y:S01]  /*d8130*/  LDL.LU.64 R20, [R1+0x480] ;  /* 0x0004800001147983 */ /* 0x000ee20000300a00 */
[----:B------:R-:W-:-:S03]  /*d8140*/  LOP3.LUT P5, RZ, R49, 0x1000, RZ, 0xc0, !PT ;  /* 0x0000100031ff7812 */ /* 0x000fc600078ac0ff */
[----:B------:R-:W3:Y:S02]  /*d8150*/  LDL.LU.64 R18, [R1+0x478] ;  /* 0x0004780001127983 */ /* 0x000ee40000300a00 */
[----:B------:R-:W-:Y:S02]  /*d8160*/  @P1 LOP3.LUT R3, R3, 0x80000000, RZ, 0xfc, !PT ;  /* 0x8000000003031812 */ /* 0x000fe400078efcff */
[----:B------:R-:W-:-:S13]  /*d8170*/  LOP3.LUT P1, RZ, R49, 0x100000, RZ, 0xc0, !PT ;  /* 0x0010000031ff7812 */ /* 0x000fda000782c0ff */
        /* <DEDUP_REMOVED lines=9> */
[----:B------:R-:W-:Y:S02]  /*d8210*/  LOP3.LUT P6, RZ, R49, 0x2000, RZ, 0xc0, !PT ;  /* 0x0000200031ff7812 */ /* 0x000fe400078cc0ff */
[----:B------:R-:W-:-:S07]  /*d8220*/  PRMT R60, R58, 0x7773, RZ ;  /* 0x000077733a3c7816 */ /* 0x000fce00000000ff */
[----:B------:R-:W-:Y:S02]  /*d8230*/  @P1 LOP3.LUT R61, R61, 0x8, RZ, 0xfc, !PT ;  /* 0x000000083d3d1812 */ /* 0x000fe400078efcff */
[C---:B------:R-:W-:Y:S02]  /*d8240*/  LOP3.LUT P1, RZ, R49.reuse, 0x10000, RZ, 0xc0, !PT ;  /* 0x0001000031ff7812 */ /* 0x040fe4000782c0ff */
[----:B------:R-:W-:Y:S02]  /*d8250*/  LOP3.LUT P0, RZ, R49, 0x4000, RZ, 0xc0, !PT ;  /* 0x0000400031ff7812 */ /* 0x000fe4000780c0ff */
[----:B------:R-:W-:-:S09]  /*d8260*/  LOP3.LUT R61, R61, 0xffffffef, RZ, 0xc0, !PT ;  /* 0xffffffef3d3d7812 */ /* 0x000fd200078ec0ff */
[----:B------:R-:W-:Y:S02]  /*d8270*/  @P1 LOP3.LUT R61, R61, 0x10, RZ, 0xfc, !PT ;  /* 0x000000103d3d1812 */ /* 0x000fe400078efcff */
[----:B------:R-:W-:Y:S01]  /*d8280*/  LOP3.LUT P1, RZ, R49, 0x8000, RZ, 0xc0, !PT ;  /* 0x0000800031ff7812 */ /* 0x000fe2000782c0ff */
[----:B----4-:R0:W-:Y:S04]  /*d8290*/  @P5 STG.E.U8 desc[UR34][R14.64], R60 ;  /* 0x0000003c0e005986 */ /* 0x0101e8000c101122 */
[----:B0-----:R-:W4:Y:S01]  /*d82a0*/  LDL.LU.64 R14, [R1+0x460] ;  /* 0x00046000010e7983 */ /* 0x001f220000300a00 */
[----:B--2---:R-:W-:-:S05]  /*d82b0*/  PRMT R60, R59, 0x7770, RZ ;  /* 0x000077703b3c7816 */ /* 0x004fca00000000ff */
[----:B------:R0:W-:Y:S02]  /*d82c0*/  @P6 STG.E.U8 desc[UR34][R10.64], R60 ;  /* 0x0000003c0a006986 */ /* 0x0001e4000c101122 */
[C---:B0-----:R-:W-:Y:S02]  /*d82d0*/  PRMT R60, R59.reuse, 0x7771, RZ ;  /* 0x000077713b3c7816 */ /* 0x041fe400000000ff */
[----:B------:R-:W2:Y:S04]  /*d82e0*/  LDL.LU.64 R10, [R1+0x458] ;  /* 0x00045800010a7983 */ /* 0x000ea80000300a00 */
[----:B------:R0:W-:Y:S02]  /*d82f0*/  @P0 STG.E.U8 desc[UR34][R6.64], R60 ;  /* 0x0000003c06000986 */ /* 0x0001e4000c101122 */
[----:B0-----:R-:W-:-:S02]  /*d8300*/  PRMT R60, R59, 0x7772, RZ ;  /* 0x000077723b3c7816 */ /* 0x001fc400000000ff */
[----:B------:R-:W2:Y:S04]  /*d8310*/  LDL.LU.64 R6, [R1+0x450] ;  /* 0x0004500001067983 */ /* 0x000ea80000300a00 */
[----:B------:R0:W-:Y:S04]  /*d8320*/  @P1 STG.E.U8 desc[UR34][R4.64], R60 ;  /* 0x0000003c04001986 */ /* 0x0001e8000c101122 */
[----:B0-----:R-:W2:Y:S01]  /*d8330*/  LDL.LU.64 R4, [R1+0x440] ;  /* 0x0004400001047983 */ /* 0x001ea20000300a00 */
[----:B------:R-:W-:Y:S02]  /*d8340*/  LOP3.LUT P1, RZ, R61, 0x10, RZ, 0xc0, !PT ;  /* 0x000000103dff7812 */ /* 0x000fe4000782c0ff */
[----:B------:R-:W-:-:S02]  /*d8350*/  PRMT R60, R59, 0x7773, RZ ;  /* 0x000077733b3c7816 */ /* 0x000fc400000000ff */
[----:B------:R-:W2:Y:S09]  /*d8360*/  LDL.LU.64 R58, [R1+0x438] ;  /* 0x00043800013a7983 */ /* 0x000eb20000300a00 */
[----:B---3--:R0:W-:Y:S01]  /*d8370*/  @P1 STG.E.U8 desc[UR34][R54.64], R60 ;  /* 0x0000003c36001986 */ /* 0x0081e2000c101122 */
[----:B------:R-:W-:-:S02]  /*d8380*/  LOP3.LUT P1, RZ, R61, 0x8, RZ, 0xc0, !PT ;  /* 0x000000083dff7812 */ /* 0x000fc4000782c0ff */
[----:B0-----:R-:W-:Y:S01]  /*d8390*/  PRMT R60, R16, 0x7770, RZ ;  /* 0x00007770103c7816 */ /* 0x001fe200000000ff */
[----:B------:R-:W3:Y:S10]  /*d83a0*/  LDL.LU.64 R54, [R1+0x430] ;  /* 0x0004300001367983 */ /* 0x000ef40000300a00 */
[----:B------:R0:W-:Y:S01]  /*d83b0*/  @P1 STG.E.U8 desc[UR34][R52.64], R60 ;  /* 0x0000003c34001986 */ /* 0x0001e2000c101122 */
[----:B------:R-:W-:-:S02]  /*d83c0*/  LOP3.LUT P1, RZ, R61, 0x4, RZ, 0xc0, !PT ;  /* 0x000000043dff7812 */ /* 0x000fc4000782c0ff */
[----:B0-----:R-:W-:Y:S01]  /*d83d0*/  PRMT R60, R16, 0x7771, RZ ;  /* 0x00007771103c7816 */ /* 0x001fe200000000ff */
[----:B------:R-:W3:Y:S10]  /*d83e0*/  LDL.LU.64 R52, [R1+0x428] ;  /* 0x0004280001347983 */ /* 0x000ef40000300a00 */
[----:B------:R0:W-:Y:S01]  /*d83f0*/  @P1 STG.E.U8 desc[UR34][R30.64], R60 ;  /* 0x0000003c1e001986 */ /* 0x0001e2000c101122 */
[----:B------:R-:W-:-:S02]  /*d8400*/  LOP3.LUT P1, RZ, R61, 0x2, RZ, 0xc0, !PT ;  /* 0x000000023dff7812 */ /* 0x000fc4000782c0ff */
        /* <DEDUP_REMOVED lines=18> */
[----:B------:R-:W-:-:S05]  /*d8530*/  LOP3.LUT P4, RZ, R49, 0x8000000, RZ, 0xc0, !PT ;  /* 0x0800000031ff7812 */ /* 0x000fca000788c0ff */
[----:B----4-:R0:W-:Y:S02]  /*d8540*/  @P1 STG.E.U8 desc[UR34][R14.64], R60 ;  /* 0x0000003c0e001986 */ /* 0x0101e4000c101122 */
[----:B0-----:R-:W-:-:S05]  /*d8550*/  PRMT R60, R50, 0x7770, RZ ;  /* 0x00007770323c7816 */ /* 0x001fca00000000ff */
[----:B--2---:R0:W-:Y:S02]  /*d8560*/  @P2 STG.E.U8 desc[UR34][R10.64], R60 ;  /* 0x0000003c0a002986 */ /* 0x0041e4000c101122 */
[----:B0-----:R-:W-:-:S05]  /*d8570*/  PRMT R60, R50, 0x7771, RZ ;  /* 0x00007771323c7816 */ /* 0x001fca00000000ff */
[----:B------:R0:W-:Y:S02]  /*d8580*/  @P3 STG.E.U8 desc[UR34][R6.64], R60 ;  /* 0x0000003c06003986 */ /* 0x0001e4000c101122 */
[----:B0-----:R-:W-:-:S05]  /*d8590*/  PRMT R60, R50, 0x7772, RZ ;  /* 0x00007772323c7816 */ /* 0x001fca00000000ff */
[----:B------:R0:W-:Y:S02]  /*d85a0*/  @P4 STG.E.U8 desc[UR34][R4.64], R60 ;  /* 0x0000003c04004986 */ /* 0x0001e4000c101122 */
[----:B0-----:R-:W-:Y:S02]  /*d85b0*/  PRMT R60, R50, 0x7773, RZ ;  /* 0x00007773323c7816 */ /* 0x001fe400000000ff */
[----:B------:R-:W2:Y:S04]  /*d85c0*/  LDL.LU R50, [R1+0x51a8] ;  /* 0x0051a80001327983 */ /* 0x000ea80000300800 */
[----:B------:R-:W4:Y:S01]  /*d85d0*/  LDL.LU.64 R10, [R1+0x420] ;  /* 0x00042000010a7983 */ /* 0x000f220000300a00 */
[----:B------:R-:W-:-:S03]  /*d85e0*/  LOP3.LUT P5, RZ, R49, 0x10000000, RZ, 0xc0, !PT ;  /* 0x1000000031ff7812 */ /* 0x000fc600078ac0ff */
[----:B------:R-:W2:Y:S04]  /*d85f0*/  LDL.LU.64 R6, [R1+0x418] ;  /* 0x0004180001067983 */ /* 0x000ea80000300a00 */
[----:B------:R-:W2:Y:S01]  /*d8600*/  LDL.LU.64 R4, [R1+0x410] ;  /* 0x0004100001047983 */ /* 0x000ea20000300a00 */
[----:B------:R-:W-:-:S05]  /*d8610*/  LOP3.LUT P6, RZ, R49, 0x20000000, RZ, 0xc0, !PT ;  /* 0x2000000031ff7812 */ /* 0x000fca00078cc0ff */
[----:B------:R0:W-:Y:S04]  /*d8620*/  @P5 STG.E.U8 desc[UR34][R58.64], R60 ;  /* 0x0000003c3a005986 */ /* 0x0001e8000c101122 */
[----:B0-----:R-:W2:Y:S01]  /*d8630*/  LDL.LU.64 R58, [R1+0x408] ;  /* 0x00040800013a7983 */ /* 0x001ea20000300a00 */
[----:B------:R-:W-:Y:S02]  /*d8640*/  PRMT R60, R56, 0x7770, RZ ;  /* 0x00007770383c7816 */ /* 0x000fe400000000ff */
[----:B------:R-:W-:-:S03]  /*d8650*/  LOP3.LUT P0, RZ, R49, 0x40000000, RZ, 0xc0, !PT ;  /* 0x4000000031ff7812 */ /* 0x000fc6000780c0ff */
[----:B---3--:R0:W-:Y:S04]  /*d8660*/  @P6 STG.E.U8 desc[UR34][R54.64], R60 ;  /* 0x0000003c36006986 */ /* 0x0081e8000c101122 */
[----:B0-----:R-:W3:Y:S01]  /*d8670*/  LDL.LU.64 R54, [R1+0x400] ;  /* 0x0004000001367983 */ /* 0x001ee20000300a00 */
[----:B------:R-:W-:Y:S02]  /*d8680*/  PRMT R60, R56, 0x7771, RZ ;  /* 0x00007771383c7816 */ /* 0x000fe400000000ff */
[----:B------:R-:W-:-:S03]  /*d8690*/  LOP3.LUT P5, RZ, R49, 0x80000000, RZ, 0xc0, !PT ;  /* 0x8000000031ff7812 */ /* 0x000fc600078ac0ff */
[----:B------:R0:W-:Y:S04]  /*d86a0*/  @P0 STG.E.U8 desc[UR34][R52.64], R60 ;  /* 0x0000003c34000986 */ /* 0x0001e8000c101122 */
[----:B0-----:R-:W3:Y:S01]  /*d86b0*/  LDL.LU.64 R52, [R1+0x3f8] ;  /* 0x0003f80001347983 */ /* 0x001ee20000300a00 */
[----:B------:R-:W-:Y:S02]  /*d86c0*/  PRMT R60, R56, 0x7772, RZ ;  /* 0x00007772383c7816 */ /* 0x000fe400000000ff */
[----:B------:R-:W-:-:S03]  /*d86d0*/  LOP3.LUT R3, R3, 0xfff7ffff, RZ, 0xc0, !PT ;  /* 0xfff7ffff03037812 */ /* 0x000fc600078ec0ff */
[----:B----4-:R0:W-:Y:S02]  /*d86e0*/  @P5 STG.E.U8 desc[UR34][R10.64], R60 ;  /* 0x0000003c0a005986 */ /* 0x0101e4000c101122 */
[----:B0-----:R-:W-:Y:S02]  /*d86f0*/  PRMT R60, R56, 0x7773, RZ ;  /* 0x00007773383c7816 */ /* 0x001fe400000000ff */
[----:B------:R-:W4:Y:S04]  /*d8700*/  LDL.LU R56, [R1+0x51a4] ;  /* 0x0051a40001387983 */ /* 0x000f280000300800 */
[----:B------:R-:W4:Y:S04]  /*d8710*/  LDL.LU.64 R30, [R1+0x3f0] ;  /* 0x0003f000011e7983 */ /* 0x000f280000300a00 */
[----:B------:R-:W4:Y:S04]  /*d8720*/  LDL.LU.64 R26, [R1+0x3e8] ;  /* 0x0003e800011a7983 */ /* 0x000f280000300a00 */
[----:B------:R-:W4:Y:S01]  /*d8730*/  LDL.LU.64 R24, [R1+0x3e0] ;  /* 0x0003e00001187983 */ /* 0x000f220000300a00 */
[----:B--2---:R-:W-:-:S02]  /*d8740*/  LOP3.LUT P1, RZ, R50, 0x800, RZ, 0xc0, !PT ;  /* 0x0000080032ff7812 */ /* 0x004fc4000782c0ff */
[C---:B------:R-:W-:Y:S01]  /*d8750*/  LOP3.LUT P6, RZ, R50.reuse, 0x1, RZ, 0xc0, !PT ;  /* 0x0000000132ff7812 */ /* 0x040fe200078cc0ff */
[----:B------:R-:W2:Y:S01]  /*d8760*/  LDL.LU R15, [R1+0xcc] ;  /* 0x0000cc00010f7983 */ /* 0x000ea20000300800 */
[----:B------:R-:W-:-:S03]  /*d8770*/  LOP3.LUT P0, RZ, R50, 0x2, RZ, 0xc0, !PT ;  /* 0x0000000232ff7812 */ /* 0x000fc6000780c0ff */
[----:B------:R-:W2:Y:S04]  /*d8780*/  LDL.LU.64 R22, [R1+0x3d0] ;  /* 0x0003d00001167983 */ /* 0x000ea80000300a00 */
[----:B------:R-:W2:Y:S02]  /*d8790*/  LDL.LU.64 R20, [R1+0x3c8] ;  /* 0x0003c80001147983 */ /* 0x000ea40000300a00 */
[----:B------:R-:W-:Y:S02]  /*d87a0*/  @P1 LOP3.LUT R3, R3, 0x80000, RZ, 0xfc, !PT ;  /* 0x0008000003031812 */ /* 0x000fe400078efcff */
[----:B------:R-:W-:Y:S01]  /*d87b0*/  LOP3.LUT P1, RZ, R50, 0x400, RZ, 0xc0, !PT ;  /* 0x0000040032ff7812 */ /* 0x000fe2000782c0ff */
[----:B------:R0:W-:Y:S01]  /*d87c0*/  @P6 STG.E.U8 desc[UR34][R6.64], R60 ;  /* 0x0000003c06006986 */ /* 0x0001e2000c101122 */
[----:B------:R-:W-:-:S03]  /*d87d0*/  LOP3.LUT R3, R3, 0xffefffff, RZ, 0xc0, !PT ;  /* 0xffefffff03037812 */ /* 0x000fc600078ec0ff */
[----:B------:R-:W2:Y:S04]  /*d87e0*/  LDL.LU.64 R18, [R1+0x3c0] ;  /* 0x0003c00001127983 */ /* 0x000ea80000300a00 */
[----:B------:R-:W2:Y:S04]  /*d87f0*/  LDL.LU.64 R16, [R1+0x3b0] ;  /* 0x0003b00001107983 */ /* 0x000ea80000300a00 */
[----:B------:R-:W-:Y:S01]  /*d8800*/  @P1 LOP3.LUT R3, R3, 0x100000, RZ, 0xfc, !PT ;  /* 0x0010000003031812 */ /* 0x000fe200078efcff */
[----:B------:R-:W2:Y:S01]  /*d8810*/  LDL.LU.64 R10, [R1+0x3a8] ;  /* 0x0003a800010a7983 */ /* 0x000ea20000300a00 */
[----:B------:R-:W-:-:S02]  /*d8820*/  LOP3.LUT P1, RZ, R50, 0x200, RZ, 0xc0, !PT ;  /* 0x0000020032ff7812 */ /* 0x000fc4000782c0ff */
[----:B------:R-:W-:Y:S01]  /*d8830*/  LOP3.LUT R3, R3, 0xffdfffff, RZ, 0xc0, !PT ;  /* 0xffdfffff03037812 */ /* 0x000fe200078ec0ff */
[----:B0-----:R-:W2:Y:S10]  /*d8840*/  LDL.LU.64 R6, [R1+0x3a0] ;  /* 0x0003a00001067983 */ /* 0x001eb40000300a00 */
        /* <DEDUP_REMOVED lines=18> */
[----:B------:R-:W-:-:S09]  /*d8970*/  PRMT R60, R57, 0x7770, RZ ;  /* 0x00007770393c7816 */ /* 0x000fd200000000ff */
[----:B------:R-:W-:Y:S02]  /*d8980*/  @P1 LOP3.LUT R3, R3, 0x8000000, RZ, 0xfc, !PT ;  /* 0x0800000003031812 */ /* 0x000fe400078efcff */
[----:B------:R-:W-:Y:S01]  /*d8990*/  LOP3.LUT P1, RZ, R50, 0x4, RZ, 0xc0, !PT ;  /* 0x0000000432ff7812 */ /* 0x000fe2000782c0ff */
[----:B------:R0:W-:Y:S02]  /*d89a0*/  @P0 STG.E.U8 desc[UR34][R4.64], R60 ;  /* 0x0000003c04000986 */ /* 0x0001e4000c101122 */
[----:B0-----:R-:W-:-:S10]  /*d89b0*/  PRMT R60, R57, 0x7771, RZ ;  /* 0x00007771393c7816 */ /* 0x001fd400000000ff */
[----:B------:R0:W-:Y:S01]  /*d89c0*/  @P1 STG.E.U8 desc[UR34][R58.64], R60 ;  /* 0x0000003c3a001986 */ /* 0x0001e2000c101122 */
[----:B------:R-:W-:Y:S02]  /*d89d0*/  LOP3.LUT P1, RZ, R3, 0x8000000, RZ, 0xc0, !PT ;  /* 0x0800000003ff7812 */ /* 0x000fe4000782c0ff */
[----:B0-----:R-:W-:-:S11]  /*d89e0*/  PRMT R60, R57, 0x7772, RZ ;  /* 0x00007772393c7816 */ /* 0x001fd600000000ff */
[----:B---3--:R0:W-:Y:S01]  /*d89f0*/  @P1 STG.E.U8 desc[UR34][R54.64], R60 ;  /* 0x0000003c36001986 */ /* 0x0081e2000c101122 */
[----:B------:R-:W-:Y:S02]  /*d8a00*/  LOP3.LUT P1, RZ, R3, 0x4000000, RZ, 0xc0, !PT ;  /* 0x0400000003ff7812 */ /* 0x000fe4000782c0ff */
[----:B0-----:R-:W-:Y:S02]  /*d8a10*/  PRMT R60, R57, 0x7773, RZ ;  /* 0x00007773393c7816 */ /* 0x001fe400000000ff */
[----:B------:R-:W3:Y:S09]  /*d8a20*/  LDL.LU R57, [R1+0x51a0] ;  /* 0x0051a00001397983 */ /* 0x000ef20000300800 */
[----:B------:R0:W-:Y:S01]  /*d8a30*/  @P1 STG.E.U8 desc[UR34][R52.64], R60 ;  /* 0x0000003c34001986 */ /* 0x0001e2000c101122 */
[----:B------:R-:W-:-:S03]  /*d8a40*/  LOP3.LUT P1, RZ, R3, 0x2000000, RZ, 0xc0, !PT ;  /* 0x0200000003ff7812 */ /* 0x000fc6000782c0ff */
[----:B------:R-:W3:Y:S04]  /*d8a50*/  LDL.LU.64 R4, [R1+0x398] ;  /* 0x0003980001047983 */ /* 0x000ee80000300a00 */
[----:B------:R-:W3:Y:S01]  /*d8a60*/  LDL.LU.64 R58, [R1+0x390] ;  /* 0x00039000013a7983 */ /* 0x000ee20000300a00 */
[----:B0-----:R-:W-:-:S03]  /*d8a70*/  PRMT R60, R51, 0x7770, RZ ;  /* 0x00007770333c7816 */ /* 0x001fc600000000ff */
[----:B------:R-:W3:Y:S04]  /*d8a80*/  LDL.LU.64 R54, [R1+0x388] ;  /* 0x0003880001367983 */ /* 0x000ee80000300a00 */
[----:B------:R-:W3:Y:S04]  /*d8a90*/  LDL.LU.64 R52, [R1+0x380] ;  /* 0x0003800001347983 */ /* 0x000ee80000300a00 */
[----:B----4-:R0:W-:Y:S01]  /*d8aa0*/  @P1 STG.E.U8 desc[UR34][R30.64], R60 ;  /* 0x0000003c1e001986 */ /* 0x0101e2000c101122 */
[----:B------:R-:W-:Y:S02]  /*d8ab0*/  LOP3.LUT P1, RZ, R3, 0x1000000, RZ, 0xc0, !PT ;  /* 0x0100000003ff7812 */ /* 0x000fe4000782c0ff */
[----:B0-----:R-:W-:-:S11]  /*d8ac0*/  PRMT R60, R51, 0x7771, RZ ;  /* 0x00007771333c7816 */ /* 0x001fd600000000ff */
[----:B------:R0:W-:Y:S01]  /*d8ad0*/  @P1 STG.E.U8 desc[UR34][R26.64], R60 ;  /* 0x0000003c1a001986 */ /* 0x0001e2000c101122 */
[----:B------:R-:W-:Y:S02]  /*d8ae0*/  LOP3.LUT P1, RZ, R3, 0x800000, RZ, 0xc0, !PT ;  /* 0x0080000003ff7812 */ /* 0x000fe4000782c0ff */
[----:B0-----:R-:W-:-:S11]  /*d8af0*/  PRMT R60, R51, 0x7772, RZ ;  /* 0x00007772333c7816 */ /* 0x001fd600000000ff */
[----:B------:R0:W-:Y:S02]  /*d8b00*/  @P1 STG.E.U8 desc[UR34][R24.64], R60 ;  /* 0x0000003c18001986 */ /* 0x0001e4000c101122 */
[----:B0-----:R-:W-:Y:S02]  /*d8b10*/  PRMT R60, R51, 0x7773, RZ ;  /* 0x00007773333c7816 */ /* 0x001fe400000000ff */
[----:B------:R-:W4:Y:S01]  /*d8b20*/  LDL.LU R51, [R1+0x519c] ;  /* 0x00519c0001337983 */ /* 0x000f220000300800 */
[----:B------:R-:W-:-:S13]  /*d8b30*/  LOP3.LUT P1, RZ, R3, 0x400000, RZ, 0xc0, !PT ;  /* 0x0040000003ff7812 */ /* 0x000fda000782c0ff */
[----:B--2---:R0:W-:Y:S01]  /*d8b40*/  @P1 STG.E.U8 desc[UR34][R22.64], R60 ;  /* 0x0000003c16001986 */ /* 0x0041e2000c101122 */
        /* <DEDUP_REMOVED lines=12> */
[----:B0-----:R-:W-:-:S05]  /*d8c10*/  PRMT R60, R15, 0x7773, RZ ;  /* 0x000077730f3c7816 */ /* 0x001fca00000000ff */
[----:B------:R4:W-:Y:S01]  /*d8c20*/  @P2 STG.E.U8 desc[UR34][R10.64], R60 ;  /* 0x0000003c0a002986 */ /* 0x0009e2000c101122 */
[C---:B------:R-:W-:Y:S02]  /*d8c30*/  LOP3.LUT P5, RZ, R50.reuse, 0x8000, RZ, 0xc0, !PT ;  /* 0x0000800032ff7812 */ /* 0x040fe400078ac0ff */
[----:B------:R-:W-:Y:S02]  /*d8c40*/  LOP3.LUT P6, RZ, R50, 0x10000, RZ, 0xc0, !PT ;  /* 0x0001000032ff7812 */ /* 0x000fe400078cc0ff */
[----:B----4-:R-:W-:-:S05]  /*d8c50*/  PRMT R60, R51, 0x7770, RZ ;  /* 0x00007770333c7816 */ /* 0x010fca00000000ff */
[----:B------:R0:W-:Y:S02]  /*d8c60*/  @P3 STG.E.U8 desc[UR34][R6.64], R60 ;  /* 0x0000003c06003986 */ /* 0x0001e4000c101122 */
[----:B0-----:R-:W-:-:S05]  /*d8c70*/  PRMT R60, R51, 0x7771, RZ ;  /* 0x00007771333c7816 */ /* 0x001fca00000000ff */
[----:B---3--:R0:W-:Y:S02]  /*d8c80*/  @P4 STG.E.U8 desc[UR34][R4.64], R60 ;  /* 0x0000003c04004986 */ /* 0x0081e4000c101122 */
[----:B0-----:R-:W-:-:S05]  /*d8c90*/  PRMT R60, R51, 0x7772, RZ ;  /* 0x00007772333c7816 */ /* 0x001fca00000000ff */
[----:B------:R0:W-:Y:S02]  /*d8ca0*/  @P5 STG.E.U8 desc[UR34][R58.64], R60 ;  /* 0x0000003c3a005986 */ /* 0x0001e4000c101122 */
[----:B0-----:R-:W-:Y:S02]  /*d8cb0*/  PRMT R60, R51, 0x7773, RZ ;  /* 0x00007773333c7816 */ /* 0x001fe400000000ff */
[----:B------:R-:W2:Y:S04]  /*d8cc0*/  LDL.LU R51, [R1+0x5198] ;  /* 0x0051980001337983 */ /* 0x000ea80000300800 */
[----:B------:R0:W-:Y:S04]  /*d8cd0*/  @P6 STG.E.U8 desc[UR34][R54.64], R60 ;  /* 0x0000003c36006986 */ /* 0x0001e8000c101122 */
[----:B0-----:R-:W3:Y:S04]  /*d8ce0*/  LDL.LU.64 R54, [R1+0x378] ;  /* 0x0003780001367983 */ /* 0x001ee80000300a00 */
[----:B------:R-:W4:Y:S01]  /*d8cf0*/  LDL.LU.64 R4, [R1+0x3b8] ;  /* 0x0003b80001047983 */ /* 0x000f220000300a00 */
[----:B------:R-:W-:-:S02]  /*d8d00*/  LOP3.LUT P0, RZ, R50, 0x20000, RZ, 0xc0, !PT ;  /* 0x0002000032ff7812 */ /* 0x000fc4000780c0ff */
[----:B------:R-:W-:-:S11]  /*d8d10*/  PRMT R60, R57, 0x7770, RZ ;  /* 0x00007770393c7816 */ /* 0x000fd600000000ff */
[----:B------:R0:W-:Y:S04]  /*d8d20*/  @P0 STG.E.U8 desc[UR34][R52.64], R60 ;  /* 0x0000003c34000986 */ /* 0x0001e8000c101122 */
[----:B0-----:R-:W2:Y:S04]  /*d8d30*/  LDL.LU.64 R52, [R1+0x3d8] ;  /* 0x0003d80001347983 */ /* 0x001ea80000300a00 */
[----:B------:R-:W2:Y:S01]  /*d8d40*/  LDL.LU.64 R6, [R1+0x448] ;  /* 0x0004480001067983 */ /* 0x000ea20000300a00 */
[----:B------:R-:W-:-:S03]  /*d8d50*/  LOP3.LUT P5, RZ, R50, 0x40000, RZ, 0xc0, !PT ;  /* 0x0004000032ff7812 */ /* 0x000fc600078ac0ff */
[----:B------:R-:W2:Y:S01]  /*d8d60*/  LDL.LU.64 R58, [R1+0x470] ;  /* 0x00047000013a7983 */ /* 0x000ea20000300a00 */
[----:B------:R-:W-:Y:S02]  /*d8d70*/  PRMT R60, R57, 0x7771, RZ ;  /* 0x00007771393c7816 */ /* 0x000fe400000000ff */
        /* <DEDUP_REMOVED lines=11> */
[----:B------:R-:W-:-:S11]  /*d8e30*/  LOP3.LUT R3, R3, 0xffffdfff, RZ, 0xc0, !PT ;  /* 0xffffdfff03037812 */ /* 0x000fd600078ec0ff */
[----:B------:R-:W-:Y:S02]  /*d8e40*/  @P1 LOP3.LUT R3, R3, 0x2000, RZ, 0xfc, !PT ;  /* 0x0000200003031812 */ /* 0x000fe400078efcff */
[----:B------:R-:W-:Y:S01]  /*d8e50*/  LOP3.LUT P1, RZ, R50, 0x4000000, RZ, 0xc0, !PT ;  /* 0x0400000032ff7812 */ /* 0x000fe2000782c0ff */
[----:B---3--:R0:W-:Y:S04]  /*d8e60*/  @P5 STG.E.U8 desc[UR34][R54.64], R60 ;  /* 0x0000003c36005986 */ /* 0x0081e8000c101122 */
[----:B0-----:R-:W3:Y:S01]  /*d8e70*/  LDL.LU.64 R54, [R1+0x4f8] ;  /* 0x0004f80001367983 */ /* 0x001ee20000300a00 */
[----:B------:R-:W-:-:S03]  /*d8e80*/  PRMT R60, R57, 0x7772, RZ ;  /* 0x00007772393c7816 */ /* 0x000fc600000000ff */
[----:B------:R-:W3:Y:S04]  /*d8e90*/  LDL.LU R23, [R1+0x8c] ;  /* 0x00008c0001177983 */ /* 0x000ee80000300800 */
[----:B----4-:R0:W-:Y:S01]  /*d8ea0*/  @P6 STG.E.U8 desc[UR34][R4.64], R60 ;  /* 0x0000003c04006986 */ /* 0x0101e2000c101122 */
[----:B------:R-:W-:-:S03]  /*d8eb0*/  LOP3.LUT R3, R3, 0xffffbfff, RZ, 0xc0, !PT ;  /* 0xffffbfff03037812 */ /* 0x000fc600078ec0ff */
[----:B0-----:R-:W4:Y:S01]  /*d8ec0*/  LDL.LU.64 R4, [R1+0x4f0] ;  /* 0x0004f00001047983 */ /* 0x001f220000300a00 */
[----:B------:R-:W-:-:S03]  /*d8ed0*/  @P1 LOP3.LUT R3, R3, 0x4000, RZ, 0xfc, !PT ;  /* 0x0000400003031812 */ /* 0x000fc600078efcff */
[----:B------:R-:W4:Y:S01]  /*d8ee0*/  LDL.LU.64 R30, [R1+0x568] ;  /* 0x00056800011e7983 */ /* 0x000f220000300a00 */
[C---:B------:R-:W-:Y:S02]  /*d8ef0*/  LOP3.LUT P1, RZ, R50.reuse, 0x2000000, RZ, 0xc0, !PT ;  /* 0x0200000032ff7812 */ /* 0x040fe4000782c0ff */
[----:B------:R-:W-:Y:S01]  /*d8f00*/  LOP3.LUT R3, R3, 0xffff7fff, RZ, 0xc0, !PT ;  /* 0xffff7fff03037812 */ /* 0x000fe200078ec0ff */
[----:B------:R-:W4:Y:S04]  /*d8f10*/  LDL.LU.64 R26, [R1+0x590] ;  /* 0x00059000011a7983 */ /* 0x000f280000300a00 */
[----:B------:R-:W4:Y:S01]  /*d8f20*/  LDL.LU.64 R24, [R1+0x588] ;  /* 0x0005880001187983 */ /* 0x000f220000300a00 */
[----:B------:R-:W-:-:S03]  /*d8f30*/  LOP3.LUT P0, RZ, R50, 0x100000, RZ, 0xc0, !PT ;  /* 0x0010000032ff7812 */ /* 0x000fc6000780c0ff */
[----:B------:R-:W4:Y:S02]  /*d8f40*/  LDL.LU.64 R20, [R1+0x600] ;  /* 0x0006000001147983 */ /* 0x000f240000300a00 */
        /* <DEDUP_REMOVED lines=9> */
[----:B--2---:R0:W-:Y:S01]  /*d8fe0*/  @P0 STG.E.U8 desc[UR34][R52.64], R60 ;  /* 0x0000003c34000986 */ /* 0x0041e2000c101122 */
[----:B------:R-:W-:-:S03]  /*d8ff0*/  LOP3.LUT R3, R3, 0xfffbffff, RZ, 0xc0, !PT ;  /* 0xfffbffff03037812 */ /* 0x000fc600078ec0ff */
[----:B0-----:R-:W2:Y:S08]  /*d9000*/  LDL.LU R52, [R1+0x7c] ;  /* 0x00007c0001347983 */ /* 0x001eb00000300800 */
[----:B------:R-:W-:Y:S01]  /*d9010*/  @P1 LOP3.LUT R3, R3, 0x40000, RZ, 0xfc, !PT ;  /* 0x0004000003031812 */ /* 0x000fe200078efcff */
[----:B------:R-:W2:Y:S01]  /*d9020*/  LDL.LU.64 R18, [R1+0x620] ;  /* 0x0006200001127983 */ /* 0x000ea20000300a00 */
[----:B------:R-:W-:-:S02]  /*d9030*/  LOP3.LUT P1, RZ, R50, 0x200000, RZ, 0xc0, !PT ;  /* 0x0020000032ff7812 */ /* 0x000fc4000782c0ff */
[----:B------:R-:W-:Y:S01]  /*d9040*/  PRMT R60, R56, 0x7770, RZ ;  /* 0x00007770383c7816 */ /* 0x000fe200000000ff */
[----:B------:R-:W2:Y:S04]  /*d9050*/  LDL.LU.64 R16, [R1+0x690] ;  /* 0x0006900001107983 */ /* 0x000ea80000300a00 */
[----:B------:R-:W2:Y:S04]  /*d9060*/  LDL.LU R53, [R1+0x6c] ;  /* 0x00006c0001357983 */ /* 0x000ea80000300800 */
[----:B------:R-:W2:Y:S04]  /*d9070*/  LDL.LU.64 R14, [R1+0x6f0] ;  /* 0x0006f000010e7983 */ /* 0x000ea80000300a00 */
[----:B------:R0:W-:Y:S01]  /*d9080*/  @P1 STG.E.U8 desc[UR34][R6.64], R60 ;  /* 0x0000003c06001986 */ /* 0x0001e2000c101122 */
[----:B------:R-:W-:-:S03]  /*d9090*/  LOP3.LUT P1, RZ, R3, 0x40000, RZ, 0xc0, !PT ;  /* 0x0004000003ff7812 */ /* 0x000fc6000782c0ff */
[----:B------:R-:W2:Y:S01]  /*d90a0*/  LDL.LU.64 R10, [R1+0x738] ;  /* 0x00073800010a7983 */ /* 0x000ea20000300a00 */
[----:B0-----:R-:W-:-:S03]  /*d90b0*/  PRMT R60, R56, 0x7771, RZ ;  /* 0x00007771383c7816 */ /* 0x001fc600000000ff */
[----:B------:R-:W2:Y:S06]  /*d90c0*/  LDL.LU.64 R6, [R1+0x7a8] ;  /* 0x0007a80001067983 */ /* 0x000eac0000300a00 */
[----:B------:R0:W-:Y:S01]  /*d90d0*/  @P1 STG.E.U8 desc[UR34][R58.64], R60 ;  /* 0x0000003c3a001986 */ /* 0x0001e2000c101122 */
[C---:B------:R-:W-:Y:S02]  /*d90e0*/  LOP3.LUT P1, RZ, R3.reuse, 0x20000, RZ, 0xc0, !PT ;  /* 0x0002000003ff7812 */ /* 0x040fe4000782c0ff */
[----:B0-----:R-:W-:Y:S01]  /*d90f0*/  PRMT R60, R56, 0x7772, RZ ;  /* 0x00007772383c7816 */ /* 0x001fe200000000ff */
[----:B------:R-:W2:Y:S10]  /*d9100*/  LDL.LU.64 R58, [R1+0x7d0] ;  /* 0x0007d000013a7983 */ /* 0x000eb40000300a00 */
[----:B---3--:R0:W-:Y:S04]  /*d9110*/  @P1 STG.E.U8 desc[UR34][R54.64], R60 ;  /* 0x0000003c36001986 */ /* 0x0081e8000c101122 */
[----:B0-----:R-:W3:Y:S01]  /*d9120*/  LDL.LU.64 R54, [R1+0x7d8] ;  /* 0x0007d80001367983 */ /* 0x001ee20000300a00 */
[----:B------:R-:W-:-:S02]  /*d9130*/  LOP3.LUT P1, RZ, R3, 0x10000, RZ, 0xc0, !PT ;  /* 0x0001000003ff7812 */ /* 0x000fc4000782c0ff */
[----:B------:R-:W-:Y:S02]  /*d9140*/  PRMT R60, R56, 0x7773, RZ ;  /* 0x00007773383c7816 */ /* 0x000fe400000000ff */
[----:B------:R-:W-:Y:S01]  /*d9150*/  LOP3.LUT P2, RZ, R50, 0x80000000, RZ, 0xc0, !PT ;  /* 0x8000000032ff7812 */ /* 0x000fe2000784c0ff */
[----:B------:R-:W3:Y:S08]  /*d9160*/  LDL.LU.64 R56, [R1+0x7f0] ;  /* 0x0007f00001387983 */ /* 0x000ef00000300a00 */
[----:B----4-:R0:W-:Y:S01]  /*d9170*/  @P1 STG.E.U8 desc[UR34][R4.64], R60 ;  /* 0x0000003c04001986 */ /* 0x0101e2000c101122 */
[----:B------:R-:W-:-:S02]  /*d9180*/  LOP3.LUT P1, RZ, R3, 0x8000, RZ, 0xc0, !PT ;  /* 0x0000800003ff7812 */ /* 0x000fc4000782c0ff */
[----:B0-----:R-:W-:Y:S01]  /*d9190*/  PRMT R60, R23, 0x7770, RZ ;  /* 0x00007770173c7816 */ /* 0x001fe200000000ff */
[----:B------:R-:W4:Y:S10]  /*d91a0*/  LDL.LU.64 R4, [R1+0x5190] ;  /* 0x0051900001047983 */ /* 0x000f340000300a00 */
        /* <DEDUP_REMOVED lines=11> */
[----:B--2---:R-:W-:-:S11]  /*d9260*/  PRMT R60, R52, 0x7770, RZ ;  /* 0x00007770343c7816 */ /* 0x004fd600000000ff */
[----:B------:R0:W-:Y:S01]  /*d9270*/  @P1 STG.E.U8 desc[UR34][R18.64], R60 ;  /* 0x0000003c12001986 */ /* 0x0001e2000c101122 */
[----:B------:R-:W-:Y:S02]  /*d9280*/  LOP3.LUT P1, RZ, R3, 0x400, RZ, 0xc0, !PT ;  /* 0x0000040003ff7812 */ /* 0x000fe4000782c0ff */
[----:B------:R-:W-:Y:S02]  /*d9290*/  LOP3.LUT P3, RZ, R51, 0x1, RZ, 0xc0, !PT ;  /* 0x0000000133ff7812 */ /* 0x000fe4000786c0ff */
[----:B0-----:R-:W-:-:S09]  /*d92a0*/  PRMT R60, R52, 0x7771, RZ ;  /* 0x00007771343c7816 */ /* 0x001fd200000000ff */
[----:B------:R0:W-:Y:S01]  /*d92b0*/  @P1 STG.E.U8 desc[UR34][R16.64], R60 ;  /* 0x0000003c10001986 */ /* 0x0001e2000c101122 */
[----:B------:R-:W-:Y:S02]  /*d92c0*/  LOP3.LUT P4, RZ, R51, 0x2, RZ, 0xc0, !PT ;  /* 0x0000000233ff7812 */ /* 0x000fe4000788c0ff */
[----:B0-----:R-:W-:-:S05]  /*d92d0*/  PRMT R60, R52, 0x7772, RZ ;  /* 0x00007772343c7816 */ /* 0x001fca00000000ff */
[----:B------:R0:W-:Y:S01]  /*d92e0*/  @P2 STG.E.U8 desc[UR34][R14.64], R60 ;  /* 0x0000003c0e002986 */ /* 0x0001e2000c101122 */
[C---:B------:R-:W-:Y:S02]  /*d92f0*/  LOP3.LUT P5, RZ, R51.reuse, 0x4, RZ, 0xc0, !PT ;  /* 0x0000000433ff7812 */ /* 0x040fe400078ac0ff */
[----:B0-----:R-:W-:Y:S01]  /*d9300*/  PRMT R60, R52, 0x7773, RZ ;  /* 0x00007773343c7816 */ /* 0x001fe200000000ff */
[----:B------:R-:W2:Y:S04]  /*d9310*/  LDL.LU.64 R14, [R1+0x7f8] ;  /* 0x0007f800010e7983 */ /* 0x000ea80000300a00 */
[----:B------:R0:W-:Y:S01]  /*d9320*/  @P3 STG.E.U8 desc[UR34][R10.64], R60 ;  /* 0x0000003c0a003986 */ /* 0x0001e2000c101122 */
[----:B------:R-:W-:Y:S02]  /*d9330*/  LOP3.LUT P6, RZ, R51, 0x8, RZ, 0xc0, !PT ;  /* 0x0000000833ff7812 */ /* 0x000fe400078cc0ff */
[----:B0-----:R-:W-:-:S05]  /*d9340*/  PRMT R60, R53, 0x7770, RZ ;  /* 0x00007770353c7816 */ /* 0x001fca00000000ff */
[----:B------:R0:W-:Y:S02]  /*d9350*/  @P4 STG.E.U8 desc[UR34][R6.64], R60 ;  /* 0x0000003c06004986 */ /* 0x0001e4000c101122 */
[----:B0-----:R-:W-:-:S05]  /*d9360*/  PRMT R60, R53, 0x7771, RZ ;  /* 0x00007771353c7816 */ /* 0x001fca00000000ff */
[----:B------:R0:W-:Y:S02]  /*d9370*/  @P5 STG.E.U8 desc[UR34][R58.64], R60 ;  /* 0x0000003c3a005986 */ /* 0x0001e4000c101122 */
[----:B0-----:R-:W-:-:S05]  /*d9380*/  PRMT R60, R53, 0x7772, RZ ;  /* 0x00007772353c7816 */ /* 0x001fca00000000ff */
[----:B---3--:R0:W-:Y:S02]  /*d9390*/  @P6 STG.E.U8 desc[UR34][R54.64], R60 ;  /* 0x0000003c36006986 */ /* 0x0081e4000c101122 */
[----:B0-----:R-:W-:Y:S02]  /*d93a0*/  PRMT R60, R53, 0x7773, RZ ;  /* 0x00007773353c7816 */ /* 0x001fe400000000ff */
[----:B------:R-:W3:Y:S04]  /*d93b0*/  LDL.LU.64 R52, [R1+0x810] ;  /* 0x0008100001347983 */ /* 0x000ee80000300a00 */
[----:B------:R-:W2:Y:S04]  /*d93c0*/  LDL.LU.64 R10, [R1+0x890] ;  /* 0x00089000010a7983 */ /* 0x000ea80000300a00 */
[----:B------:R-:W2:Y:S01]  /*d93d0*/  LDL.LU R58, [R1+0x5c] ;  /* 0x00005c00013a7983 */ /* 0x000ea20000300800 */
[----:B------:R-:W-:-:S03]  /*d93e0*/  LOP3.LUT P0, RZ, R51, 0x10, RZ, 0xc0, !PT ;  /* 0x0000001033ff7812 */ /* 0x000fc6000780c0ff */
[----:B------:R-:W3:Y:S04]  /*d93f0*/  LDL.LU.64 R6, [R1+0x888] ;  /* 0x0008880001067983 */ /* 0x000ee80000300a00 */
[----:B------:R-:W3:Y:S06]  /*d9400*/  LDL.LU.64 R54, [R1+0x8a8] ;  /* 0x0008a80001367983 */ /* 0x000eec0000300a00 */
[----:B------:R0:W-:Y:S04]  /*d9410*/  @P0 STG.E.U8 desc[UR34][R56.64], R60 ;  /* 0x0000003c38000986 */ /* 0x0001e8000c101122 */
[----:B0-----:R-:W4:Y:S04]  /*d9420*/  LDL.LU.64 R56, [R1+0x8b8] ;  /* 0x0008b80001387983 */ /* 0x001f280000300a00 */
[----:B------:R-:W4:Y:S01]  /*d9430*/  LDL.LU R61, [R1+0x40] ;  /* 0x00004000013d7983 */ /* 0x000f220000300800 */
[----:B------:R-:W-:-:S02]  /*d9440*/  LOP3.LUT P5, RZ, R51, 0x20, RZ, 0xc0, !PT ;  /* 0x0000002033ff7812 */ /* 0x000fc400078ac0ff */
[C---:B------:R-:W-:Y:S02]  /*d9450*/  LOP3.LUT P6, RZ, R51.reuse, 0x40, RZ, 0xc0, !PT ;  /* 0x0000004033ff7812 */ /* 0x040fe400078cc0ff */
        /* <DEDUP_REMOVED lines=14> */
[----:B--2---:R-:W-:-:S05]  /*d9540*/  PRMT R60, R58, 0x7770, RZ ;  /* 0x000077703a3c7816 */ /* 0x004fca00000000ff */
[----:B------:R0:W-:Y:S02]  /*d9550*/  @P5 STG.E.U8 desc[UR34][R14.64], R60 ;  /* 0x0000003c0e005986 */ /* 0x0001e4000c101122 */
[----:B0-----:R-:W-:-:S05]  /*d9560*/  PRMT R60, R58, 0x7771, RZ ;  /* 0x000077713a3c7816 */ /* 0x001fca00000000ff */
[----:B---3--:R0:W-:Y:S04]  /*d9570*/  @P6 STG.E.U8 desc[UR34][R52.64], R60 ;  /* 0x0000003c34006986 */ /* 0x0081e8000c101122 */
[----:B0-----:R-:W2:Y:S01]  /*d9580*/  LDL.LU.64 R52, [R1+0x8b0] ;  /* 0x0008b00001347983 */ /* 0x001ea20000300a00 */
[----:B------:R-:W-:Y:S02]  /*d9590*/  @P1 LOP3.LUT R3, R3, 0x20, RZ, 0xfc, !PT ;  /* 0x0000002003031812 */ /* 0x000fe400078efcff */
[----:B------:R-:W-:Y:S01]  /*d95a0*/  LOP3.LUT P1, RZ, R51, 0x1000, RZ, 0xc0, !PT ;  /* 0x0000100033ff7812 */ /* 0x000fe2000782c0ff */
[----:B------:R-:W3:Y:S01]  /*d95b0*/  LDL.LU.64 R30, [R1+0x8c8] ;  /* 0x0008c800011e7983 */ /* 0x000ee20000300a00 */
[----:B------:R-:W-:Y:S02]  /*d95c0*/  LOP3.LUT R3, R3, 0xffffffbf, RZ, 0xc0, !PT ;  /* 0xffffffbf03037812 */ /* 0x000fe400078ec0ff */
[----:B------:R-:W-:Y:S01]  /*d95d0*/  LOP3.LUT P0, RZ, R51, 0x80, RZ, 0xc0, !PT ;  /* 0x0000008033ff7812 */ /* 0x000fe2000780c0ff */
[----:B------:R-:W3:Y:S01]  /*d95e0*/  LDL.LU.64 R26, [R1+0x940] ;  /* 0x00094000011a7983 */ /* 0x000ee20000300a00 */
[----:B------:R-:W-:-:S03]  /*d95f0*/  PRMT R60, R58, 0x7772, RZ ;  /* 0x000077723a3c7816 */ /* 0x000fc600000000ff */
[----:B------:R-:W3:Y:S04]  /*d9600*/  LDL.LU R59, [R1+0x30] ;  /* 0x00003000013b7983 */ /* 0x000ee80000300800 */
[----:B------:R-:W-:Y:S01]  /*d9610*/  @P1 LOP3.LUT R3, R3, 0x40, RZ, 0xfc, !PT ;  /* 0x0000004003031812 */ /* 0x000fe200078efcff */
[----:B------:R-:W3:Y:S01]  /*d9620*/  LDL.LU.64 R24, [R1+0x960] ;  /* 0x0009600001187983 */ /* 0x000ee20000300a00 */
[----:B------:R-:W-:Y:S02]  /*d9630*/  LOP3.LUT P1, RZ, R51, 0x800, RZ, 0xc0, !PT ;  /* 0x0000080033ff7812 */ /* 0x000fe4000782c0ff */
[----:B------:R-:W-:Y:S01]  /*d9640*/  LOP3.LUT R3, R3, 0xffffff7f, RZ, 0xc0, !PT ;  /* 0xffffff7f03037812 */ /* 0x000fe200078ec0ff */
[----:B------:R0:W-:Y:S04]  /*d9650*/  @P0 STG.E.U8 desc[UR34][R10.64], R60 ;  /* 0x0000003c0a000986 */ /* 0x0001e8000c101122 */
[----:B------:R-:W3:Y:S04]  /*d9660*/  LDL.LU.64 R22, [R1+0x968] ;  /* 0x0009680001167983 */ /* 0x000ee80000300a00 */
[----:B------:R-:W3:Y:S02]  /*d9670*/  LDL.LU.64 R20, [R1+0x978] ;  /* 0x0009780001147983 */ /* 0x000ee40000300a00 */
[----:B------:R-:W-:-:S02]  /*d9680*/  @P1 LOP3.LUT R3, R3, 0x80, RZ, 0xfc, !PT ;  /* 0x0000008003031812 */ /* 0x000fc400078efcff */
[----:B------:R-:W-:Y:S01]  /*d9690*/  LOP3.LUT P1, RZ, R51, 0x400, RZ, 0xc0, !PT ;  /* 0x0000040033ff7812 */ /* 0x000fe2000782c0ff */
[----:B------:R-:W3:Y:S01]  /*d96a0*/  LDL.LU.64 R18, [R1+0x9f8] ;  /* 0x0009f80001127983 */ /* 0x000ee20000300a00 */
[----:B------:R-:W-:Y:S02]  /*d96b0*/  LOP3.LUT R3, R3, 0xfffffeff, RZ, 0xc0, !PT ;  /* 0xfffffeff03037812 */ /* 0x000fe400078ec0ff */
[----:B0-----:R-:W-:Y:S01]  /*d96c0*/  PRMT R60, R58, 0x7773, RZ ;  /* 0x000077733a3c7816 */ /* 0x001fe200000000ff */
[----:B------:R-:W3:Y:S04]  /*d96d0*/  LDL.LU.64 R16, [R1+0xa08] ;  /* 0x000a080001107983 */ /* 0x000ee80000300a00 */
[----:B------:R-:W3:Y:S04]  /*d96e0*/  LDL.LU.64 R14, [R1+0xa18] ;  /* 0x000a1800010e7983 */ /* 0x000ee80000300a00 */
[----:B------:R-:W-:Y:S01]  /*d96f0*/  @P1 LOP3.LUT R3, R3, 0x100, RZ, 0xfc, !PT ;  /* 0x0000010003031812 */ /* 0x000fe200078efcff */
[----:B------:R-:W3:Y:S01]  /*d9700*/  LDL.LU.64 R10, [R1+0xa30] ;  /* 0x000a3000010a7983 */ /* 0x000ee20000300a00 */
[----:B------:R-:W-:-:S02]  /*d9710*/  LOP3.LUT P1, RZ, R51, 0x200, RZ, 0xc0, !PT ;  /* 0x0000020033ff7812 */ /* 0x000fc4000782c0ff */
[----:B------:R-:W-:Y:S01]  /*d9720*/  LOP3.LUT R3, R3, 0xfffffdff, RZ, 0xc0, !PT ;  /* 0xfffffdff03037812 */ /* 0x000fe200078ec0ff */
[----:B------:R-:W3:Y:S10]  /*d9730*/  LDL.LU R58, [R1+0x10] ;  /* 0x00001000013a7983 */ /* 0x000ef40000300800 */
[----:B------:R-:W-:-:S02]  /*d9740*/  @P1 LOP3.LUT R3, R3, 0x200, RZ, 0xfc, !PT ;  /* 0x0000020003031812 */ /* 0x000fc400078efcff */
[----:B------:R-:W-:-:S13]  /*d9750*/  LOP3.LUT P1, RZ, R51, 0x100, RZ, 0xc0, !PT ;  /* 0x0000010033ff7812 */ /* 0x000fda000782c0ff */
[----:B------:R4:W-:Y:S01]  /*d9760*/  @P1 STG.E.U8 desc[UR34][R6.64], R60 ;  /* 0x0000003c06001986 */ /* 0x0009e2000c101122 */
[----:B------:R-:W-:Y:S02]  /*d9770*/  LOP3.LUT P1, RZ, R3, 0x200, RZ, 0xc0, !PT ;  /* 0x0000020003ff7812 */ /* 0x000fe4000782c0ff */
[----:B----4-:R-:W-:Y:S01]  /*d9780*/  PRMT R60, R61, 0x7770, RZ ;  /* 0x000077703d3c7816 */ /* 0x010fe200000000ff */
[----:B------:R-:W4:Y:S10]  /*d9790*/  LDL.LU.64 R6, [R1+0xa40] ;  /* 0x000a400001067983 */ /* 0x000f340000300a00 */
[----:B------:R0:W-:Y:S01]  /*d97a0*/  @P1 STG.E.U8 desc[UR34][R54.64], R60 ;  /* 0x0000003c36001986 */ /* 0x0001e2000c101122 */
[----:B------:R-:W-:-:S02]  /*d97b0*/  LOP3.LUT P1, RZ, R3, 0x100, RZ, 0xc0, !PT ;  /* 0x0000010003ff7812 */ /* 0x000fc4000782c0ff */
[----:B0-----:R-:W-:Y:S01]  /*d97c0*/  PRMT R60, R61, 0x7771, RZ ;  /* 0x000077713d3c7816 */ /* 0x001fe200000000ff */
[----:B------:R-:W4:Y:S10]  /*d97d0*/  LDL.LU.64 R54, [R1+0xa58] ;  /* 0x000a580001367983 */ /* 0x000f340000300a00 */
[----:B------:R0:W-:Y:S01]  /*d97e0*/  @P1 STG.E.U8 desc[UR34][R56.64], R60 ;  /* 0x0000003c38001986 */ /* 0x0001e2000c101122 */
[----:B------:R-:W-:-:S02]  /*d97f0*/  LOP3.LUT P1, RZ, R3, 0x80, RZ, 0xc0, !PT ;  /* 0x0000008003ff7812 */ /* 0x000fc4000782c0ff */
[----:B0-----:R-:W-:Y:S01]  /*d9800*/  PRMT R60, R61, 0x7772, RZ ;  /* 0x000077723d3c7816 */ /* 0x001fe200000000ff */
[----:B------:R-:W4:Y:S10]  /*d9810*/  LDL.LU.64 R56, [R1+0xab8] ;  /* 0x000ab80001387983 */ /* 0x000f340000300a00 */
[----:B--2---:R0:W-:Y:S04]  /*d9820*/  @P1 STG.E.U8 desc[UR34][R52.64], R60 ;  /* 0x0000003c34001986 */ /* 0x0041e8000c101122 */
[----:B0-----:R-:W2:Y:S01]  /*d9830*/  LDL.LU.64 R52, [R1+0x5188] ;  /* 0x0051880001347983 */ /* 0x001ea20000300a00 */
[----:B------:R-:W-:-:S02]  /*d9840*/  LOP3.LUT P1, RZ, R3, 0x40, RZ, 0xc0, !PT ;  /* 0x0000004003ff7812 */ /* 0x000fc4000782c0ff */
[----:B------:R-:W-:-:S11]  /*d9850*/  PRMT R60, R61, 0x7773, RZ ;  /* 0x000077733d3c7816 */ /* 0x000fd600000000ff */
        /* <DEDUP_REMOVED lines=28> */
[----:B------:R-:W3:Y:S01]  /*d9a20*/  LDL.LU.64 R14, [R1+0xad8] ;  /* 0x000ad800010e7983 */ /* 0x000ee20000300a00 */
[----:B0-----:R-:W-:-:S03]  /*d9a30*/  PRMT R60, R58, 0x7770, RZ ;  /* 0x000077703a3c7816 */ /* 0x001fc600000000ff */
[----:B------:R-:W3:Y:S04]  /*d9a40*/  LDL.LU.64 R10, [R1+0xaf0] ;  /* 0x000af000010a7983 */ /* 0x000ee80000300a00 */
[----:B----4-:R0:W-:Y:S04]  /*d9a50*/  @P5 STG.E.U8 desc[UR34][R6.64], R60 ;  /* 0x0000003c06005986 */ /* 0x0101e8000c101122 */
[----:B0-----:R-:W4:Y:S04]  /*d9a60*/  LDL.LU.64 R6, [R1+0xae8] ;  /* 0x000ae80001067983 */ /* 0x001f280000300a00 */
[----:B------:R-:W3:Y:S01]  /*d9a70*/  LDL.LU R59, [R1] ;  /* 0x00000000013b7983 */ /* 0x000ee20000300800 */
[----:B------:R-:W-:-:S02]  /*d9a80*/  LOP3.LUT P6, RZ, R51, 0x400000, RZ, 0xc0, !PT ;  /* 0x0040000033ff7812 */ /* 0x000fc400078cc0ff */
[----:B------:R-:W-:Y:S02]  /*d9a90*/  PRMT R60, R58, 0x7771, RZ ;  /* 0x000077713a3c7816 */ /* 0x000fe400000000ff */
[----:B------:R-:W-:-:S09]  /*d9aa0*/  LOP3.LUT R48, R48, 0xfeffffff, RZ, 0xc0, !PT ;  /* 0xfeffffff30307812 */ /* 0x000fd200078ec0ff */
[----:B------:R0:W-:Y:S04]  /*d9ab0*/  @P6 STG.E.U8 desc[UR34][R54.64], R60 ;  /* 0x0000003c36006986 */ /* 0x0001e8000c101122 */
[----:B0-----:R-:W3:Y:S01]  /*d9ac0*/  LDL.LU.64 R54, [R1+0xb00] ;  /* 0x000b000001367983 */ /* 0x001ee20000300a00 */
[C---:B------:R-:W-:Y:S02]  /*d9ad0*/  LOP3.LUT P0, RZ, R51.reuse, 0x800000, RZ, 0xc0, !PT ;  /* 0x0080000033ff7812 */ /* 0x040fe4000780c0ff */
[C---:B------:R-:W-:Y:S02]  /*d9ae0*/  LOP3.LUT P5, RZ, R51.reuse, 0x1000000, RZ, 0xc0, !PT ;  /* 0x0100000033ff7812 */ /* 0x040fe400078ac0ff */
[----:B------:R-:W-:Y:S02]  /*d9af0*/  PRMT R60, R58, 0x7772, RZ ;  /* 0x000077723a3c7816 */ /* 0x000fe400000000ff */
[----:B------:R-:W-:-:S07]  /*d9b00*/  LOP3.LUT P6, RZ, R51, 0x2000000, RZ, 0xc0, !PT ;  /* 0x0200000033ff7812 */ /* 0x000fce00078cc0ff */
[----:B------:R0:W-:Y:S01]  /*d9b10*/  @P0 STG.E.U8 desc[UR34][R56.64], R60 ;  /* 0x0000003c38000986 */ /* 0x0001e2000c101122 */
[----:B------:R-:W-:Y:S02]  /*d9b20*/  LOP3.LUT P0, RZ, R51, 0x4000000, RZ, 0xc0, !PT ;  /* 0x0400000033ff7812 */ /* 0x000fe4000780c0ff */
[----:B------:R-:W-:Y:S02]  /*d9b30*/  LOP3.LUT R3, R3, 0xfffffffe, RZ, 0xc0, !PT ;  /* 0xfffffffe03037812 */ /* 0x000fe400078ec0ff */
[----:B0-----:R-:W-:Y:S01]  /*d9b40*/  PRMT R60, R58, 0x7773, RZ ;  /* 0x000077733a3c7816 */ /* 0x001fe200000000ff */
[----:B------:R-:W3:Y:S04]  /*d9b50*/  LDL.LU.64 R56, [R1+0xb10] ;  /* 0x000b100001387983 */ /* 0x000ee80000300a00 */
[----:B------:R-:W3:Y:S04]  /*d9b60*/  LDL.LU.64 R30, [R1+0xb30] ;  /* 0x000b3000011e7983 */ /* 0x000ee80000300a00 */
[----:B------:R-:W3:Y:S04]  /*d9b70*/  LDL.LU.64 R26, [R1+0x1048] ;  /* 0x00104800011a7983 */ /* 0x000ee80000300a00 */
[----:B------:R-:W3:Y:S04]  /*d9b80*/  LDL.LU.64 R24, [R1+0x1050] ;  /* 0x0010500001187983 */ /* 0x000ee80000300a00 */
[----:B------:R-:W3:Y:S01]  /*d9b90*/  LDL.LU.64 R22, [R1+0x1058] ;  /* 0x0010580001167983 */ /* 0x000ee20000300a00 */
        /* <DEDUP_REMOVED lines=24> */
[----:B------:R-:W-:Y:S02]  /*d9d20*/  LOP3.LUT P1, RZ, R51, 0x10000000, RZ, 0xc0, !PT ;  /* 0x1000000033ff7812 */ /* 0x000fe4000782c0ff */
[----:B0-----:R-:W-:-:S05]  /*d9d30*/  PRMT R60, R59, 0x7770, RZ ;  /* 0x000077703b3c7816 */ /* 0x001fca00000000ff */
[----:B------:R0:W-:Y:S06]  /*d9d40*/  @P6 STG.E.U8 desc[UR34][R14.64], R60 ;  /* 0x0000003c0e006986 */ /* 0x0001ec000c101122 */
[----:B------:R-:W-:Y:S02]  /*d9d50*/  @P1 LOP3.LUT R3, R3, 0x1, RZ, 0xfc, !PT ;  /* 0x0000000103031812 */ /* 0x000fe400078efcff */
[----:B------:R-:W-:Y:S02]  /*d9d60*/  LOP3.LUT P1, RZ, R51, 0x8000000, RZ, 0xc0, !PT ;  /* 0x0800000033ff7812 */ /* 0x000fe4000782c0ff */
[----:B0-----:R-:W-:-:S05]  /*d9d70*/  PRMT R60, R59, 0x7771, RZ ;  /* 0x000077713b3c7816 */ /* 0x001fca00000000ff */
[----:B------:R0:W-:Y:S02]  /*d9d80*/  @P0 STG.E.U8 desc[UR34][R10.64], R60 ;  /* 0x0000003c0a000986 */ /* 0x0001e4000c101122 */
[----:B0-----:R-:W-:-:S05]  /*d9d90*/  PRMT R60, R59, 0x7772, RZ ;  /* 0x000077723b3c7816 */ /* 0x001fca00000000ff */
[----:B----4-:R0:W-:Y:S04]  /*d9da0*/  @P1 STG.E.U8 desc[UR34][R6.64], R60 ;  /* 0x0000003c06001986 */ /* 0x0101e8000c101122 */
[----:B0-----:R-:W2:Y:S04]  /*d9db0*/  LDL.LU.64 R60, [R1+0xb20] ;  /* 0x000b2000013c7983 */ /* 0x001ea80000300a00 */
[----:B------:R-:W3:Y:S04]  /*d9dc0*/  LDL.LU.64 R20, [R1+0x1060] ;  /* 0x0010600001147983 */ /* 0x000ee80000300a00 */
[----:B------:R-:W4:Y:S04]  /*d9dd0*/  LDL.LU.64 R18, [R1+0x1068] ;  /* 0x0010680001127983 */ /* 0x000f280000300a00 */
[----:B------:R-:W3:Y:S04]  /*d9de0*/  LDL.LU.64 R16, [R1+0x1070] ;  /* 0x0010700001107983 */ /* 0x000ee80000300a00 */
[----:B------:R-:W3:Y:S04]  /*d9df0*/  LDL.LU.64 R14, [R1+0x1078] ;  /* 0x00107800010e7983 */ /* 0x000ee80000300a00 */
[----:B------:R-:W3:Y:S01]  /*d9e00*/  LDL.LU.64 R10, [R1+0x1098] ;  /* 0x00109800010a7983 */ /* 0x000ee20000300a00 */
[----:B------:R-:W-:-:S02]  /*d9e10*/  LOP3.LUT P1, RZ, R3, 0x1, RZ, 0xc0, !PT ;  /* 0x0000000103ff7812 */ /* 0x000fc4000782c0ff */
[----:B------:R-:W-:-:S11]  /*d9e20*/  PRMT R3, R59, 0x7773, RZ ;  /* 0x000077733b037816 */ /* 0x000fd600000000ff */
[----:B------:R0:W-:Y:S04]  /*d9e30*/  @P1 STG.E.U8 desc[UR34][R54.64], R3 ;  /* 0x0000000336001986 */ /* 0x0001e8000c101122 */
[----:B0-----:R-:W3:Y:S04]  /*d9e40*/  LDL.LU R54, [R1+0x44] ;  /* 0x0000440001367983 */ /* 0x001ee80000300800 */
[----:B------:R-:W3:Y:S04]  /*d9e50*/  LDL.LU.64 R6, [R1+0x1090] ;  /* 0x0010900001067983 */ /* 0x000ee80000300a00 */
[----:B------:R-:W3:Y:S01]  /*d9e60*/  LDL.LU.64 R58, [R1+0x10a0] ;  /* 0x0010a000013a7983 */ /* 0x000ee20000300a00 */
[----:B------:R-:W-:-:S02]  /*d9e70*/  LOP3.LUT P1, RZ, R48, 0x80000000, RZ, 0xc0, !PT ;  /* 0x8000000030ff7812 */ /* 0x000fc4000782c0ff */
[----:B------:R-:W-:-:S11]  /*d9e80*/  PRMT R3, R4, 0x7770, RZ ;  /* 0x0000777004037816 */ /* 0x000fd600000000ff */
[----:B------:R0:W-:Y:S01]  /*d9e90*/  @P1 STG.E.U8 desc[UR34][R56.64], R3 ;  /* 0x0000000338001986 */ /* 0x0001e2000c101122 */
[----:B------:R-:W-:Y:S02]  /*d9ea0*/  LOP3.LUT P1, RZ, R48, 0x40000000, RZ, 0xc0, !PT ;  /* 0x4000000030ff7812 */ /* 0x000fe4000782c0ff */
[----:B0-----:R-:W-:Y:S01]  /*d9eb0*/  PRMT R3, R4, 0x7771, RZ ;  /* 0x0000777104037816 */ /* 0x001fe200000000ff */
[----:B------:R-:W4:Y:S01]  /*d9ec0*/  LDL.LU.64 R56, [R1+0x10b0] ;  /* 0x0010b00001387983 */ /* 0x000f220000300a00 */
[C---:B------:R-:W-:Y:S02]  /*d9ed0*/  LOP3.LUT P2, RZ, R52.reuse, 0x20, RZ, 0xc0, !PT ;  /* 0x0000002034ff7812 */ /* 0x040fe4000784c0ff */
[C---:B------:R-:W-:Y:S02]  /*d9ee0*/  LOP3.LUT P3, RZ, R52.reuse, 0x40, RZ, 0xc0, !PT ;  /* 0x0000004034ff7812 */ /* 0x040fe4000786c0ff */
[C---:B------:R-:W-:Y:S02]  /*d9ef0*/  LOP3.LUT P4, RZ, R52.reuse, 0x80, RZ, 0xc0, !PT ;  /* 0x0000008034ff7812 */ /* 0x040fe4000788c0ff */
[----:B------:R-:W-:-:S02]  /*d9f00*/  LOP3.LUT P5, RZ, R52, 0x100, RZ, 0xc0, !PT ;  /* 0x0000010034ff7812 */ /* 0x000fc400078ac0ff */
[----:B------:R-:W-:Y:S01]  /*d9f10*/  LOP3.LUT P6, RZ, R52, 0x200, RZ, 0xc0, !PT ;  /* 0x0000020034ff7812 */ /* 0x000fe200078cc0ff */
[----:B--2---:R0:W-:Y:S01]  /*d9f20*/  @P1 STG.E.U8 desc[UR34][R60.64], R3 ;  /* 0x000000033c001986 */ /* 0x0041e2000c101122 */
[----:B------:R-:W-:Y:S02]  /*d9f30*/  LOP3.LUT P1, RZ, R48, 0x20000000, RZ, 0xc0, !PT ;  /* 0x2000000030ff7812 */ /* 0x000fe4000782c0ff */
[----:B0-----:R-:W-:-:S11]  /*d9f40*/  PRMT R3, R4, 0x7772, RZ ;  /* 0x0000777204037816 */ /* 0x001fd600000000ff */
[----:B------:R0:W-:Y:S01]  /*d9f50*/  @P1 STG.E.U8 desc[UR34][R30.64], R3 ;  /* 0x000000031e001986 */ /* 0x0001e2000c101122 */
[----:B------:R-:W-:Y:S02]  /*d9f60*/  LOP3.LUT P1, RZ, R48, 0x10000000, RZ, 0xc0, !PT ;  /* 0x1000000030ff7812 */ /* 0x000fe4000782c0ff */
[----:B------:R-:W-:-:S11]  /*d9f70*/  PRMT R4, R4, 0x7773, RZ ;  /* 0x0000777304047816 */ /* 0x000fd600000000ff */
[----:B------:R-:W-:Y:S01]  /*d9f80*/  @P1 STG.E.U8 desc[UR34][R26.64], R4 ;  /* 0x000000041a001986 */ /* 0x000fe2000c101122 */
        /* <DEDUP_REMOVED lines=8> */
[----:B---3--:R0:W-:Y:S01]  /*da010*/  @P1 STG.E.U8 desc[UR34][R20.64], R3 ;  /* 0x0000000314001986 */ /* 0x0081e2000c101122 */
[----:B------:R-:W-:Y:S02]  /*da020*/  LOP3.LUT P1, RZ, R48, 0x1000000, RZ, 0xc0, !PT ;  /* 0x0100000030ff7812 */ /* 0x000fe4000782c0ff */
[----:B------:R-:W-:Y:S02]  /*da030*/  PRMT R8, R8, 0x7773, RZ ;  /* 0x0000777308087816 */ /* 0x000fe400000000ff */
[----:B0-----:R-:W-:-:S09]  /*da040*/  PRMT R3, R12, 0x7770, RZ ;  /* 0x000077700c037816 */ /* 0x001fd200000000ff */
[----:B----4-:R-:W-:Y:S04]  /*da050*/  @P1 STG.E.U8 desc[UR34][R18.64], R8 ;  /* 0x0000000812001986 */ /* 0x010fe8000c101122 */
[----:B------:R0:W-:Y:S02]  /*da060*/  @P2 STG.E.U8 desc[UR34][R16.64], R3 ;  /* 0x0000000310002986 */ /* 0x0001e4000c101122 */
[----:B0-----:R-:W-:-:S05]  /*da070*/  PRMT R3, R12, 0x7771, RZ ;  /* 0x000077710c037816 */ /* 0x001fca00000000ff */
[----:B------:R0:W-:Y:S04]  /*da080*/  @P3 STG.E.U8 desc[UR34][R14.64], R3 ;  /* 0x000000030e003986 */ /* 0x0001e8000c101122 */
[----:B0-----:R-:W2:Y:S01]  /*da090*/  LDL.LU.64 R14, [R1+0x10a8] ;  /* 0x0010a800010e7983 */ /* 0x001ea20000300a00 */
[----:B------:R-:W-:-:S05]  /*da0a0*/  PRMT R3, R12, 0x7772, RZ ;  /* 0x000077720c037816 */ /* 0x000fca00000000ff */
[----:B------:R0:W-:Y:S04]  /*da0b0*/  @P4 STG.E.U8 desc[UR34][R10.64], R3 ;  /* 0x000000030a004986 */ /* 0x0001e8000c101122 */
[----:B0-----:R-:W3:Y:S01]  /*da0c0*/  LDL.LU.64 R10, [R1+0x10e8] ;  /* 0x0010e800010a7983 */ /* 0x001ee20000300a00 */
[----:B------:R-:W-:Y:S02]  /*da0d0*/  PRMT R12, R12, 0x7773, RZ ;  /* 0x000077730c0c7816 */ /* 0x000fe400000000ff */
[----:B------:R-:W-:Y:S01]  /*da0e0*/  PRMT R3, R54, 0x7770, RZ ;  /* 0x0000777036037816 */ /* 0x000fe200000000ff */
[----:B------:R-:W4:Y:S04]  /*da0f0*/  LDL.LU.64 R16, [R1+0x10f0] ;  /* 0x0010f00001107983 */ /* 0x000f280000300a00 */
[----:B------:R0:W-:Y:S04]  /*da100*/  @P5 STG.E.U8 desc[UR34][R6.64], R12 ;  /* 0x0000000c06005986 */ /* 0x0001e8000c101122 */
[----:B------:R1:W-:Y:S04]  /*da110*/  @P6 STG.E.U8 desc[UR34][R58.64], R3 ;  /* 0x000000033a006986 */ /* 0x0003e8000c101122 */
[----:B0-----:R-:W4:Y:S04]  /*da120*/  LDL.LU.64 R6, [R1+0x1108] ;  /* 0x0011080001067983 */ /* 0x001f280000300a00 */
[----:B-1----:R-:W4:Y:S04]  /*da130*/  LDL.LU.64 R58, [R1+0x1120] ;  /* 0x00112000013a7983 */ /* 0x002f280000300a00 */
[----:B------:R-:W4:Y:S01]  /*da140*/  LDL.LU R55, [R1+0x34] ;  /* 0x0000340001377983 */ /* 0x000f220000300800 */
[----:B------:R-:W-:-:S02]  /*da150*/  LOP3.LUT P1, RZ, R52, 0x800000, RZ, 0xc0, !PT ;  /* 0x0080000034ff7812 */ /* 0x000fc4000782c0ff */
[----:B------:R-:W-:Y:S02]  /*da160*/  LOP3.LUT R48, R48, 0xffff7fff, RZ, 0xc0, !PT ;  /* 0xffff7fff30307812 */ /* 0x000fe400078ec0ff */
[----:B------:R-:W-:-:S09]  /*da170*/  LOP3.LUT P0, RZ, R52, 0x400, RZ, 0xc0, !PT ;  /* 0x0000040034ff7812 */ /* 0x000fd2000780c0ff */
[----:B------:R-:W-:Y:S02]  /*da180*/  @P1 LOP3.LUT R48, R48, 0x8000, RZ, 0xfc, !PT ;  /* 0x0000800030301812 */ /* 0x000fe400078efcff */
[----:B------:R-:W-:Y:S02]  /*da190*/  LOP3.LUT P1, RZ, R52, 0x400000, RZ, 0xc0, !PT ;  /* 0x0040000034ff7812 */ /* 0x000fe4000782c0ff */
[----:B------:R-:W-:Y:S02]  /*da1a0*/  LOP3.LUT R48, R48, 0xfffeffff, RZ, 0xc0, !PT ;  /* 0xfffeffff30307812 */ /* 0x000fe400078ec0ff */
[----:B------:R-:W-:Y:S02]  /*da1b0*/  PRMT R3, R54, 0x7771, RZ ;  /* 0x0000777136037816 */ /* 0x000fe400000000ff */
[----:B------:R-:W-:-:S03]  /*da1c0*/  LOP3.LUT P5, RZ, R52, 0x800, RZ, 0xc0, !PT ;  /* 0x0000080034ff7812 */ /* 0x000fc600078ac0ff */
[----:B------:R0:W-:Y:S04]  /*da1d0*/  @P0 STG.E.U8 desc[UR34][R56.64], R3 ;  /* 0x0000000338000986 */ /* 0x0001e8000c101122 */
[----:B------:R-:W-:Y:S02]  /*da1e0*/  @P1 LOP3.LUT R48, R48, 0x10000, RZ, 0xfc, !PT ;  /* 0x0001000030301812 */ /* 0x000fe400078efcff */
[----:B------:R-:W-:Y:S01]  /*da1f0*/  LOP3.LUT P1, RZ, R52, 0x200000, RZ, 0xc0, !PT ;  /* 0x0020000034ff7812 */ /* 0x000fe2000782c0ff */
[----:B0-----:R-:W4:Y:S01]  /*da200*/  LDL.LU.64 R56, [R1+0x1150] ;  /* 0x0011500001387983 */ /* 0x001f220000300a00 */
[----:B------:R-:W-:Y:S02]  /*da210*/  LOP3.LUT R48, R48, 0xfffdffff, RZ, 0xc0, !PT ;  /* 0xfffdffff30307812 */ /* 0x000fe400078ec0ff */
[----:B------:R-:W-:Y:S01]  /*da220*/  PRMT R3, R54, 0x7772, RZ ;  /* 0x0000777236037816 */ /* 0x000fe200000000ff */
[----:B------:R-:W4:Y:S08]  /*da230*/  LDL.LU R20, [R1+0x24] ;  /* 0x0000240001147983 */ /* 0x000f300000300800 */
[----:B------:R-:W-:-:S02]  /*da240*/  @P1 LOP3.LUT R48, R48, 0x20000, RZ, 0xfc, !PT ;  /* 0x0002000030301812 */ /* 0x000fc400078efcff */
[C---:B------:R-:W-:Y:S02]  /*da250*/  LOP3.LUT P1, RZ, R52.reuse, 0x100000, RZ, 0xc0, !PT ;  /* 0x0010000034ff7812 */ /* 0x040fe4000782c0ff */
[----:B------:R-:W-:Y:S02]  /*da260*/  LOP3.LUT P6, RZ, R52, 0x1000, RZ, 0xc0, !PT ;  /* 0x0000100034ff7812 */ /* 0x000fe400078cc0ff */
[----:B------:R-:W-:-:S09]  /*da270*/  LOP3.LUT R48, R48, 0xfffbffff, RZ, 0xc0, !PT ;  /* 0xfffbffff30307812 */ /* 0x000fd200078ec0ff */
        /* <DEDUP_REMOVED lines=15> */
[----:B------:R-:W-:-:S11]  /*da370*/  LOP3.LUT R48, R48, 0xff7fffff, RZ, 0xc0, !PT ;  /* 0xff7fffff30307812 */ /* 0x000fd600078ec0ff */
[----:B------:R-:W-:Y:S02]  /*da380*/  @P1 LOP3.LUT R48, R48, 0x800000, RZ, 0xfc, !PT ;  /* 0x0080000030301812 */ /* 0x000fe400078efcff */
[----:B------:R-:W-:Y:S01]  /*da390*/  LOP3.LUT P1, RZ, R52, 0x4000, RZ, 0xc0, !PT ;  /* 0x0000400034ff7812 */ /* 0x000fe2000782c0ff */
[----:B--2---:R0:W-:Y:S04]  /*da3a0*/  @P5 STG.E.U8 desc[UR34][R14.64], R3 ;  /* 0x000000030e005986 */ /* 0x0041e8000c101122 */
[----:B0-----:R-:W2:Y:S01]  /*da3b0*/  LDL.LU.64 R14, [R1+0x1160] ;  /* 0x00116000010e7983 */ /* 0x001ea20000300a00 */
[----:B------:R-:W-:-:S05]  /*da3c0*/  PRMT R3, R54, 0x7773, RZ ;  /* 0x0000777336037816 */ /* 0x000fca00000000ff */
[----:B---3--:R0:W-:Y:S04]  /*da3d0*/  @P6 STG.E.U8 desc[UR34][R10.64], R3 ;  /* 0x000000030a006986 */ /* 0x0081e8000c101122 */
[----:B0-----:R-:W3:Y:S04]  /*da3e0*/  LDL.LU.64 R10, [R1+0x1168] ;  /* 0x00116800010a7983 */ /* 0x001ee80000300a00 */
[----:B------:R-:W3:Y:S04]  /*da3f0*/  LDL.LU.64 R60, [R1+0x1180] ;  /* 0x00118000013c7983 */ /* 0x000ee80000300a00 */
[----:B------:R-:W3:Y:S04]  /*da400*/  LDL.LU R21, [R1+0x14] ;  /* 0x0000140001157983 */ /* 0x000ee80000300800 */
[----:B------:R-:W3:Y:S04]  /*da410*/  LDL.LU.64 R30, [R1+0x1188] ;  /* 0x00118800011e7983 */ /* 0x000ee80000300a00 */
[----:B------:R-:W3:Y:S04]  /*da420*/  LDL.LU.64 R26, [R1+0x1190] ;  /* 0x00119000011a7983 */ /* 0x000ee80000300a00 */
[----:B------:R-:W3:Y:S01]  /*da430*/  LDL.LU.64 R24, [R1+0x1198] ;  /* 0x0011980001187983 */ /* 0x000ee20000300a00 */
[----:B----4-:R-:W-:-:S03]  /*da440*/  PRMT R3, R55, 0x7770, RZ ;  /* 0x0000777037037816 */ /* 0x010fc600000000ff */
[----:B------:R-:W4:Y:S04]  /*da450*/  LDL.LU.64 R22, [R1+0x11a8] ;  /* 0x0011a80001167983 */ /* 0x000f280000300a00 */
[----:B------:R0:W-:Y:S04]  /*da460*/  @P0 STG.E.U8 desc[UR34][R16.64], R3 ;  /* 0x0000000310000986 */ /* 0x0001e8000c101122 */
[----:B------:R-:W4:Y:S01]  /*da470*/  LDL.LU.64 R18, [R1+0x11a0] ;  /* 0x0011a00001127983 */ /* 0x000f220000300a00 */
[----:B0-----:R-:W-:-:S03]  /*da480*/  PRMT R3, R55, 0x7771, RZ ;  /* 0x0000777137037816 */ /* 0x001fc600000000ff */
[----:B------:R-:W4:Y:S04]  /*da490*/  LDL.LU.64 R16, [R1+0x11b0] ;  /* 0x0011b00001107983 */ /* 0x000f280000300a00 */
[----:B------:R0:W-:Y:S01]  /*da4a0*/  @P1 STG.E.U8 desc[UR34][R6.64], R3 ;  /* 0x0000000306001986 */ /* 0x0001e2000c101122 */
[----:B------:R-:W-:Y:S02]  /*da4b0*/  LOP3.LUT P1, RZ, R48, 0x800000, RZ, 0xc0, !PT ;  /* 0x0080000030ff7812 */ /* 0x000fe4000782c0ff */
[C---:B0-----:R-:W-:Y:S01]  /*da4c0*/  PRMT R3, R55.reuse, 0x7772, RZ ;  /* 0x0000777237037816 */ /* 0x041fe200000000ff */
[----:B------:R-:W4:Y:S10]  /*da4d0*/  LDL.LU.64 R6, [R1+0x11c8] ;  /* 0x0011c80001067983 */ /* 0x000f340000300a00 */
[----:B------:R0:W-:Y:S04]  /*da4e0*/  @P1 STG.E.U8 desc[UR34][R58.64], R3 ;  /* 0x000000033a001986 */ /* 0x0001e8000c101122 */
[----:B0-----:R-:W4:Y:S01]  /*da4f0*/  LDL.LU.64 R58, [R1+0x11c0] ;  /* 0x0011c000013a7983 */ /* 0x001f220000300a00 */
[----:B------:R-:W-:-:S03]  /*da500*/  PRMT R3, R55, 0x7773, RZ ;  /* 0x0000777337037816 */ /* 0x000fc600000000ff */
[----:B------:R-:W4:Y:S01]  /*da510*/  LDL.LU.64 R54, [R1+0x11d8] ;  /* 0x0011d80001367983 */ /* 0x000f220000300a00 */
[----:B------:R-:W-:-:S13]  /*da520*/  LOP3.LUT P1, RZ, R48, 0x400000, RZ, 0xc0, !PT ;  /* 0x0040000030ff7812 */ /* 0x000fda000782c0ff */
        /* <DEDUP_REMOVED lines=11> */
[----:B0-----:R-:W-:Y:S01]  /*da5e0*/  PRMT R3, R20, 0x7771, RZ ;  /* 0x0000777114037816 */ /* 0x001fe200000000ff */
[----:B------:R-:W2:Y:S10]  /*da5f0*/  LDL.LU.64 R14, [R1+0x5178] ;  /* 0x00517800010e7983 */ /* 0x000eb40000300a00 */
[----:B---3--:R0:W-:Y:S01]  /*da600*/  @P1 STG.E.U8 desc[UR34][R10.64], R3 ;  /* 0x000000030a001986 */ /* 0x0081e2000c101122 */
        /* <DEDUP_REMOVED lines=19> */
[----:B------:R0:W-:Y:S02]  /*da740*/  @P3 STG.E.U8 desc[UR34][R16.64], R3 ;  /* 0x0000000310003986 */ /* 0x0001e4000c101122 */
[----:B0-----:R-:W-:-:S05]  /*da750*/  PRMT R3, R53, 0x7771, RZ ;  /* 0x0000777135037816 */ /* 0x001fca00000000ff */
[----:B------:R0:W-:Y:S02]  /*da760*/  @P4 STG.E.U8 desc[UR34][R6.64], R3 ;  /* 0x0000000306004986 */ /* 0x0001e4000c101122 */
[----:B0-----:R-:W-:-:S05]  /*da770*/  PRMT R3, R53, 0x7772, RZ ;  /* 0x0000777235037816 */ /* 0x001fca00000000ff */
[----:B------:R0:W-:Y:S02]  /*da780*/  @P5 STG.E.U8 desc[UR34][R58.64], R3 ;  /* 0x000000033a005986 */ /* 0x0001e4000c101122 */
[----:B0-----:R-:W-:Y:S02]  /*da790*/  PRMT R3, R53, 0x7773, RZ ;  /* 0x0000777335037816 */ /* 0x001fe400000000ff */
[----:B------:R-:W4:Y:S04]  /*da7a0*/  LDL.LU R53, [R1+0x5168] ;  /* 0x0051680001357983 */ /* 0x000f280000300800 */
[----:B------:R-:W2:Y:S04]  /*da7b0*/  LDL.LU.64 R6, [R1+0x11e8] ;  /* 0x0011e80001067983 */ /* 0x000ea80000300a00 */
[----:B------:R0:W-:Y:S04]  /*da7c0*/  @P6 STG.E.U8 desc[UR34][R54.64], R3 ;  /* 0x0000000336006986 */ /* 0x0001e8000c101122 */
[----:B0-----:R-:W3:Y:S04]  /*da7d0*/  LDL.LU.64 R54, [R1+0x11f0] ;  /* 0x0011f00001367983 */ /* 0x001ee80000300a00 */
[----:B------:R-:W4:Y:S04]  /*da7e0*/  LDL.LU.64 R18, [R1+0x11f8] ;  /* 0x0011f80001127983 */ /* 0x000f280000300a00 */
[----:B------:R-:W4:Y:S01]  /*da7f0*/  LDL.LU.64 R16, [R1+0x1200] ;  /* 0x0012000001107983 */ /* 0x000f220000300a00 */
[----:B------:R-:W-:-:S03]  /*da800*/  LOP3.LUT P0, RZ, R52, 0x20000000, RZ, 0xc0, !PT ;  /* 0x2000000034ff7812 */ /* 0x000fc6000780c0ff */
[----:B------:R-:W4:Y:S01]  /*da810*/  LDL.LU.64 R58, [R1+0x1208] ;  /* 0x00120800013a7983 */ /* 0x000f220000300a00 */
[----:B------:R-:W-:Y:S02]  /*da820*/  PRMT R3, R5, 0x7770, RZ ;  /* 0x0000777005037816 */ /* 0x000fe400000000ff */
[----:B------:R-:W-:-:S07]  /*da830*/  LOP3.LUT P5, RZ, R52, 0x40000000, RZ, 0xc0, !PT ;  /* 0x4000000034ff7812 */ /* 0x000fce00078ac0ff */
[----:B------:R0:W-:Y:S04]  /*da840*/  @P0 STG.E.U8 desc[UR34][R56.64], R3 ;  /* 0x0000000338000986 */ /* 0x0001e8000c101122 */
[----:B0-----:R-:W4:Y:S01]  /*da850*/  LDL.LU.64 R56, [R1+0x1210] ;  /* 0x0012100001387983 */ /* 0x001f220000300a00 */
[C---:B------:R-:W-:Y:S02]  /*da860*/  PRMT R3, R5.reuse, 0x7771, RZ ;  /* 0x0000777105037816 */ /* 0x040fe400000000ff */
[----:B------:R-:W-:Y:S02]  /*da870*/  LOP3.LUT P6, RZ, R52, 0x80000000, RZ, 0xc0, !PT ;  /* 0x8000000034ff7812 */ /* 0x000fe400078cc0ff */
[----:B------:R-:W-:Y:S01]  /*da880*/  LOP3.LUT R48, R48, 0xffffffbf, RZ, 0xc0, !PT ;  /* 0xffffffbf30307812 */ /* 0x000fe200078ec0ff */
[----:B--2---:R0:W-:Y:S04]  /*da890*/  @P5 STG.E.U8 desc[UR34][R6.64], R3 ;  /* 0x0000000306005986 */ /* 0x0041e8000c101122 */
[----:B0-----:R-:W2:Y:S01]  /*da8a0*/  LDL.LU.64 R6, [R1+0x1218] ;  /* 0x0012180001067983 */ /* 0x001ea20000300a00 */
[----:B------:R-:W-:-:S05]  /*da8b0*/  PRMT R3, R5, 0x7772, RZ ;  /* 0x0000777205037816 */ /* 0x000fca00000000ff */
[----:B---3--:R0:W-:Y:S04]  /*da8c0*/  @P6 STG.E.U8 desc[UR34][R54.64], R3 ;  /* 0x0000000336006986 */ /* 0x0081e8000c101122 */
[----:B0-----:R-:W3:Y:S01]  /*da8d0*/  LDL.LU.64 R54, [R1+0x1220] ;  /* 0x0012200001367983 */ /* 0x001ee20000300a00 */
[----:B----4-:R-:W-:-:S13]  /*da8e0*/  LOP3.LUT P1, RZ, R53, 0x400, RZ, 0xc0, !PT ;  /* 0x0000040035ff7812 */ /* 0x010fda000782c0ff */
        /* <DEDUP_REMOVED lines=27> */
[----:B------:R-:W-:Y:S02]  /*daaa0*/  PRMT R5, R5, 0x7773, RZ ;  /* 0x0000777305057816 */ /* 0x000fe400000000ff */
[----:B------:R-:W-:-:S03]  /*daab0*/  PRMT R3, R9, 0x7770, RZ ;  /* 0x0000777009037816 */ /* 0x000fc600000000ff */
[----:B------:R0:W-:Y:S06]  /*daac0*/  @P0 STG.E.U8 desc[UR34][R18.64], R5 ;  /* 0x0000000512000986 */ /* 0x0001ec000c101122 */
[----:B------:R1:W-:Y:S01]  /*daad0*/  @P1 STG.E.U8 desc[UR34][R16.64], R3 ;  /* 0x0000000310001986 */ /* 0x0003e2000c101122 */
[----:B------:R-:W-:-:S03]  /*daae0*/  LOP3.LUT P1, RZ, R48, 0x4000, RZ, 0xc0, !PT ;  /* 0x0000400030ff7812 */ /* 0x000fc6000782c0ff */
[----:B0-----:R-:W4:Y:S04]  /*daaf0*/  LDL.LU.64 R4, [R1+0x1238] ;  /* 0x0012380001047983 */ /* 0x001f280000300a00 */
[----:B------:R-:W4:Y:S01]  /*dab00*/  LDL.LU.64 R60, [R1+0x1230] ;  /* 0x00123000013c7983 */ /* 0x000f220000300a00 */
[----:B-1----:R-:W-:-:S03]  /*dab10*/  PRMT R3, R9, 0x7771, RZ ;  /* 0x0000777109037816 */ /* 0x002fc600000000ff */
[----:B------:R-:W4:Y:S04]  /*dab20*/  LDL.LU R23, [R1+0x48] ;  /* 0x0000480001177983 */ /* 0x000f280000300800 */
[----:B------:R0:W-:Y:S01]  /*dab30*/  @P1 STG.E.U8 desc[UR34][R58.64], R3 ;  /* 0x000000033a001986 */ /* 0x0001e2000c101122 */
[----:B------:R-:W-:-:S03]  /*dab40*/  LOP3.LUT P1, RZ, R48, 0x2000, RZ, 0xc0, !PT ;  /* 0x0000200030ff7812 */ /* 0x000fc6000782c0ff */
[----:B------:R-:W4:Y:S04]  /*dab50*/  LDL.LU.64 R30, [R1+0x1240] ;  /* 0x00124000011e7983 */ /* 0x000f280000300a00 */
[----:B------:R-:W4:Y:S01]  /*dab60*/  LDL.LU.64 R26, [R1+0x1258] ;  /* 0x00125800011a7983 */ /* 0x000f220000300a00 */
[----:B0-----:R-:W-:-:S03]  /*dab70*/  PRMT R3, R9, 0x7772, RZ ;  /* 0x0000777209037816 */ /* 0x001fc600000000ff */
[----:B------:R-:W4:Y:S04]  /*dab80*/  LDL.LU.64 R24, [R1+0x1250] ;  /* 0x0012500001187983 */ /* 0x000f280000300a00 */
[----:B------:R0:W-:Y:S01]  /*dab90*/  @P1 STG.E.U8 desc[UR34][R56.64], R3 ;  /* 0x0000000338001986 */ /* 0x0001e2000c101122 */
[----:B------:R-:W-:Y:S02]  /*daba0*/  LOP3.LUT P1, RZ, R48, 0x1000, RZ, 0xc0, !PT ;  /* 0x0000100030ff7812 */ /* 0x000fe4000782c0ff */
[----:B------:R-:W-:Y:S01]  /*dabb0*/  PRMT R9, R9, 0x7773, RZ ;  /* 0x0000777309097816 */ /* 0x000fe200000000ff */
[----:B------:R-:W4:Y:S04]  /*dabc0*/  LDL.LU.64 R20, [R1+0x1260] ;  /* 0x0012600001147983 */ /* 0x000f280000300a00 */
[----:B------:R-:W4:Y:S04]  /*dabd0*/  LDL.LU.64 R18, [R1+0x1268] ;  /* 0x0012680001127983 */ /* 0x000f280000300a00 */
[----:B------:R-:W4:Y:S04]  /*dabe0*/  LDL.LU.64 R16, [R1+0x1270] ;  /* 0x0012700001107983 */ /* 0x000f280000300a00 */
[----:B------:R-:W4:Y:S04]  /*dabf0*/  LDL.LU.64 R58, [R1+0x1278] ;  /* 0x00127800013a7983 */ /* 0x000f280000300a00 */
[----:B0-----:R-:W4:Y:S01]  /*dac00*/  LDL.LU.64 R56, [R1+0x1280] ;  /* 0x0012800001387983 */ /* 0x001f220000300a00 */
[----:B------:R-:W-:-:S03]  /*dac10*/  PRMT R3, R13, 0x7770, RZ ;  /* 0x000077700d037816 */ /* 0x000fc600000000ff */
[----:B--2---:R0:W-:Y:S04]  /*dac20*/  @P1 STG.E.U8 desc[UR34][R6.64], R9 ;  /* 0x0000000906001986 */ /* 0x0041e8000c101122 */
[----:B0-----:R-:W2:Y:S04]  /*dac30*/  LDL.LU.64 R6, [R1+0x5160] ;  /* 0x0051600001067983 */ /* 0x001ea80000300a00 */
[----:B------:R-:W2:Y:S01]  /*dac40*/  LDL.LU.64 R8, [R1+0x1228] ;  /* 0x0012280001087983 */ /* 0x000ea20000300a00 */
[----:B------:R-:W-:-:S13]  /*dac50*/  LOP3.LUT P1, RZ, R48, 0x800, RZ, 0xc0, !PT ;  /* 0x0000080030ff7812 */ /* 0x000fda000782c0ff */
[----:B---3--:R0:W-:Y:S04]  /*dac60*/  @P1 STG.E.U8 desc[UR34][R54.64], R3 ;  /* 0x0000000336001986 */ /* 0x0081e8000c101122 */
[----:B0-----:R-:W3:Y:S01]  /*dac70*/  LDL.LU.64 R54, [R1+0x5158] ;  /* 0x0051580001367983 */ /* 0x001ee20000300a00 */
[----:B------:R-:W-:Y:S02]  /*dac80*/  LOP3.LUT P1, RZ, R48, 0x400, RZ, 0xc0, !PT ;  /* 0x0000040030ff7812 */ /* 0x000fe4000782c0ff */
[----:B------:R-:W-:Y:S02]  /*dac90*/  PRMT R3, R13, 0x7771, RZ ;  /* 0x000077710d037816 */ /* 0x000fe400000000ff */
[C---:B------:R-:W-:Y:S02]  /*daca0*/  LOP3.LUT P2, RZ, R53.reuse, 0x800, RZ, 0xc0, !PT ;  /* 0x0000080035ff7812 */ /* 0x040fe4000784c0ff */
[----:B------:R-:W-:-:S02]  /*dacb0*/  LOP3.LUT P3, RZ, R53, 0x1000, RZ, 0xc0, !PT ;  /* 0x0000100035ff7812 */ /* 0x000fc4000786c0ff */
[C---:B------:R-:W-:Y:S02]  /*dacc0*/  LOP3.LUT P4, RZ, R53.reuse, 0x2000, RZ, 0xc0, !PT ;  /* 0x0000200035ff7812 */ /* 0x040fe4000788c0ff */
[C---:B------:R-:W-:Y:S02]  /*dacd0*/  LOP3.LUT P5, RZ, R53.reuse, 0x4000, RZ, 0xc0, !PT ;  /* 0x0000400035ff7812 */ /* 0x040fe400078ac0ff */
[C---:B------:R-:W-:Y:S02]  /*dace0*/  LOP3.LUT P6, RZ, R53.reuse, 0x8000, RZ, 0xc0, !PT ;  /* 0x0000800035ff7812 */ /* 0x040fe400078cc0ff */
[----:B------:R-:W-:Y:S02]  /*dacf0*/  LOP3.LUT P0, RZ, R53, 0x10000, RZ, 0xc0, !PT ;  /* 0x0001000035ff7812 */ /* 0x000fe4000780c0ff */
[----:B------:R-:W-:Y:S01]  /*dad00*/  LOP3.LUT R49, R49, 0xdfffffff, RZ, 0xc0, !PT ;  /* 0xdfffffff31317812 */ /* 0x000fe200078ec0ff */
[----:B--2---:R0:W-:Y:S01]  /*dad10*/  @P1 STG.E.U8 desc[UR34][R8.64], R3 ;  /* 0x0000000308001986 */ /* 0x0041e2000c101122 */
[----:B------:R-:W-:-:S02]  /*dad20*/  LOP3.LUT P1, RZ, R48, 0x200, RZ, 0xc0, !PT ;  /* 0x0000020030ff7812 */ /* 0x000fc4000782c0ff */
[----:B0-----:R-:W-:-:S11]  /*dad30*/  PRMT R3, R13, 0x7772, RZ ;  /* 0x000077720d037816 */ /* 0x001fd600000000ff */
[----:B----4-:R0:W-:Y:S01]  /*dad40*/  @P1 STG.E.U8 desc[UR34][R4.64], R3 ;  /* 0x0000000304001986 */ /* 0x0101e2000c101122 */
        /* <DEDUP_REMOVED lines=13> */
[----:B---3--:R-:W-:-:S05]  /*dae20*/  PRMT R3, R54, 0x7770, RZ ;  /* 0x0000777036037816 */ /* 0x008fca00000000ff */
        /* <DEDUP_REMOVED lines=8> */
[----:B------:R-:W4:Y:S04]  /*daeb0*/  LDL.LU.64 R22, [R1+0x1290] ;  /* 0x0012900001167983 */ /* 0x000f280000300a00 */
[----:B------:R-:W2:Y:S04]  /*daec0*/  LDL.LU.64 R20, [R1+0x1298] ;  /* 0x0012980001147983 */ /* 0x000ea80000300a00 */
[----:B------:R-:W2:Y:S04]  /*daed0*/  LDL.LU R19, [R1+0x28] ;  /* 0x0000280001137983 */ /* 0x000ea80000300800 */
[----:B------:R-:W3:Y:S04]  /*daee0*/  LDL.LU.64 R16, [R1+0x1940] ;  /* 0x0019400001107983 */ /* 0x000ee80000300a00 */
[----:B------:R0:W-:Y:S04]  /*daef0*/  @P0 STG.E.U8 desc[UR34][R56.64], R3 ;  /* 0x0000000338000986 */ /* 0x0001e8000c101122 */
[----:B------:R-:W4:Y:S04]  /*daf00*/  LDL.LU.64 R58, [R1+0x1fc0] ;  /* 0x001fc000013a7983 */ /* 0x000f280000300a00 */
[----:B0-----:R-:W4:Y:S04]  /*daf10*/  LDL.LU.64 R56, [R1+0x1fc8] ;  /* 0x001fc80001387983 */ /* 0x001f280000300a00 */
[----:B------:R-:W4:Y:S01]  /*daf20*/  LDL.LU R12, [R1+0x18] ;  /* 0x00001800010c7983 */ /* 0x000f220000300800 */
        /* <DEDUP_REMOVED lines=26> */
[C---:B------:R-:W-:Y:S02]  /*db0d0*/  LOP3.LUT P6, RZ, R53.reuse, 0x40000, RZ, 0xc0, !PT ;  /* 0x0004000035ff7812 */ /* 0x040fe400078cc0ff */
[----:B------:R-:W-:-:S02]  /*db0e0*/  LOP3.LUT P0, RZ, R53, 0x80000, RZ, 0xc0, !PT ;  /* 0x0008000035ff7812 */ /* 0x000fc4000780c0ff */
[C---:B------:R-:W-:Y:S02]  /*db0f0*/  LOP3.LUT P2, RZ, R53.reuse, 0x40000000, RZ, 0xc0, !PT ;  /* 0x4000000035ff7812 */ /* 0x040fe4000784c0ff */
[C---:B------:R-:W-:Y:S02]  /*db100*/  LOP3.LUT P3, RZ, R53.reuse, 0x80000000, RZ, 0xc0, !PT ;  /* 0x8000000035ff7812 */ /* 0x040fe4000786c0ff */
[----:B------:R-:W-:Y:S02]  /*db110*/  @P1 LOP3.LUT R48, R48, 0x20, RZ, 0xfc, !PT ;  /* 0x0000002030301812 */ /* 0x000fe400078efcff */
[----:B------:R-:W-:Y:S02]  /*db120*/  LOP3.LUT P1, RZ, R53, 0x100000, RZ, 0xc0, !PT ;  /* 0x0010000035ff7812 */ /* 0x000fe4000782c0ff */
[----:B------:R-:W4:Y:S04]  /*db130*/  LDL.LU.64 R52, [R1+0x1fe0] ;  /* 0x001fe00001347983 */ /* 0x000f280000300a00 */
[----:B------:R-:W4:Y:S04]  /*db140*/  LDL.LU.64 R8, [R1+0x1fd0] ;  /* 0x001fd00001087983 */ /* 0x000f280000300a00 */
[----:B------:R-:W4:Y:S04]  /*db150*/  LDL.LU.64 R4, [R1+0x1fe8] ;  /* 0x001fe80001047983 */ /* 0x000f280000300a00 */
[----:B------:R-:W4:Y:S04]  /*db160*/  LDL.LU.64 R60, [R1+0x1ff8] ;  /* 0x001ff800013c7983 */ /* 0x000f280000300a00 */
[----:B------:R-:W4:Y:S04]  /*db170*/  LDL.LU.64 R30, [R1+0x1ff0] ;  /* 0x001ff000011e7983 */ /* 0x000f280000300a00 */
[----:B------:R-:W4:Y:S01]  /*db180*/  LDL.LU.64 R26, [R1+0x2000] ;  /* 0x00200000011a7983 */ /* 0x000f220000300a00 */
        /* <DEDUP_REMOVED lines=12> */
[----:B------:R-:W4:Y:S01]  /*db250*/  LDL.LU.64 R18, [R1+0x2020] ;  /* 0x0020200001127983 */ /* 0x000f220000300a00 */
[----:B0-----:R-:W-:-:S03]  /*db260*/  PRMT R3, R12, 0x7770, RZ ;  /* 0x000077700c037816 */ /* 0x001fc600000000ff */
[----:B------:R-:W4:Y:S06]  /*db270*/  LDL.LU.64 R16, [R1+0x2028] ;  /* 0x0020280001107983 */ /* 0x000f2c0000300a00 */
        /* <DEDUP_REMOVED lines=23> */
[----:B------:R-:W-:Y:S01]  /*db3f0*/  LOP3.LUT P4, RZ, R54, 0x1, RZ, 0xc0, !PT ;  /* 0x0000000136ff7812 */ /* 0x000fe2000788c0ff */
[----:B------:R-:W4:Y:S08]  /*db400*/  LDL.LU R55, [R1+0x5150] ;  /* 0x0051500001377983 */ /* 0x000f300000300800 */
[----:B------:R0:W-:Y:S01]  /*db410*/  @P1 STG.E.U8 desc[UR34][R26.64], R3 ;  /* 0x000000031a001986 */ /* 0x0001e2000c101122 */
[----:B------:R-:W-:-:S02]  /*db420*/  LOP3.LUT P1, RZ, R49, 0x20000000, RZ, 0xc0, !PT ;  /* 0x2000000031ff7812 */ /* 0x000fc4000782c0ff */
[----:B0-----:R-:W-:Y:S02]  /*db430*/  PRMT R3, R6, 0x7770, RZ ;  /* 0x0000777006037816 */ /* 0x001fe400000000ff */
[C---:B------:R-:W-:Y:S02]  /*db440*/  LOP3.LUT P5, RZ, R54.reuse, 0x2, RZ, 0xc0, !PT ;  /* 0x0000000236ff7812 */ /* 0x040fe400078ac0ff */
[----:B------:R-:W-:-:S07]  /*db450*/  LOP3.LUT P6, RZ, R54, 0x4, RZ, 0xc0, !PT ;  /* 0x0000000436ff7812 */ /* 0x000fce00078cc0ff */
[----:B--2---:R0:W-:Y:S02]  /*db460*/  @P1 STG.E.U8 desc[UR34][R24.64], R3 ;  /* 0x0000000318001986 */ /* 0x0041e4000c101122 */
[----:B0-----:R-:W-:-:S05]  /*db470*/  PRMT R3, R6, 0x7771, RZ ;  /* 0x0000777106037816 */ /* 0x001fca00000000ff */
[----:B---3--:R0:W-:Y:S02]  /*db480*/  @P2 STG.E.U8 desc[UR34][R22.64], R3 ;  /* 0x0000000316002986 */ /* 0x0081e4000c101122 */
[C---:B0-----:R-:W-:Y:S02]  /*db490*/  PRMT R3, R6.reuse, 0x7772, RZ ;  /* 0x0000777206037816 */ /* 0x041fe400000000ff */
[----:B------:R-:W2:Y:S01]  /*db4a0*/  LDL.LU.64 R22, [R1+0x2040] ;  /* 0x0020400001167983 */ /* 0x000ea20000300a00 */
[----:B------:R-:W-:-:S03]  /*db4b0*/  PRMT R6, R6, 0x7773, RZ ;  /* 0x0000777306067816 */ /* 0x000fc600000000ff */
[----:B----4-:R0:W-:Y:S04]  /*db4c0*/  @P3 STG.E.U8 desc[UR34][R20.64], R3 ;  /* 0x0000000314003986 */ /* 0x0101e8000c101122 */
[----:B------:R-:W-:Y:S01]  /*db4d0*/  @P4 STG.E.U8 desc[UR34][R18.64], R6 ;  /* 0x0000000612004986 */ /* 0x000fe2000c101122 */
[----:B0-----:R-:W-:-:S05]  /*db4e0*/  PRMT R3, R10, 0x7770, RZ ;  /* 0x000077700a037816 */ /* 0x001fca00000000ff */
[----:B------:R0:W-:Y:S02]  /*db4f0*/  @P5 STG.E.U8 desc[UR34][R16.64], R3 ;  /* 0x0000000310005986 */ /* 0x0001e4000c101122 */
[----:B0-----:R-:W-:-:S05]  /*db500*/  PRMT R3, R10, 0x7771, RZ ;  /* 0x000077710a037816 */ /* 0x001fca00000000ff */
[----:B------:R0:W-:Y:S04]  /*db510*/  @P6 STG.E.U8 desc[UR34][R58.64], R3 ;  /* 0x000000033a006986 */ /* 0x0001e8000c101122 */
[----:B0-----:R-:W3:Y:S04]  /*db520*/  LDL.LU.64 R58, [R1+0x2048] ;  /* 0x00204800013a7983 */ /* 0x001ee80000300a00 */
[----:B------:R-:W4:Y:S04]  /*db530*/  LDL.LU.64 R20, [R1+0x2050] ;  /* 0x0020500001147983 */ /* 0x000f280000300a00 */
[----:B------:R-:W4:Y:S01]  /*db540*/  LDL.LU.64 R18, [R1+0x2060] ;  /* 0x0020600001127983 */ /* 0x000f220000300a00 */
[----:B------:R-:W-:-:S03]  /*db550*/  LOP3.LUT P0, RZ, R54, 0x8, RZ, 0xc0, !PT ;  /* 0x0000000836ff7812 */ /* 0x000fc6000780c0ff */
[----:B------:R-:W4:Y:S01]  /*db560*/  LDL.LU.64 R16, [R1+0x2058] ;  /* 0x0020580001107983 */ /* 0x000f220000300a00 */
[----:B------:R-:W-:-:S09]  /*db570*/  PRMT R3, R10, 0x7772, RZ ;  /* 0x000077720a037816 */ /* 0x000fd200000000ff */
[----:B------:R0:W-:Y:S04]  /*db580*/  @P0 STG.E.U8 desc[UR34][R56.64], R3 ;  /* 0x0000000338000986 */ /* 0x0001e8000c101122 */
[----:B0-----:R-:W4:Y:S04]  /*db590*/  LDL.LU.64 R56, [R1+0x2068] ;  /* 0x0020680001387983 */ /* 0x001f280000300a00 */
[----:B------:R-:W4:Y:S01]  /*db5a0*/  LDL.LU R60, [R1+0x4c] ;  /* 0x00004c00013c7983 */ /* 0x000f220000300800 */
[C---:B------:R-:W-:Y:S02]  /*db5b0*/  LOP3.LUT P5, RZ, R54.reuse, 0x10, RZ, 0xc0, !PT ;  /* 0x0000001036ff7812 */ /* 0x040fe400078ac0ff */
[----:B------:R-:W-:Y:S01]  /*db5c0*/  LOP3.LUT P6, RZ, R54, 0x20, RZ, 0xc0, !PT ;  /* 0x0000002036ff7812 */ /* 0x000fe200078cc0ff */
[----:B------:R-:W4:Y:S01]  /*db5d0*/  LDL.LU.64 R30, [R1+0x2078] ;  /* 0x00207800011e7983 */ /* 0x000f220000300a00 */
[----:B------:R-:W-:-:S02]  /*db5e0*/  PRMT R10, R10, 0x7773, RZ ;  /* 0x000077730a0a7816 */ /* 0x000fc400000000ff */
[----:B------:R-:W-:Y:S02]  /*db5f0*/  PRMT R3, R14, 0x7770, RZ ;  /* 0x000077700e037816 */ /* 0x000fe400000000ff */
        /* <DEDUP_REMOVED lines=9> */
[----:B------:R-:W-:Y:S01]  /*db690*/  LOP3.LUT P1, RZ, R54, 0x2000, RZ, 0xc0, !PT ;  /* 0x0000200036ff7812 */ /* 0x000fe2000782c0ff */
[----:B--2---:R-:W-:Y:S04]  /*db6a0*/  @P5 STG.E.U8 desc[UR34][R22.64], R10 ;  /* 0x0000000a16005986 */ /* 0x004fe8000c101122 */
[----:B---3--:R0:W-:Y:S04]  /*db6b0*/  @P6 STG.E.U8 desc[UR34][R58.64], R3 ;  /* 0x000000033a006986 */ /* 0x0081e8000c101122 */
[----:B0-----:R-:W2:Y:S01]  /*db6c0*/  LDL.LU.64 R58, [R1+0x2070] ;  /* 0x00207000013a7983 */ /* 0x001ea20000300a00 */
[----:B------:R-:W-:-:S03]  /*db6d0*/  LOP3.LUT R49, R49, 0xff7fffff, RZ, 0xc0, !PT ;  /* 0xff7fffff31317812 */ /* 0x000fc600078ec0ff */
[----:B------:R-:W3:Y:S01]  /*db6e0*/  LDL.LU.64 R52, [R1+0x2080] ;  /* 0x0020800001347983 */ /* 0x000ee20000300a00 */
[----:B------:R-:W-:Y:S02]  /*db6f0*/  @P1 LOP3.LUT R49, R49, 0x800000, RZ, 0xfc, !PT ;  /* 0x0080000031311812 */ /* 0x000fe400078efcff */
[C---:B------:R-:W-:Y:S01]  /*db700*/  LOP3.LUT P1, RZ, R54.reuse, 0x1000, RZ, 0xc0, !PT ;  /* 0x0000100036ff7812 */ /* 0x040fe2000782c0ff */
[----:B------:R-:W3:Y:S01]  /*db710*/  LDL.LU R61, [R1+0x3c] ;  /* 0x00003c00013d7983 */ /* 0x000ee20000300800 */
[----:B------:R-:W-:Y:S02]  /*db720*/  LOP3.LUT R49, R49, 0xfeffffff, RZ, 0xc0, !PT ;  /* 0xfeffffff31317812 */ /* 0x000fe400078ec0ff */
[----:B------:R-:W-:Y:S01]  /*db730*/  LOP3.LUT P0, RZ, R54, 0x40, RZ, 0xc0, !PT ;  /* 0x0000004036ff7812 */ /* 0x000fe2000780c0ff */
[----:B------:R-:W3:Y:S01]  /*db740*/  LDL.LU.64 R12, [R1+0x2088] ;  /* 0x00208800010c7983 */ /* 0x000ee20000300a00 */
[----:B------:R-:W-:-:S03]  /*db750*/  PRMT R3, R14, 0x7771, RZ ;  /* 0x000077710e037816 */ /* 0x000fc600000000ff */
[----:B------:R-:W3:Y:S04]  /*db760*/  LDL.LU.64 R8, [R1+0x2090] ;  /* 0x0020900001087983 */ /* 0x000ee80000300a00 */
[----:B------:R-:W-:Y:S01]  /*db770*/  @P1 LOP3.LUT R49, R49, 0x1000000, RZ, 0xfc, !PT ;  /* 0x0100000031311812 */ /* 0x000fe200078efcff */
[----:B------:R-:W3:Y:S01]  /*db780*/  LDL.LU.64 R4, [R1+0x2098] ;  /* 0x0020980001047983 */ /* 0x000ee20000300a00 */
[----:B------:R-:W-:Y:S02]  /*db790*/  LOP3.LUT P1, RZ, R54, 0x800, RZ, 0xc0, !PT ;  /* 0x0000080036ff7812 */ /* 0x000fe4000782c0ff */
[----:B------:R-:W-:Y:S01]  /*db7a0*/  LOP3.LUT R49, R49, 0xfdffffff, RZ, 0xc0, !PT ;  /* 0xfdffffff31317812 */ /* 0x000fe200078ec0ff */
[----:B----4-:R0:W-:Y:S04]  /*db7b0*/  @P0 STG.E.U8 desc[UR34][R20.64], R3 ;  /* 0x0000000314000986 */ /* 0x0101e8000c101122 */
[----:B------:R-:W4:Y:S04]  /*db7c0*/  LDL.LU.64 R26, [R1+0x20a0] ;  /* 0x0020a000011a7983 */ /* 0x000f280000300a00 */
[----:B------:R-:W4:Y:S02]  /*db7d0*/  LDL.LU.64 R24, [R1+0x20a8] ;  /* 0x0020a80001187983 */ /* 0x000f240000300a00 */
[----:B------:R-:W-:-:S02]  /*db7e0*/  @P1 LOP3.LUT R49, R49, 0x2000000, RZ, 0xfc, !PT ;  /* 0x0200000031311812 */ /* 0x000fc400078efcff */
[----:B------:R-:W-:Y:S01]  /*db7f0*/  LOP3.LUT P1, RZ, R54, 0x400, RZ, 0xc0, !PT ;  /* 0x0000040036ff7812 */ /* 0x000fe2000782c0ff */
[----:B------:R-:W4:Y:S01]  /*db800*/  LDL.LU.64 R22, [R1+0x20b0] ;  /* 0x0020b00001167983 */ /* 0x000f220000300a00 */
[----:B------:R-:W-:Y:S02]  /*db810*/  LOP3.LUT R49, R49, 0xfbffffff, RZ, 0xc0, !PT ;  /* 0xfbffffff31317812 */ /* 0x000fe400078ec0ff */
[----:B0-----:R-:W-:Y:S01]  /*db820*/  PRMT R3, R14, 0x7772, RZ ;  /* 0x000077720e037816 */ /* 0x001fe200000000ff */
        /* <DEDUP_REMOVED lines=9> */
[----:B------:R-:W-:-:S11]  /*db8c0*/  PRMT R14, R14, 0x7773, RZ ;  /* 0x000077730e0e7816 */ /* 0x000fd600000000ff */
[----:B------:R0:W-:Y:S01]  /*db8d0*/  @P1 STG.E.U8 desc[UR34][R18.64], R3 ;  /* 0x0000000312001986 */ /* 0x0001e2000c101122 */
[C---:B------:R-:W-:Y:S02]  /*db8e0*/  LOP3.LUT P1, RZ, R49.reuse, 0x10000000, RZ, 0xc0, !PT ;  /* 0x1000000031ff7812 */ /* 0x040fe4000782c0ff */
[----:B0-----:R-:W-:Y:S01]  /*db8f0*/  PRMT R3, R60, 0x7770, RZ ;  /* 0x000077703c037816 */ /* 0x001fe200000000ff */
[----:B------:R-:W4:Y:S10]  /*db900*/  LDL.LU.64 R18, [R1+0x20c0] ;  /* 0x0020c00001127983 */ /* 0x000f340000300a00 */
[----:B------:R0:W-:Y:S01]  /*db910*/  @P1 STG.E.U8 desc[UR34][R16.64], R14 ;  /* 0x0000000e10001986 */ /* 0x0001e2000c101122 */
[----:B------:R-:W-:-:S03]  /*db920*/  LOP3.LUT P1, RZ, R49, 0x8000000, RZ, 0xc0, !PT ;  /* 0x0800000031ff7812 */ /* 0x000fc6000782c0ff */
[----:B0-----:R-:W4:Y:S10]  /*db930*/  LDL.LU.64 R16, [R1+0x20c8] ;  /* 0x0020c80001107983 */ /* 0x001f340000300a00 */
        /* <DEDUP_REMOVED lines=26> */
[----:B----4-:R0:W-:Y:S01]  /*dbae0*/  @P1 STG.E.U8 desc[UR34][R26.64], R3 ;  /* 0x000000031a001986 */ /* 0x0101e2000c101122 */
[----:B------:R-:W-:Y:S02]  /*dbaf0*/  LOP3.LUT P4, RZ, R54, 0x80000, RZ, 0xc0, !PT ;  /* 0x0008000036ff7812 */ /* 0x000fe4000788c0ff */
[----:B0-----:R-:W-:-:S05]  /*dbb00*/  PRMT R3, R55, 0x7770, RZ ;  /* 0x0000777037037816 */ /* 0x001fca00000000ff */
[----:B------:R0:W-:Y:S01]  /*dbb10*/  @P2 STG.E.U8 desc[UR34][R24.64], R3 ;  /* 0x0000000318002986 */ /* 0x0001e2000c101122 */
[----:B------:R-:W-:Y:S02]  /*dbb20*/  LOP3.LUT P5, RZ, R54, 0x100000, RZ, 0xc0, !PT ;  /* 0x0010000036ff7812 */ /* 0x000fe400078ac0ff */
[----:B0-----:R-:W-:-:S05]  /*dbb30*/  PRMT R3, R55, 0x7771, RZ ;  /* 0x0000777137037816 */ /* 0x001fca00000000ff */
[----:B------:R0:W-:Y:S01]  /*dbb40*/  @P3 STG.E.U8 desc[UR34][R22.64], R3 ;  /* 0x0000000316003986 */ /* 0x0001e2000c101122 */
[----:B------:R-:W-:Y:S02]  /*dbb50*/  LOP3.LUT P6, RZ, R54, 0x200000, RZ, 0xc0, !PT ;  /* 0x0020000036ff7812 */ /* 0x000fe400078cc0ff */
[----:B0-----:R-:W-:-:S05]  /*dbb60*/  PRMT R3, R55, 0x7772, RZ ;  /* 0x0000777237037816 */ /* 0x001fca00000000ff */
[----:B------:R0:W-:Y:S02]  /*dbb70*/  @P4 STG.E.U8 desc[UR34][R20.64], R3 ;  /* 0x0000000314004986 */ /* 0x0001e4000c101122 */
[----:B0-----:R-:W-:Y:S02]  /*dbb80*/  PRMT R3, R55, 0x7773, RZ ;  /* 0x0000777337037816 */ /* 0x001fe400000000ff */
[----:B------:R-:W3:Y:S04]  /*dbb90*/  LDL.LU R55, [R1+0x5138] ;  /* 0x0051380001377983 */ /* 0x000ee80000300800 */
[----:B------:R-:W4:Y:S04]  /*dbba0*/  LDL.LU.64 R20, [R1+0x20e0] ;  /* 0x0020e00001147983 */ /* 0x000f280000300a00 */
[----:B------:R2:W-:Y:S02]  /*dbbb0*/  @P5 STG.E.U8 desc[UR34][R18.64], R3 ;  /* 0x0000000312005986 */ /* 0x0005e4000c101122 */
[----:B--2---:R-:W-:-:S05]  /*dbbc0*/  PRMT R3, R59, 0x7770, RZ ;  /* 0x000077703b037816 */ /* 0x004fca00000000ff */
[----:B------:R0:W-:Y:S04]  /*dbbd0*/  @P6 STG.E.U8 desc[UR34][R16.64], R3 ;  /* 0x0000000310006986 */ /* 0x0001e8000c101122 */
[----:B0-----:R-:W2:Y:S04]  /*dbbe0*/  LDL.LU.64 R16, [R1+0x20d8] ;  /* 0x0020d80001107983 */ /* 0x001ea80000300a00 */
[----:B------:R-:W2:Y:S04]  /*dbbf0*/  LDL.LU.64 R26, [R1+0x20e8] ;  /* 0x0020e800011a7983 */ /* 0x000ea80000300a00 */
[----:B------:R-:W2:Y:S01]  /*dbc00*/  LDL.LU.64 R22, [R1+0x20f8] ;  /* 0x0020f80001167983 */ /* 0x000ea20000300a00 */
[----:B------:R-:W-:-:S03]  /*dbc10*/  LOP3.LUT P0, RZ, R54, 0x400000, RZ, 0xc0, !PT ;  /* 0x0040000036ff7812 */ /* 0x000fc6000780c0ff */
[----:B------:R-:W2:Y:S01]  /*dbc20*/  LDL.LU.64 R18, [R1+0x20f0] ;  /* 0x0020f00001127983 */ /* 0x000ea20000300a00 */
[----:B------:R-:W-:-:S09]  /*dbc30*/  PRMT R3, R59, 0x7771, RZ ;  /* 0x000077713b037816 */ /* 0x000fd200000000ff */
[----:B------:R0:W-:Y:S04]  /*dbc40*/  @P0 STG.E.U8 desc[UR34][R56.64], R3 ;  /* 0x0000000338000986 */ /* 0x0001e8000c101122 */
[----:B0-----:R-:W2:Y:S01]  /*dbc50*/  LDL.LU.64 R56, [R1+0x2100] ;  /* 0x0021000001387983 */ /* 0x001ea20000300a00 */
[----:B------:R-:W-:-:S03]  /*dbc60*/  LOP3.LUT P5, RZ, R54, 0x800000, RZ, 0xc0, !PT ;  /* 0x0080000036ff7812 */ /* 0x000fc600078ac0ff */
[----:B------:R-:W2:Y:S01]  /*dbc70*/  LDL.LU.64 R24, [R1+0x2108] ;  /* 0x0021080001187983 */ /* 0x000ea20000300a00 */
[----:B------:R-:W-:Y:S02]  /*dbc80*/  PRMT R3, R59, 0x7772, RZ ;  /* 0x000077723b037816 */ /* 0x000fe400000000ff */
[----:B------:R-:W-:-:S07]  /*dbc90*/  LOP3.LUT P6, RZ, R54, 0x1000000, RZ, 0xc0, !PT ;  /* 0x0100000036ff7812 */ /* 0x000fce00078cc0ff */
[----:B----4-:R0:W-:Y:S04]  /*dbca0*/  @P5 STG.E.U8 desc[UR34][R20.64], R3 ;  /* 0x0000000314005986 */ /* 0x0101e8000c101122 */
[----:B0-----:R-:W4:Y:S01]  /*dbcb0*/  LDL.LU.64 R20, [R1+0x2110] ;  /* 0x0021100001147983 */ /* 0x001f220000300a00 */
[----:B------:R-:W-:Y:S02]  /*dbcc0*/  PRMT R3, R59, 0x7773, RZ ;  /* 0x000077733b037816 */ /* 0x000fe400000000ff */
[----:B---3--:R-:W-:Y:S02]  /*dbcd0*/  LOP3.LUT P1, RZ, R55, 0x8, RZ, 0xc0, !PT ;  /* 0x0000000837ff7812 */ /* 0x008fe4000782c0ff */
[----:B------:R-:W-:-:S11]  /*dbce0*/  LOP3.LUT R49, R49, 0xfffff7ff, RZ, 0xc0, !PT ;  /* 0xfffff7ff31317812 */ /* 0x000fd600078ec0ff */
[----:B------:R-:W-:Y:S02]  /*dbcf0*/  @P1 LOP3.LUT R49, R49, 0x800, RZ, 0xfc, !PT ;  /* 0x0000080031311812 */ /* 0x000fe400078efcff */
[----:B------:R-:W-:Y:S02]  /*dbd00*/  LOP3.LUT P1, RZ, R55, 0x4, RZ, 0xc0, !PT ;  /* 0x0000000437ff7812 */ /* 0x000fe4000782c0ff */
[----:B------:R-:W-:-:S11]  /*dbd10*/  LOP3.LUT R49, R49, 0xffffefff, RZ, 0xc0, !PT ;  /* 0xffffefff31317812 */ /* 0x000fd600078ec0ff */
[----:B------:R-:W-:Y:S02]  /*dbd20*/  @P1 LOP3.LUT R49, R49, 0x1000, RZ, 0xfc, !PT ;  /* 0x0000100031311812 */ /* 0x000fe400078efcff */
[----:B------:R-:W-:Y:S01]  /*dbd30*/  LOP3.LUT P1, RZ, R55, 0x2, RZ, 0xc0, !PT ;  /* 0x0000000237ff7812 */ /* 0x000fe2000782c0ff */
[----:B--2---:R0:W-:Y:S04]  /*dbd40*/  @P6 STG.E.U8 desc[UR34][R16.64], R3 ;  /* 0x0000000310006986 */ /* 0x0041e8000c101122 */
[----:B0-----:R-:W2:Y:S01]  /*dbd50*/  LDL.LU.64 R16, [R1+0x2118] ;  /* 0x0021180001107983 */ /* 0x001ea20000300a00 */
[----:B------:R-:W-:Y:S02]  /*dbd60*/  LOP3.LUT R49, R49, 0xffffdfff, RZ, 0xc0, !PT ;  /* 0xffffdfff31317812 */ /* 0x000fe400078ec0ff */
[----:B------:R-:W-:Y:S01]  /*dbd70*/  LOP3.LUT P0, RZ, R54, 0x2000000, RZ, 0xc0, !PT ;  /* 0x0200000036ff7812 */ /* 0x000fe2000780c0ff */
[----:B------:R-:W3:Y:S04]  /*dbd80*/  LDL.LU.64 R52, [R1+0x2120] ;  /* 0x0021200001347983 */ /* 0x000ee80000300a00 */
[----:B------:R-:W-:-:S02]  /*dbd90*/  @P1 LOP3.LUT R49, R49, 0x2000, RZ, 0xfc, !PT ;  /* 0x0000200031311812 */ /* 0x000fc400078efcff */
[----:B------:R-:W-:Y:S01]  /*dbda0*/  LOP3.LUT P1, RZ, R55, 0x1, RZ, 0xc0, !PT ;  /* 0x0000000137ff7812 */ /* 0x000fe2000782c0ff */
[----:B------:R-:W3:Y:S01]  /*dbdb0*/  LDL.LU.64 R12, [R1+0x2128] ;  /* 0x00212800010c7983 */ /* 0x000ee20000300a00 */
[----:B------:R-:W-:Y:S02]  /*dbdc0*/  LOP3.LUT R49, R49, 0xffffbfff, RZ, 0xc0, !PT ;  /* 0xffffbfff31317812 */ /* 0x000fe400078ec0ff */
[----:B------:R-:W-:Y:S01]  /*dbdd0*/  PRMT R3, R58, 0x7770, RZ ;  /* 0x000077703a037816 */ /* 0x000fe200000000ff */
[----:B------:R-:W3:Y:S08]  /*dbde0*/  LDL.LU.64 R8, [R1+0x2130] ;  /* 0x0021300001087983 */ /* 0x000ef00000300a00 */
[----:B------:R-:W-:Y:S01]  /*dbdf0*/  @P1 LOP3.LUT R49, R49, 0x4000, RZ, 0xfc, !PT ;  /* 0x0000400031311812 */ /* 0x000fe200078efcff */
[----:B------:R0:W-:Y:S01]  /*dbe00*/  @P0 STG.E.U8 desc[UR34][R26.64], R3 ;  /* 0x000000031a000986 */ /* 0x0001e2000c101122 */
[----:B------:R-:W-:-:S02]  /*dbe10*/  LOP3.LUT P1, RZ, R54, 0x80000000, RZ, 0xc0, !PT ;  /* 0x8000000036ff7812 */ /* 0x000fc4000782c0ff */
[----:B------:R-:W-:Y:S01]  /*dbe20*/  LOP3.LUT R49, R49, 0xffff7fff, RZ, 0xc0, !PT ;  /* 0xffff7fff31317812 */ /* 0x000fe200078ec0ff */
[----:B------:R-:W3:Y:S04]  /*dbe30*/  LDL.LU.64 R4, [R1+0x2138] ;  /* 0x0021380001047983 */ /* 0x000ee80000300a00 */
[----:B------:R-:W3:Y:S01]  /*dbe40*/  LDL.LU.64 R60, [R1+0x2140] ;  /* 0x00214000013c7983 */ /* 0x000ee20000300a00 */
[----:B0-----:R-:W-:-:S03]  /*dbe50*/  PRMT R3, R58, 0x7771, RZ ;  /* 0x000077713a037816 */ /* 0x001fc600000000ff */
[----:B------:R-:W3:Y:S02]  /*dbe60*/  LDL.LU.64 R26, [R1+0x2148] ;  /* 0x00214800011a7983 */ /* 0x000ee40000300a00 */
        /* <DEDUP_REMOVED lines=15> */
[C---:B------:R-:W-:Y:S02]  /*dbf60*/  LOP3.LUT P1, RZ, R49.reuse, 0x80000, RZ, 0xc0, !PT ;  /* 0x0008000031ff7812 */ /* 0x040fe4000782c0ff */
[----:B0-----:R-:W-:Y:S01]  /*dbf70*/  PRMT R3, R58, 0x7772, RZ ;  /* 0x000077723a037816 */ /* 0x001fe200000000ff */
[----:B------:R-:W3:Y:S10]  /*dbf80*/  LDL.LU.64 R22, [R1+0x2150] ;  /* 0x0021500001167983 */ /* 0x000ef40000300a00 */
[----:B------:R0:W-:Y:S01]  /*dbf90*/  @P1 STG.E.U8 desc[UR34][R18.64], R3 ;  /* 0x0000000312001986 */ /* 0x0001e2000c101122 */
[----:B------:R-:W-:-:S02]  /*dbfa0*/  LOP3.LUT P1, RZ, R49, 0x40000, RZ, 0xc0, !PT ;  /* 0x0004000031ff7812 */ /* 0x000fc4000782c0ff */
[----:B0-----:R-:W-:Y:S01]  /*dbfb0*/  PRMT R3, R58, 0x7773, RZ ;  /* 0x000077733a037816 */ /* 0x001fe200000000ff */
[----:B------:R-:W3:Y:S10]  /*dbfc0*/  LDL.LU.64 R18, [R1+0x2160] ;  /* 0x0021600001127983 */ /* 0x000ef40000300a00 */
[----:B------:R0:W-:Y:S01]  /*dbfd0*/  @P1 STG.E.U8 desc[UR34][R56.64], R3 ;  /* 0x0000000338001986 */ /* 0x0001e2000c101122 */
[----:B------:R-:W-:-:S03]  /*dbfe0*/  LOP3.LUT P1, RZ, R49, 0x20000, RZ, 0xc0, !PT ;  /* 0x0002000031ff7812 */ /* 0x000fc6000782c0ff */
[----:B------:R-:W3:Y:S01]  /*dbff0*/  LDL.LU.64 R58, [R1+0x2158] ;  /* 0x00215800013a7983 */ /* 0x000ee20000300a00 */
[----:B0-----:R-:W-:-:S03]  /*dc000*/  PRMT R3, R7, 0x7770, RZ ;  /* 0x0000777007037816 */ /* 0x001fc600000000ff */
[----:B------:R-:W3:Y:S06]  /*dc010*/  LDL.LU.64 R56, [R1+0x2168] ;  /* 0x0021680001387983 */ /* 0x000eec0000300a00 */
[----:B------:R0:W-:Y:S01]  /*dc020*/  @P1 STG.E.U8 desc[UR34][R24.64], R3 ;  /* 0x0000000318001986 */ /* 0x0001e2000c101122 */
[----:B------:R-:W-:Y:S02]  /*dc030*/  LOP3.LUT P1, RZ, R49, 0x10000, RZ, 0xc0, !PT ;  /* 0x0001000031ff7812 */ /* 0x000fe4000782c0ff */
[----:B0-----:R-:W-:Y:S01]  /*dc040*/  PRMT R3, R7, 0x7771, RZ ;  /* 0x0000777107037816 */ /* 0x001fe200000000ff */
[----:B------:R-:W3:Y:S10]  /*dc050*/  LDL.LU.64 R24, [R1+0x5130] ;  /* 0x0051300001187983 */ /* 0x000ef40000300a00 */
[----:B----4-:R0:W-:Y:S01]  /*dc060*/  @P1 STG.E.U8 desc[UR34][R20.64], R3 ;  /* 0x0000000314001986 */ /* 0x0101e2000c101122 */
[----:B------:R-:W-:-:S02]  /*dc070*/  LOP3.LUT P1, RZ, R49, 0x8000, RZ, 0xc0, !PT ;  /* 0x0000800031ff7812 */ /* 0x000fc4000782c0ff */
[----:B0-----:R-:W-:Y:S01]  /*dc080*/  PRMT R3, R7, 0x7772, RZ ;  /* 0x0000777207037816 */ /* 0x001fe200000000ff */
[----:B------:R-:W4:Y:S10]  /*dc090*/  LDL.LU.64 R20, [R1+0x5128] ;  /* 0x0051280001147983 */ /* 0x000f340000300a00 */
[----:B--2---:R0:W-:Y:S04]  /*dc0a0*/  @P1 STG.E.U8 desc[UR34][R16.64], R3 ;  /* 0x0000000310001986 */ /* 0x0041e8000c101122 */
[----:B0-----:R-:W2:Y:S01]  /*dc0b0*/  LDL.LU.64 R16, [R1+0x5120] ;  /* 0x0051200001107983 */ /* 0x001ea20000300a00 */
[----:B------:R-:W-:-:S02]  /*dc0c0*/  LOP3.LUT P1, RZ, R49, 0x4000, RZ, 0xc0, !PT ;  /* 0x0000400031ff7812 */ /* 0x000fc4000782c0ff */
[----:B------:R-:W-:Y:S02]  /*dc0d0*/  PRMT R7, R7, 0x7773, RZ ;  /* 0x0000777307077816 */ /* 0x000fe400000000ff */
[----:B------:R-:W-:-:S09]  /*dc0e0*/  PRMT R3, R11, 0x7770, RZ ;  /* 0x000077700b037816 */ /* 0x000fd200000000ff */
[----:B---3--:R-:W-:Y:S01]  /*dc0f0*/  @P1 STG.E.U8 desc[UR34][R52.64], R7 ;  /* 0x0000000734001986 */ /* 0x008fe2000c101122 */
[----:B------:R-:W-:-:S13]  /*dc100*/  LOP3.LUT P1, RZ, R49, 0x2000, RZ, 0xc0, !PT ;  /* 0x0000200031ff7812 */ /* 0x000fda000782c0ff */
[----:B------:R0:W-:Y:S01]  /*dc110*/  @P1 STG.E.U8 desc[UR34][R12.64], R3 ;  /* 0x000000030c001986 */ /* 0x0001e2000c101122 */
[----:B------:R-:W-:Y:S02]  /*dc120*/  LOP3.LUT P1, RZ, R49, 0x1000, RZ, 0xc0, !PT ;  /* 0x0000100031ff7812 */ /* 0x000fe4000782c0ff */
[----:B0-----:R-:W-:-:S11]  /*dc130*/  PRMT R3, R11, 0x7771, RZ ;  /* 0x000077710b037816 */ /* 0x001fd600000000ff */
[----:B------:R0:W-:Y:S01]  /*dc140*/  @P1 STG.E.U8 desc[UR34][R8.64], R3 ;  /* 0x0000000308001986 */ /* 0x0001e2000c101122 */
[----:B------:R-:W-:Y:S02]  /*dc150*/  LOP3.LUT P1, RZ, R49, 0x800, RZ, 0xc0, !PT ;  /* 0x0000080031ff7812 */ /* 0x000fe4000782c0ff */
[C---:B------:R-:W-:Y:S02]  /*dc160*/  LOP3.LUT P2, RZ, R55.reuse, 0x10, RZ, 0xc0, !PT ;  /* 0x0000001037ff7812 */ /* 0x040fe4000784c0ff */
[C---:B------:R-:W-:Y:S02]  /*dc170*/  LOP3.LUT P3, RZ, R55.reuse, 0x20, RZ, 0xc0, !PT ;  /* 0x0000002037ff7812 */ /* 0x040fe4000786c0ff */
[----:B------:R-:W-:Y:S02]  /*dc180*/  LOP3.LUT P4, RZ, R55, 0x40, RZ, 0xc0, !PT ;  /* 0x0000004037ff7812 */ /* 0x000fe4000788c0ff */
[C---:B0-----:R-:W-:Y:S02]  /*dc190*/  PRMT R3, R11.reuse, 0x7772, RZ ;  /* 0x000077720b037816 */ /* 0x041fe400000000ff */
[----:B------:R-:W-:-:S03]  /*dc1a0*/  PRMT R11, R11, 0x7773, RZ ;  /* 0x000077730b0b7816 */ /* 0x000fc600000000ff */
[----:B------:R0:W-:Y:S01]  /*dc1b0*/  @P1 STG.E.U8 desc[UR34][R4.64], R3 ;  /* 0x0000000304001986 */ /* 0x0001e2000c101122 */
[----:B------:R-:W-:-:S03]  /*dc1c0*/  LOP3.LUT P5, RZ, R55, 0x80, RZ, 0xc0, !PT ;  /* 0x0000008037ff7812 */ /* 0x000fc600078ac0ff */
[----:B------:R-:W-:Y:S01]  /*dc1d0*/  @P2 STG.E.U8 desc[UR34][R60.64], R11 ;  /* 0x0000000b3c002986 */ /* 0x000fe2000c101122 */
[----:B0-----:R-:W-:-:S05]  /*dc1e0*/  PRMT R3, R15, 0x7770, RZ ;  /* 0x000077700f037816 */ /* 0x001fca00000000ff */
[----:B------:R0:W-:Y:S01]  /*dc1f0*/  @P3 STG.E.U8 desc[UR34][R26.64], R3 ;  /* 0x000000031a003986 */ /* 0x0001e2000c101122 */
[C---:B------:R-:W-:Y:S02]  /*dc200*/  LOP3.LUT P6, RZ, R55.reuse, 0x100, RZ, 0xc0, !PT ;  /* 0x0000010037ff7812 */ /* 0x040fe400078cc0ff */
[----:B------:R-:W-:Y:S02]  /*dc210*/  LOP3.LUT P0, RZ, R55, 0x200, RZ, 0xc0, !PT ;  /* 0x0000020037ff7812 */ /* 0x000fe4000780c0ff */
[C---:B0-----:R-:W-:Y:S01]  /*dc220*/  PRMT R3, R15.reuse, 0x7771, RZ ;  /* 0x000077710f037816 */ /* 0x041fe200000000ff */
[----:B------:R-:W3:Y:S04]  /*dc230*/  LDL.LU.64 R26, [R1+0x2178] ;  /* 0x00217800011a7983 */ /* 0x000ee80000300a00 */
[----:B------:R0:W-:Y:S02]  /*dc240*/  @P4 STG.E.U8 desc[UR34][R22.64], R3 ;  /* 0x0000000316004986 */ /* 0x0001e4000c101122 */
[----:B0-----:R-:W-:-:S02]  /*dc250*/  PRMT R3, R15, 0x7772, RZ ;  /* 0x000077720f037816 */ /* 0x001fc400000000ff */
[----:B------:R-:W-:-:S03]  /*dc260*/  PRMT R15, R15, 0x7773, RZ ;  /* 0x000077730f0f7816 */ /* 0x000fc600000000ff */
[----:B------:R2:W-:Y:S04]  /*dc270*/  @P5 STG.E.U8 desc[UR34][R18.64], R3 ;  /* 0x0000000312005986 */ /* 0x0005e8000c101122 */
[----:B------:R-:W-:Y:S01]  /*dc280*/  @P6 STG.E.U8 desc[UR34][R58.64], R15 ;  /* 0x0000000f3a006986 */ /* 0x000fe2000c101122 */
[----:B--2---:R-:W-:-:S05]  /*dc290*/  PRMT R3, R16, 0x7770, RZ ;  /* 0x0000777010037816 */ /* 0x004fca00000000ff */
[----:B------:R0:W-:Y:S04]  /*dc2a0*/  @P0 STG.E.U8 desc[UR34][R56.64], R3 ;  /* 0x0000000338000986 */ /* 0x0001e8000c101122 */
[----:B0-----:R-:W2:Y:S04]  /*dc2b0*/  LDL.LU.64 R56, [R1+0x2170] ;  /* 0x0021700001387983 */ /* 0x001ea80000300a00 */
[----:B------:R-:W4:Y:S04]  /*dc2c0*/  LDL.LU.64 R60, [R1+0x2180] ;  /* 0x00218000013c7983 */ /* 0x000f280000300a00 */
[----:B------:R-:W4:Y:S04]  /*dc2d0*/  LDL.LU.64 R22, [R1+0x2188] ;  /* 0x0021880001167983 */ /* 0x000f280000300a00 */
[----:B------:R-:W4:Y:S04]  /*dc2e0*/  LDL.LU.64 R18, [R1+0x2190] ;  /* 0x0021900001127983 */ /* 0x000f280000300a00 */
[----:B------:R-:W4:Y:S01]  /*dc2f0*/  LDL.LU.64 R58, [R1+0x2198] ;  /* 0x00219800013a7983 */ /* 0x000f220000300a00 */
[----:B------:R-:W-:-:S02]  /*dc300*/  LOP3.LUT P1, RZ, R55, 0x400000, RZ, 0xc0, !PT ;  /* 0x0040000037ff7812 */ /* 0x000fc4000782c0ff */
[----:B------:R-:W-:Y:S02]  /*dc310*/  LOP3.LUT P5, RZ, R55, 0x400, RZ, 0xc0, !PT ;  /* 0x0000040037ff7812 */ /* 0x000fe400078ac0ff */
[----:B------:R-:W-:Y:S02]  /*dc320*/  LOP3.LUT R49, R49, 0xfffffffb, RZ, 0xc0, !PT ;  /* 0xfffffffb31317812 */ /* 0x000fe400078ec0ff */
[----:B------:R-:W-:-:S07]  /*dc330*/  PRMT R3, R16, 0x7771, RZ ;  /* 0x0000777110037816 */ /* 0x000fce00000000ff */
[----:B------:R-:W-:Y:S02]  /*dc340*/  @P1 LOP3.LUT R49, R49, 0x4, RZ, 0xfc, !PT ;  /* 0x0000000431311812 */ /* 0x000fe400078efcff */
[C---:B------:R-:W-:Y:S02]  /*dc350*/  LOP3.LUT P1, RZ, R55.reuse, 0x200000, RZ, 0xc0, !PT ;  /* 0x0020000037ff7812 */ /* 0x040fe4000782c0ff */
[----:B------:R-:W-:Y:S02]  /*dc360*/  LOP3.LUT P6, RZ, R55, 0x800, RZ, 0xc0, !PT ;  /* 0x0000080037ff7812 */ /* 0x000fe400078cc0ff */
[----:B------:R-:W-:-:S09]  /*dc370*/  LOP3.LUT R49, R49, 0xfffffff7, RZ, 0xc0, !PT ;  /* 0xfffffff731317812 */ /* 0x000fd200078ec0ff */
[----:B------:R-:W-:Y:S02]  /*dc380*/  @P1 LOP3.LUT R49, R49, 0x8, RZ, 0xfc, !PT ;  /* 0x0000000831311812 */ /* 0x000fe400078efcff */
[----:B------:R-:W-:Y:S02]  /*dc390*/  LOP3.LUT P1, RZ, R55, 0x100000, RZ, 0xc0, !PT ;  /* 0x0010000037ff7812 */ /* 0x000fe4000782c0ff */
[----:B------:R-:W-:Y:S01]  /*dc3a0*/  LOP3.LUT R49, R49, 0xffffffef, RZ, 0xc0, !PT ;  /* 0xffffffef31317812 */ /* 0x000fe200078ec0ff */
[----:B---3--:R0:W-:Y:S04]  /*dc3b0*/  @P5 STG.E.U8 desc[UR34][R26.64], R3 ;  /* 0x000000031a005986 */ /* 0x0081e8000c101122 */
[----:B0-----:R-:W3:Y:S01]  /*dc3c0*/  LDL.LU.64 R26, [R1+0x21a0] ;  /* 0x0021a000011a7983 */ /* 0x001ee20000300a00 */
[----:B------:R-:W-:-:S05]  /*dc3d0*/  PRMT R3, R16, 0x7772, RZ ;  /* 0x0000777210037816 */ /* 0x000fca00000000ff */
        /* <DEDUP_REMOVED lines=21> */
[----:B------:R-:W-:Y:S01]  /*dc530*/  PRMT R16, R16, 0x7773, RZ ;  /* 0x0000777310107816 */ /* 0x000fe200000000ff */
[----:B--2---:R0:W-:Y:S04]  /*dc540*/  @P6 STG.E.U8 desc[UR34][R56.64], R3 ;  /* 0x0000000338006986 */ /* 0x0041e8000c101122 */
[----:B0-----:R-:W2:Y:S04]  /*dc550*/  LDL.LU.64 R56, [R1+0x21a8] ;  /* 0x0021a80001387983 */ /* 0x001ea80000300a00 */
[----:B------:R-:W2:Y:S04]  /*dc560*/  LDL.LU.64 R14, [R1+0x21b0] ;  /* 0x0021b000010e7983 */ /* 0x000ea80000300a00 */
[----:B------:R-:W2:Y:S04]  /*dc570*/  LDL.LU.64 R10, [R1+0x21b8] ;  /* 0x0021b800010a7983 */ /* 0x000ea80000300a00 */
[----:B------:R-:W2:Y:S04]  /*dc580*/  LDL.LU.64 R6, [R1+0x21c0] ;  /* 0x0021c00001067983 */ /* 0x000ea80000300a00 */
[----:B------:R-:W2:Y:S01]  /*dc590*/  LDL.LU.64 R52, [R1+0x21c8] ;  /* 0x0021c80001347983 */ /* 0x000ea20000300a00 */
[----:B----4-:R-:W-:-:S03]  /*dc5a0*/  PRMT R3, R20, 0x7770, RZ ;  /* 0x0000777014037816 */ /* 0x010fc600000000ff */
[----:B------:R-:W-:Y:S04]  /*dc5b0*/  @P0 STG.E.U8 desc[UR34][R60.64], R16 ;  /* 0x000000103c000986 */ /* 0x000fe8000c101122 */
[----:B------:R-:W4:Y:S04]  /*dc5c0*/  LDL.LU.64 R12, [R1+0x21d0] ;  /* 0x0021d000010c7983 */ /* 0x000f280000300a00 */
[----:B------:R0:W-:Y:S01]  /*dc5d0*/  @P1 STG.E.U8 desc[UR34][R22.64], R3 ;  /* 0x0000000316001986 */ /* 0x0001e2000c101122 */
[----:B------:R-:W-:-:S03]  /*dc5e0*/  LOP3.LUT P1, RZ, R49, 0x400, RZ, 0xc0, !PT ;  /* 0x0000040031ff7812 */ /* 0x000fc6000782c0ff */
[----:B------:R-:W4:Y:S04]  /*dc5f0*/  LDL.LU.64 R8, [R1+0x21e0] ;  /* 0x0021e00001087983 */ /* 0x000f280000300a00 */
[----:B------:R-:W4:Y:S01]  /*dc600*/  LDL.LU.64 R4, [R1+0x21d8] ;  /* 0x0021d80001047983 */ /* 0x000f220000300a00 */
[----:B0-----:R-:W-:-:S03]  /*dc610*/  PRMT R3, R20, 0x7771, RZ ;  /* 0x0000777114037816 */ /* 0x001fc600000000ff */
        /* <DEDUP_REMOVED lines=9> */
[----:B------:R-:W-:Y:S02]  /*dc6b0*/  PRMT R20, R20, 0x7773, RZ ;  /* 0x0000777314147816 */ /* 0x000fe400000000ff */
[----:B------:R-:W-:-:S09]  /*dc6c0*/  PRMT R3, R24, 0x7770, RZ ;  /* 0x0000777018037816 */ /* 0x000fd200000000ff */
[----:B---3--:R0:W-:Y:S01]  /*dc6d0*/  @P1 STG.E.U8 desc[UR34][R26.64], R20 ;  /* 0x000000141a001986 */ /* 0x0081e2000c101122 */
[----:B------:R-:W-:-:S03]  /*dc6e0*/  LOP3.LUT P1, RZ, R49, 0x80, RZ, 0xc0, !PT ;  /* 0x0000008031ff7812 */ /* 0x000fc6000782c0ff */
[----:B0-----:R-:W3:Y:S01]  /*dc6f0*/  LDL.LU.64 R26, [R1+0x5118] ;  /* 0x00511800011a7983 */ /* 0x001ee20000300a00 */
[C---:B------:R-:W-:Y:S02]  /*dc700*/  LOP3.LUT P2, RZ, R55.reuse, 0x800000, RZ, 0xc0, !PT ;  /* 0x0080000037ff7812 */ /* 0x040fe4000784c0ff */
[C---:B------:R-:W-:Y:S02]  /*dc710*/  LOP3.LUT P3, RZ, R55.reuse, 0x1000000, RZ, 0xc0, !PT ;  /* 0x0100000037ff7812 */ /* 0x040fe4000786c0ff */
[C---:B------:R-:W-:Y:S02]  /*dc720*/  LOP3.LUT P4, RZ, R55.reuse, 0x2000000, RZ, 0xc0, !PT ;  /* 0x0200000037ff7812 */ /* 0x040fe4000788c0ff */
[C---:B------:R-:W-:Y:S02]  /*dc730*/  LOP3.LUT P5, RZ, R55.reuse, 0x4000000, RZ, 0xc0, !PT ;  /* 0x0400000037ff7812 */ /* 0x040fe400078ac0ff */
[C---:B------:R-:W-:Y:S02]  /*dc740*/  LOP3.LUT P6, RZ, R55.reuse, 0x8000000, RZ, 0xc0, !PT ;  /* 0x0800000037ff7812 */ /* 0x040fe400078cc0ff */
[----:B------:R-:W-:Y:S01]  /*dc750*/  LOP3.LUT P0, RZ, R55, 0x10000000, RZ, 0xc0, !PT ;  /* 0x1000000037ff7812 */ /* 0x000fe2000780c0ff */
[----:B--2---:R0:W-:Y:S04]  /*dc760*/  @P1 STG.E.U8 desc[UR34][R56.64], R3 ;  /* 0x0000000338001986 */ /* 0x0041e8000c101122 */
        /* <DEDUP_REMOVED lines=15> */
[----:B----4-:R0:W-:Y:S02]  /*dc860*/  @P1 STG.E.U8 desc[UR34][R12.64], R3 ;  /* 0x000000030c001986 */ /* 0x0101e4000c101122 */
[C---:B0-----:R-:W-:Y:S02]  /*dc870*/  PRMT R3, R28.reuse, 0x7772, RZ ;  /* 0x000077721c037816 */ /* 0x041fe400000000ff */
[----:B------:R-:W-:-:S03]  /*dc880*/  PRMT R28, R28, 0x7773, RZ ;  /* 0x000077731c1c7816 */ /* 0x000fc600000000ff */
[----:B------:R0:W-:Y:S04]  /*dc890*/  @P2 STG.E.U8 desc[UR34][R8.64], R3 ;  /* 0x0000000308002986 */ /* 0x0001e8000c101122 */
[----:B------:R-:W-:Y:S01]  /*dc8a0*/  @P3 STG.E.U8 desc[UR34][R4.64], R28 ;  /* 0x0000001c04003986 */ /* 0x000fe2000c101122 */
[----:B0-----:R-:W-:-:S05]  /*dc8b0*/  PRMT R3, R32, 0x7770, RZ ;  /* 0x0000777020037816 */ /* 0x001fca00000000ff */
[----:B------:R0:W-:Y:S02]  /*dc8c0*/  @P4 STG.E.U8 desc[UR34][R60.64], R3 ;  /* 0x000000033c004986 */ /* 0x0001e4000c101122 */
[----:B0-----:R-:W-:-:S05]  /*dc8d0*/  PRMT R3, R32, 0x7771, RZ ;  /* 0x0000777120037816 */ /* 0x001fca00000000ff */
[----:B------:R0:W-:Y:S02]  /*dc8e0*/  @P5 STG.E.U8 desc[UR34][R22.64], R3 ;  /* 0x0000000316005986 */ /* 0x0001e4000c101122 */
[C---:B0-----:R-:W-:Y:S02]  /*dc8f0*/  PRMT R3, R32.reuse, 0x7772, RZ ;  /* 0x0000777220037816 */ /* 0x041fe400000000ff */
[----:B------:R-:W-:-:S03]  /*dc900*/  PRMT R32, R32, 0x7773, RZ ;  /* 0x0000777320207816 */ /* 0x000fc600000000ff */
[----:B------:R0:W-:Y:S04]  /*dc910*/  @P6 STG.E.U8 desc[UR34][R18.64], R3 ;  /* 0x0000000312006986 */ /* 0x0001e8000c101122 */
[----:B------:R1:W-:Y:S04]  /*dc920*/  @P0 STG.E.U8 desc[UR34][R58.64], R32 ;  /* 0x000000203a000986 */ /* 0x0003e8000c101122 */
[----:B0-----:R-:W4:Y:S04]  /*dc930*/  LDL.LU.64 R18, [R1+0x2208] ;  /* 0x0022080001127983 */ /* 0x001f280000300a00 */
[----:B-1----:R-:W3:Y:S04]  /*dc940*/  LDL.LU.64 R58, [R1+0x2210] ;  /* 0x00221000013a7983 */ /* 0x002ee80000300a00 */
[----:B------:R-:W3:Y:S04]  /*dc950*/  LDL.LU.64 R12, [R1+0x2218] ;  /* 0x00221800010c7983 */ /* 0x000ee80000300a00 */
[----:B------:R-:W3:Y:S04]  /*dc960*/  LDL.LU.64 R8, [R1+0x2220] ;  /* 0x0022200001087983 */ /* 0x000ee80000300a00 */
[----:B------:R-:W3:Y:S01]  /*dc970*/  LDL.LU.64 R4, [R1+0x2228] ;  /* 0x0022280001047983 */ /* 0x000ee20000300a00 */
[----:B------:R-:W-:-:S03]  /*dc980*/  LOP3.LUT R50, R50, 0xfdffffff, RZ, 0xc0, !PT ;  /* 0xfdffffff32327812 */ /* 0x000fc600078ec0ff */
[----:B------:R-:W3:Y:S01]  /*dc990*/  LDL.LU.64 R60, [R1+0x2230] ;  /* 0x00223000013c7983 */ /* 0x000ee20000300a00 */
[----:B------:R-:W-:Y:S02]  /*dc9a0*/  LOP3.LUT R49, R49, 0xfffffffe, RZ, 0xc0, !PT ;  /* 0xfffffffe31317812 */ /* 0x000fe400078ec0ff */
[C---:B------:R-:W-:Y:S01]  /*dc9b0*/  LOP3.LUT P5, RZ, R55.reuse, 0x20000000, RZ, 0xc0, !PT ;  /* 0x2000000037ff7812 */ /* 0x040fe200078ac0ff */
        /* <DEDUP_REMOVED lines=24> */
[----:B------:R-:W-:Y:S02]  /*dcb40*/  @P1 LOP3.LUT R49, R49, 0x1, RZ, 0xfc, !PT ;  /* 0x0000000131311812 */ /* 0x000fe400078efcff */
[----:B------:R-:W-:Y:S02]  /*dcb50*/  LOP3.LUT P1, RZ, R56, 0x2, RZ, 0xc0, !PT ;  /* 0x0000000238ff7812 */ /* 0x000fe4000782c0ff */
[----:B------:R-:W-:Y:S02]  /*dcb60*/  LOP3.LUT R49, R49, 0xfffffffd, RZ, 0xc0, !PT ;  /* 0xfffffffd31317812 */ /* 0x000fe400078ec0ff */
[----:B------:R-:W-:-:S09]  /*dcb70*/  LOP3.LUT P0, RZ, R55, 0x80000000, RZ, 0xc0, !PT ;  /* 0x8000000037ff7812 */ /* 0x000fd2000780c0ff */
[----:B------:R-:W-:Y:S02]  /*dcb80*/  @P1 LOP3.LUT R49, R49, 0x2, RZ, 0xfc, !PT ;  /* 0x0000000231311812 */ /* 0x000fe400078efcff */
[----:B------:R-:W-:Y:S01]  /*dcb90*/  LOP3.LUT P1, RZ, R56, 0x1, RZ, 0xc0, !PT ;  /* 0x0000000138ff7812 */ /* 0x000fe2000782c0ff */
[----:B----4-:R0:W-:Y:S02]  /*dcba0*/  @P5 STG.E.U8 desc[UR34][R18.64], R3 ;  /* 0x0000000312005986 */ /* 0x0101e4000c101122 */
[C---:B0-----:R-:W-:Y:S02]  /*dcbb0*/  PRMT R3, R36.reuse, 0x7771, RZ ;  /* 0x0000777124037816 */ /* 0x041fe400000000ff */
[----:B------:R-:W2:Y:S04]  /*dcbc0*/  LDL.LU.64 R18, [R1+0x2240] ;  /* 0x0022400001127983 */ /* 0x000ea80000300a00 */
[----:B---3--:R0:W-:Y:S02]  /*dcbd0*/  @P6 STG.E.U8 desc[UR34][R58.64], R3 ;  /* 0x000000033a006986 */ /* 0x0081e4000c101122 */
[----:B0-----:R-:W-:-:S02]  /*dcbe0*/  PRMT R3, R36, 0x7772, RZ ;  /* 0x0000777224037816 */ /* 0x001fc400000000ff */
[----:B------:R-:W3:Y:S01]  /*dcbf0*/  LDL.LU.64 R58, [R1+0x2248] ;  /* 0x00224800013a7983 */ /* 0x000ee20000300a00 */
[----:B------:R-:W-:-:S03]  /*dcc00*/  PRMT R36, R36, 0x7773, RZ ;  /* 0x0000777324247816 */ /* 0x000fc600000000ff */
[----:B------:R0:W-:Y:S04]  /*dcc10*/  @P0 STG.E.U8 desc[UR34][R12.64], R3 ;  /* 0x000000030c000986 */ /* 0x0001e8000c101122 */
[----:B------:R1:W-:Y:S01]  /*dcc20*/  @P1 STG.E.U8 desc[UR34][R8.64], R36 ;  /* 0x0000002408001986 */ /* 0x0003e2000c101122 */
[----:B------:R-:W-:-:S03]  /*dcc30*/  LOP3.LUT P1, RZ, R49, 0x2, RZ, 0xc0, !PT ;  /* 0x0000000231ff7812 */ /* 0x000fc6000782c0ff */
[----:B------:R-:W4:Y:S01]  /*dcc40*/  LDL.LU.64 R54, [R1+0x2260] ;  /* 0x0022600001367983 */ /* 0x000f220000300a00 */
[----:B0-----:R-:W-:-:S03]  /*dcc50*/  PRMT R3, R40, 0x7770, RZ ;  /* 0x0000777028037816 */ /* 0x001fc600000000ff */
[----:B------:R-:W4:Y:S04]  /*dcc60*/  LDL.LU.64 R14, [R1+0x2258] ;  /* 0x00225800010e7983 */ /* 0x000f280000300a00 */
[----:B------:R-:W4:Y:S04]  /*dcc70*/  LDL.LU.64 R10, [R1+0x2268] ;  /* 0x00226800010a7983 */ /* 0x000f280000300a00 */
[----:B------:R-:W4:Y:S04]  /*dcc80*/  LDL.LU.64 R6, [R1+0x2278] ;  /* 0x0022780001067983 */ /* 0x000f280000300a00 */
[----:B------:R0:W-:Y:S01]  /*dcc90*/  @P1 STG.E.U8 desc[UR34][R4.64], R3 ;  /* 0x0000000304001986 */ /* 0x0001e2000c101122 */
[----:B------:R-:W-:-:S03]  /*dcca0*/  LOP3.LUT P1, RZ, R49, 0x1, RZ, 0xc0, !PT ;  /* 0x0000000131ff7812 */ /* 0x000fc6000782c0ff */
[----:B------:R-:W4:Y:S04]  /*dccb0*/  LDL.LU.64 R52, [R1+0x2270] ;  /* 0x0022700001347983 */ /* 0x000f280000300a00 */
[----:B------:R-:W4:Y:S04]  /*dccc0*/  LDL.LU.64 R12, [R1+0x2280] ;  /* 0x00228000010c7983 */ /* 0x000f280000300a00 */
[----:B------:R-:W4:Y:S04]  /*dccd0*/  LDL.LU.64 R48, [R1+0x2250] ;  /* 0x0022500001307983 */ /* 0x000f280000300a00 */
[----:B-1----:R-:W4:Y:S04]  /*dcce0*/  LDL.LU.64 R8, [R1+0x2288] ;  /* 0x0022880001087983 */ /* 0x002f280000300a00 */
[----:B0-----:R-:W4:Y:S01]  /*dccf0*/  LDL.LU.64 R4, [R1+0x2290] ;  /* 0x0022900001047983 */ /* 0x001f220000300a00 */
[----:B------:R-:W-:-:S05]  /*dcd00*/  PRMT R3, R40, 0x7771, RZ ;  /* 0x0000777128037816 */ /* 0x000fca00000000ff */
[----:B------:R0:W-:Y:S01]  /*dcd10*/  @P1 STG.E.U8 desc[UR34][R60.64], R3 ;  /* 0x000000033c001986 */ /* 0x0001e2000c101122 */
[----:B------:R-:W-:Y:S02]  /*dcd20*/  LOP3.LUT P1, RZ, R50, 0x80000000, RZ, 0xc0, !PT ;  /* 0x8000000032ff7812 */ /* 0x000fe4000782c0ff */
[----:B0-----:R-:W-:Y:S01]  /*dcd30*/  PRMT R3, R40, 0x7772, RZ ;  /* 0x0000777228037816 */ /* 0x001fe200000000ff */
[----:B------:R-:W4:Y:S10]  /*dcd40*/  LDL.LU.64 R60, [R1+0x2298] ;  /* 0x00229800013c7983 */ /* 0x000f340000300a00 */
[----:B------:R0:W-:Y:S01]  /*dcd50*/  @P1 STG.E.U8 desc[UR34][R22.64], R3 ;  /* 0x0000000316001986 */ /* 0x0001e2000c101122 */
[----:B------:R-:W-:-:S02]  /*dcd60*/  LOP3.LUT P1, RZ, R50, 0x40000000, RZ, 0xc0, !PT ;  /* 0x4000000032ff7812 */ /* 0x000fc4000782c0ff */
[----:B------:R-:W-:Y:S02]  /*dcd70*/  PRMT R40, R40, 0x7773, RZ ;  /* 0x0000777328287816 */ /* 0x000fe400000000ff */
        /* <DEDUP_REMOVED lines=8> */
[----:B------:R-:W-:-:S03]  /*dce00*/  LOP3.LUT P1, RZ, R50, 0x20000000, RZ, 0xc0, !PT ;  /* 0x2000000032ff7812 */ /* 0x000fc6000782c0ff */
[----:B0-----:R-:W2:Y:S10]  /*dce10*/  LDL.LU.64 R18, [R1+0x5100] ;  /* 0x0051000001127983 */ /* 0x001eb40000300a00 */
[----:B---3--:R0:W-:Y:S01]  /*dce20*/  @P1 STG.E.U8 desc[UR34][R58.64], R3 ;  /* 0x000000033a001986 */ /* 0x0081e2000c101122 */
[----:B------:R-:W-:-:S02]  /*dce30*/  LOP3.LUT P1, RZ, R50, 0x10000000, RZ, 0xc0, !PT ;  /* 0x1000000032ff7812 */ /* 0x000fc4000782c0ff */
[----:B0-----:R-:W-:Y:S01]  /*dce40*/  PRMT R3, R44, 0x7771, RZ ;  /* 0x000077712c037816 */ /* 0x001fe200000000ff */
[----:B------:R-:W3:Y:S10]  /*dce50*/  LDL.LU.64 R58, [R1+0x50f8] ;  /* 0x0050f800013a7983 */ /* 0x000ef40000300a00 */
[----:B----4-:R0:W-:Y:S01]  /*dce60*/  @P1 STG.E.U8 desc[UR34][R48.64], R3 ;  /* 0x0000000330001986 */ /* 0x0101e2000c101122 */
[----:B------:R-:W-:-:S02]  /*dce70*/  LOP3.LUT P1, RZ, R50, 0x8000000, RZ, 0xc0, !PT ;  /* 0x0800000032ff7812 */ /* 0x000fc4000782c0ff */
[----:B0-----:R-:W-:-:S11]  /*dce80*/  PRMT R3, R44, 0x7772, RZ ;  /* 0x000077722c037816 */ /* 0x001fd600000000ff */
[----:B------:R0:W-:Y:S01]  /*dce90*/  @P1 STG.E.U8 desc[UR34][R54.64], R3 ;  /* 0x0000000336001986 */ /* 0x0001e2000c101122 */
[----:B------:R-:W-:Y:S02]  /*dcea0*/  LOP3.LUT P1, RZ, R50, 0x4000000, RZ, 0xc0, !PT ;  /* 0x0400000032ff7812 */ /* 0x000fe4000782c0ff */
[----:B------:R-:W-:-:S11]  /*dceb0*/  PRMT R44, R44, 0x7773, RZ ;  /* 0x000077732c2c7816 */ /* 0x000fd600000000ff */
[----:B------:R-:W-:Y:S01]  /*dcec0*/  @P1 STG.E.U8 desc[UR34][R14.64], R44 ;  /* 0x0000002c0e001986 */ /* 0x000fe2000c101122 */
[----:B------:R-:W-:Y:S02]  /*dced0*/  LOP3.LUT P1, RZ, R50, 0x2000000, RZ, 0xc0, !PT ;  /* 0x0200000032ff7812 */ /* 0x000fe4000782c0ff */
[----:B0-----:R-:W-:-:S11]  /*dcee0*/  PRMT R3, R17, 0x7770, RZ ;  /* 0x0000777011037816 */ /* 0x001fd600000000ff */
[----:B------:R0:W-:Y:S02]  /*dcef0*/  @P1 STG.E.U8 desc[UR34][R10.64], R3 ;  /* 0x000000030a001986 */ /* 0x0001e4000c101122 */
[----:B0-----:R-:W-:-:S05]  /*dcf00*/  PRMT R3, R17, 0x7771, RZ ;  /* 0x0000777111037816 */ /* 0x001fca00000000ff */
[----:B------:R0:W-:Y:S02]  /*dcf10*/  @P2 STG.E.U8 desc[UR34][R6.64], R3 ;  /* 0x0000000306002986 */ /* 0x0001e4000c101122 */
[C---:B0-----:R-:W-:Y:S02]  /*dcf20*/  PRMT R3, R17.reuse, 0x7772, RZ ;  /* 0x0000777211037816 */ /* 0x041fe400000000ff */
[----:B------:R-:W4:Y:S01]  /*dcf30*/  LDL.LU.64 R6, [R1+0x22a0] ;  /* 0x0022a00001067983 */ /* 0x000f220000300a00 */
[----:B------:R-:W-:-:S03]  /*dcf40*/  PRMT R17, R17, 0x7773, RZ ;  /* 0x0000777311117816 */ /* 0x000fc600000000ff */
[----:B------:R0:W-:Y:S04]  /*dcf50*/  @P3 STG.E.U8 desc[UR34][R52.64], R3 ;  /* 0x0000000334003986 */ /* 0x0001e8000c101122 */
[----:B------:R1:W-:Y:S04]  /*dcf60*/  @P4 STG.E.U8 desc[UR34][R12.64], R17 ;  /* 0x000000110c004986 */ /* 0x0003e8000c101122 */
[----:B0-----:R-:W2:Y:S01]  /*dcf70*/  LDL.LU.64 R52, [R1+0x22a8] ;  /* 0x0022a80001347983 */ /* 0x001ea20000300a00 */
[----:B------:R-:W-:-:S03]  /*dcf80*/  PRMT R3, R21, 0x7770, RZ ;  /* 0x0000777015037816 */ /* 0x000fc600000000ff */
[----:B-1----:R-:W3:Y:S04]  /*dcf90*/  LDL.LU.64 R12, [R1+0x22b0] ;  /* 0x0022b000010c7983 */ /* 0x002ee80000300a00 */
[----:B------:R0:W-:Y:S04]  /*dcfa0*/  @P5 STG.E.U8 desc[UR34][R8.64], R3 ;  /* 0x0000000308005986 */ /* 0x0001e8000c101122 */
[----:B0-----:R-:W3:Y:S01]  /*dcfb0*/  LDL.LU.64 R8, [R1+0x22b8] ;  /* 0x0022b80001087983 */ /* 0x001ee20000300a00 */
[----:B------:R-:W-:-:S05]  /*dcfc0*/  PRMT R3, R21, 0x7771, RZ ;  /* 0x0000777115037816 */ /* 0x000fca00000000ff */
[----:B------:R0:W-:Y:S04]  /*dcfd0*/  @P6 STG.E.U8 desc[UR34][R4.64], R3 ;  /* 0x0000000304006986 */ /* 0x0001e8000c101122 */
[----:B0-----:R-:W3:Y:S01]  /*dcfe0*/  LDL.LU.64 R4, [R1+0x22c0] ;  /* 0x0022c00001047983 */ /* 0x001ee20000300a00 */
        /* <DEDUP_REMOVED lines=14> */
[----:B------:R-:W-:Y:S02]  /*dd0d0*/  PRMT R3, R21, 0x7772, RZ ;  /* 0x0000777215037816 */ /* 0x000fe400000000ff */
[----:B------:R-:W-:-:S03]  /*dd0e0*/  LOP3.LUT R50, R50, 0xffefffff, RZ, 0xc0, !PT ;  /* 0xffefffff32327812 */ /* 0x000fc600078ec0ff */
[----:B------:R0:W-:Y:S06]  /*dd0f0*/  @P0 STG.E.U8 desc[UR34][R60.64], R3 ;  /* 0x000000033c000986 */ /* 0x0001ec000c101122 */
[----:B------:R-:W-:Y:S02]  /*dd100*/  @P1 LOP3.LUT R50, R50, 0x100000, RZ, 0xfc, !PT ;  /* 0x0010000032321812 */ /* 0x000fe400078efcff */
[----:B------:R-:W-:Y:S01]  /*dd110*/  LOP3.LUT P1, RZ, R56, 0x800000, RZ, 0xc0, !PT ;  /* 0x0080000038ff7812 */ /* 0x000fe2000782c0ff */
[----:B0-----:R-:W3:Y:S01]  /*dd120*/  LDL.LU.64 R60, [R1+0x22c8] ;  /* 0x0022c800013c7983 */ /* 0x001ee20000300a00 */
[----:B------:R-:W-:-:S11]  /*dd130*/  LOP3.LUT R50, R50, 0xffdfffff, RZ, 0xc0, !PT ;  /* 0xffdfffff32327812 */ /* 0x000fd600078ec0ff */
[----:B------:R-:W-:Y:S02]  /*dd140*/  @P1 LOP3.LUT R50, R50, 0x200000, RZ, 0xfc, !PT ;  /* 0x0020000032321812 */ /* 0x000fe400078efcff */
[----:B------:R-:W-:Y:S02]  /*dd150*/  LOP3.LUT P1, RZ, R56, 0x400000, RZ, 0xc0, !PT ;  /* 0x0040000038ff7812 */ /* 0x000fe4000782c0ff */
[----:B------:R-:W-:-:S11]  /*dd160*/  LOP3.LUT R50, R50, 0xffbfffff, RZ, 0xc0, !PT ;  /* 0xffbfffff32327812 */ /* 0x000fd600078ec0ff */
[----:B------:R-:W-:Y:S02]  /*dd170*/  @P1 LOP3.LUT R50, R50, 0x400000, RZ, 0xfc, !PT ;  /* 0x0040000032321812 */ /* 0x000fe400078efcff */
[----:B------:R-:W-:Y:S02]  /*dd180*/  LOP3.LUT P1, RZ, R56, 0x200000, RZ, 0xc0, !PT ;  /* 0x0020000038ff7812 */ /* 0x000fe4000782c0ff */
[----:B------:R-:W-:Y:S02]  /*dd190*/  LOP3.LUT R50, R50, 0xff7fffff, RZ, 0xc0, !PT ;  /* 0xff7fffff32327812 */ /* 0x000fe400078ec0ff */
[C---:B------:R-:W-:Y:S02]  /*dd1a0*/  LOP3.LUT P5, RZ, R56.reuse, 0x10000, RZ, 0xc0, !PT ;  /* 0x0001000038ff7812 */ /* 0x040fe400078ac0ff */
[----:B------:R-:W-:-:S07]  /*dd1b0*/  LOP3.LUT P6, RZ, R56, 0x20000, RZ, 0xc0, !PT ;  /* 0x0002000038ff7812 */ /* 0x000fce00078cc0ff */
[----:B------:R-:W-:Y:S02]  /*dd1c0*/  @P1 LOP3.LUT R50, R50, 0x800000, RZ, 0xfc, !PT ;  /* 0x0080000032321812 */ /* 0x000fe400078efcff */
[C---:B------:R-:W-:Y:S02]  /*dd1d0*/  LOP3.LUT P1, RZ, R56.reuse, 0x100000, RZ, 0xc0, !PT ;  /* 0x0010000038ff7812 */ /* 0x040fe4000782c0ff */
[----:B------:R-:W-:Y:S02]  /*dd1e0*/  LOP3.LUT P0, RZ, R56, 0x40000, RZ, 0xc0, !PT ;  /* 0x0004000038ff7812 */ /* 0x000fe4000780c0ff */
[----:B------:R-:W-:Y:S02]  /*dd1f0*/  LOP3.LUT R50, R50, 0xfeffffff, RZ, 0xc0, !PT ;  /* 0xfeffffff32327812 */ /* 0x000fe400078ec0ff */
[----:B------:R-:W-:Y:S02]  /*dd200*/  PRMT R21, R21, 0x7773, RZ ;  /* 0x0000777315157816 */ /* 0x000fe400000000ff */
[----:B------:R-:W-:-:S05]  /*dd210*/  PRMT R3, R25, 0x7770, RZ ;  /* 0x0000777019037816 */ /* 0x000fca00000000ff */
[----:B------:R-:W-:Y:S02]  /*dd220*/  @P1 LOP3.LUT R50, R50, 0x1000000, RZ, 0xfc, !PT ;  /* 0x0100000032321812 */ /* 0x000fe400078efcff */
[----:B------:R-:W-:Y:S01]  /*dd230*/  LOP3.LUT P1, RZ, R56, 0x80000, RZ, 0xc0, !PT ;  /* 0x0008000038ff7812 */ /* 0x000fe2000782c0ff */
[----:B----4-:R0:W-:Y:S04]  /*dd240*/  @P5 STG.E.U8 desc[UR34][R6.64], R21 ;  /* 0x0000001506005986 */ /* 0x0101e8000c101122 */
[----:B0-----:R-:W4:Y:S04]  /*dd250*/  LDL.LU.64 R20, [R1+0x22e0] ;  /* 0x0022e00001147983 */ /* 0x001f280000300a00 */
[----:B--2---:R0:W-:Y:S04]  /*dd260*/  @P6 STG.E.U8 desc[UR34][R52.64], R3 ;  /* 0x0000000334006986 */ /* 0x0041e8000c101122 */
[----:B------:R-:W2:Y:S04]  /*dd270*/  LDL.LU.64 R16, [R1+0x22d8] ;  /* 0x0022d80001107983 */ /* 0x000ea80000300a00 */
[----:B------:R-:W2:Y:S01]  /*dd280*/  LDL.LU.64 R48, [R1+0x22e8] ;  /* 0x0022e80001307983 */ /* 0x000ea20000300a00 */
[----:B0-----:R-:W-:-:S03]  /*dd290*/  PRMT R3, R25, 0x7771, RZ ;  /* 0x0000777119037816 */ /* 0x001fc600000000ff */
[----:B------:R-:W2:Y:S04]  /*dd2a0*/  LDL.LU.64 R54, [R1+0x22f8] ;  /* 0x0022f80001367983 */ /* 0x000ea80000300a00 */
[----:B---3--:R0:W-:Y:S04]  /*dd2b0*/  @P0 STG.E.U8 desc[UR34][R12.64], R3 ;  /* 0x000000030c000986 */ /* 0x0081e8000c101122 */
[----:B------:R-:W3:Y:S04]  /*dd2c0*/  LDL.LU.64 R14, [R1+0x22f0] ;  /* 0x0022f000010e7983 */ /* 0x000ee80000300a00 */
[----:B------:R-:W2:Y:S01]  /*dd2d0*/  LDL.LU.64 R10, [R1+0x2300] ;  /* 0x00230000010a7983 */ /* 0x000ea20000300a00 */
[----:B0-----:R-:W-:-:S05]  /*dd2e0*/  PRMT R3, R25, 0x7772, RZ ;  /* 0x0000777219037816 */ /* 0x001fca00000000ff */
[----:B------:R-:W-:Y:S01]  /*dd2f0*/  @P1 STG.E.U8 desc[UR34][R8.64], R3 ;  /* 0x0000000308001986 */ /* 0x000fe2000c101122 */
[----:B------:R-:W-:Y:S02]  /*dd300*/  LOP3.LUT P1, RZ, R50, 0x1000000, RZ, 0xc0, !PT ;  /* 0x0100000032ff7812 */ /* 0x000fe4000782c0ff */
[----:B------:R-:W-:-:S11]  /*dd310*/  PRMT R25, R25, 0x7773, RZ ;  /* 0x0000777319197816 */ /* 0x000fd600000000ff */
[----:B------:R0:W-:Y:S04]  /*dd320*/  @P1 STG.E.U8 desc[UR34][R4.64], R25 ;  /* 0x0000001904001986 */ /* 0x0001e8000c101122 */
[----:B0-----:R-:W2:Y:S04]  /*dd330*/  LDL.LU.64 R24, [R1+0x22d0] ;  /* 0x0022d00001187983 */ /* 0x001ea80000300a00 */
[----:B------:R-:W3:Y:S04]  /*dd340*/  LDL.LU.64 R6, [R1+0x2308] ;  /* 0x0023080001067983 */ /* 0x000ee80000300a00 */
[----:B------:R-:W3:Y:S04]  /*dd350*/  LDL.LU.64 R52, [R1+0x2310] ;  /* 0x0023100001347983 */ /* 0x000ee80000300a00 */
[----:B------:R-:W3:Y:S04]  /*dd360*/  LDL.LU.64 R12, [R1+0x2318] ;  /* 0x00231800010c7983 */ /* 0x000ee80000300a00 */
[----:B------:R-:W3:Y:S04]  /*dd370*/  LDL.LU.64 R8, [R1+0x2320] ;  /* 0x0023200001087983 */ /* 0x000ee80000300a00 */
[----:B------:R-:W3:Y:S01]  /*dd380*/  LDL.LU.64 R4, [R1+0x2328] ;  /* 0x0023280001047983 */ /* 0x000ee20000300a00 */
[----:B------:R-:W-:-:S02]  /*dd390*/  LOP3.LUT P1, RZ, R50, 0x800000, RZ, 0xc0, !PT ;  /* 0x0080000032ff7812 */ /* 0x000fc4000782c0ff */
[----:B------:R-:W-:-:S11]  /*dd3a0*/  PRMT R3, R29, 0x7770, RZ ;  /* 0x000077701d037816 */ /* 0x000fd600000000ff */
[----:B------:R0:W-:Y:S04]  /*dd3b0*/  @P1 STG.E.U8 desc[UR34][R60.64], R3 ;  /* 0x000000033c001986 */ /* 0x0001e8000c101122 */
[----:B0-----:R-:W3:Y:S01]  /*dd3c0*/  LDL.LU.64 R60, [R1+0x2330] ;  /* 0x00233000013c7983 */ /* 0x001ee20000300a00 */
[----:B------:R-:W-:Y:S02]  /*dd3d0*/  LOP3.LUT P1, RZ, R50, 0x400000, RZ, 0xc0, !PT ;  /* 0x0040000032ff7812 */ /* 0x000fe4000782c0ff */
[----:B------:R-:W-:Y:S02]  /*dd3e0*/  PRMT R3, R29, 0x7771, RZ ;  /* 0x000077711d037816 */ /* 0x000fe400000000ff */
[C---:B------:R-:W-:Y:S02]  /*dd3f0*/  LOP3.LUT P2, RZ, R56.reuse, 0x20000000, RZ, 0xc0, !PT ;  /* 0x2000000038ff7812 */ /* 0x040fe4000784c0ff */
[----:B------:R-:W-:-:S02]  /*dd400*/  LOP3.LUT P3, RZ, R56, 0x40000000, RZ, 0xc0, !PT ;  /* 0x4000000038ff7812 */ /* 0x000fc4000786c0ff */
[----:B------:R-:W-:Y:S02]  /*dd410*/  LOP3.LUT P4, RZ, R56, 0x80000000, RZ, 0xc0, !PT ;  /* 0x8000000038ff7812 */ /* 0x000fe4000788c0ff */
[C---:B------:R-:W-:Y:S02]  /*dd420*/  LOP3.LUT P5, RZ, R57.reuse, 0x1, RZ, 0xc0, !PT ;  /* 0x0000000139ff7812 */ /* 0x040fe400078ac0ff */
[C---:B------:R-:W-:Y:S02]  /*dd430*/  LOP3.LUT P6, RZ, R57.reuse, 0x2, RZ, 0xc0, !PT ;  /* 0x0000000239ff7812 */ /* 0x040fe400078cc0ff */
[----:B------:R-:W-:Y:S01]  /*dd440*/  LOP3.LUT P0, RZ, R57, 0x4, RZ, 0xc0, !PT ;  /* 0x0000000439ff7812 */ /* 0x000fe2000780c0ff */
[----:B--2---:R0:W-:Y:S01]  /*dd450*/  @P1 STG.E.U8 desc[UR34][R24.64], R3 ;  /* 0x0000000318001986 */ /* 0x0041e2000c101122 */
[----:B------:R-:W-:Y:S02]  /*dd460*/  LOP3.LUT P1, RZ, R50, 0x200000, RZ, 0xc0, !PT ;  /* 0x0020000032ff7812 */ /* 0x000fe4000782c0ff */
        /* <DEDUP_REMOVED lines=17> */
[----:B------:R-:W-:Y:S04]  /*dd580*/  @P1 STG.E.U8 desc[UR34][R10.64], R33 ;  /* 0x000000210a001986 */ /* 0x000fe8000c101122 */
[----:B------:R0:W-:Y:S02]  /*dd590*/  @P2 STG.E.U8 desc[UR34][R6.64], R3 ;  /* 0x0000000306002986 */ /* 0x0001e4000c101122 */
[C---:B0-----:R-:W-:Y:S02]  /*dd5a0*/  PRMT R3, R37.reuse, 0x7771, RZ ;  /* 0x0000777125037816 */ /* 0x041fe400000000ff */
[----:B------:R-:W2:Y:S04]  /*dd5b0*/  LDL.LU.64 R6, [R1+0x2338] ;  /* 0x0023380001067983 */ /* 0x000ea80000300a00 */
[----:B------:R0:W-:Y:S02]  /*dd5c0*/  @P3 STG.E.U8 desc[UR34][R52.64], R3 ;  /* 0x0000000334003986 */ /* 0x0001e4000c101122 */
[----:B0-----:R-:W-:-:S02]  /*dd5d0*/  PRMT R3, R37, 0x7772, RZ ;  /* 0x0000777225037816 */ /* 0x001fc400000000ff */
[----:B------:R-:W3:Y:S04]  /*dd5e0*/  LDL.LU.64 R52, [R1+0x2340] ;  /* 0x0023400001347983 */ /* 0x000ee80000300a00 */
[----:B------:R0:W-:Y:S04]  /*dd5f0*/  @P4 STG.E.U8 desc[UR34][R12.64], R3 ;  /* 0x000000030c004986 */ /* 0x0001e8000c101122 */
[----:B0-----:R-:W4:Y:S01]  /*dd600*/  LDL.LU.64 R12, [R1+0x2348] ;  /* 0x00234800010c7983 */ /* 0x001f220000300a00 */
[----:B------:R-:W-:-:S05]  /*dd610*/  PRMT R37, R37, 0x7773, RZ ;  /* 0x0000777325257816 */ /* 0x000fca00000000ff */
[----:B------:R0:W-:Y:S01]  /*dd620*/  @P5 STG.E.U8 desc[UR34][R8.64], R37 ;  /* 0x0000002508005986 */ /* 0x0001e2000c101122 */
[----:B------:R-:W-:-:S03]  /*dd630*/  PRMT R3, R41, 0x7770, RZ ;  /* 0x0000777029037816 */ /* 0x000fc600000000ff */
[----:B0-----:R-:W4:Y:S04]  /*dd640*/  LDL.LU.64 R8, [R1+0x2350] ;  /* 0x0023500001087983 */ /* 0x001f280000300a00 */
[----:B------:R0:W-:Y:S04]  /*dd650*/  @P6 STG.E.U8 desc[UR34][R4.64], R3 ;  /* 0x0000000304006986 */ /* 0x0001e8000c101122 */
[----:B0-----:R-:W4:Y:S01]  /*dd660*/  LDL.LU.64 R4, [R1+0x2360] ;  /* 0x0023600001047983 */ /* 0x001f220000300a00 */
[----:B------:R-:W-:-:S05]  /*dd670*/  PRMT R3, R41, 0x7771, RZ ;  /* 0x0000777129037816 */ /* 0x000fca00000000ff */
[----:B------:R0:W-:Y:S04]  /*dd680*/  @P0 STG.E.U8 desc[UR34][R60.64], R3 ;  /* 0x000000033c000986 */ /* 0x0001e8000c101122 */
[----:B0-----:R-:W4:Y:S04]  /*dd690*/  LDL.LU.64 R60, [R1+0x2358] ;  /* 0x00235800013c7983 */ /* 0x001f280000300a00 */
[----:B------:R-:W4:Y:S04]  /*dd6a0*/  LDL.LU.64 R24, [R1+0x2368] ;  /* 0x0023680001187983 */ /* 0x000f280000300a00 */
[----:B------:R-:W4:Y:S01]  /*dd6b0*/  LDL.LU.64 R20, [R1+0x2378] ;  /* 0x0023780001147983 */ /* 0x000f220000300a00 */
[----:B------:R-:W-:-:S03]  /*dd6c0*/  LOP3.LUT P1, RZ, R57, 0x8000, RZ, 0xc0, !PT ;  /* 0x0000800039ff7812 */ /* 0x000fc6000782c0ff */
[----:B------:R-:W4:Y:S01]  /*dd6d0*/  LDL.LU.64 R16, [R1+0x2370] ;  /* 0x0023700001107983 */ /* 0x000f220000300a00 */
[----:B------:R-:W-:-:S03]  /*dd6e0*/  LOP3.LUT R50, R50, 0xffffff7f, RZ, 0xc0, !PT ;  /* 0xffffff7f32327812 */ /* 0x000fc600078ec0ff */
[----:B------:R-:W4:Y:S04]  /*dd6f0*/  LDL.LU.64 R48, [R1+0x2380] ;  /* 0x0023800001307983 */ /* 0x000f280000300a00 */
[----:B------:R-:W4:Y:S02]  /*dd700*/  LDL.LU.64 R54, [R1+0x2388] ;  /* 0x0023880001367983 */ /* 0x000f240000300a00 */
[----:B------:R-:W-:Y:S02]  /*dd710*/  @P1 LOP3.LUT R50, R50, 0x80, RZ, 0xfc, !PT ;  /* 0x0000008032321812 */ /* 0x000fe400078efcff */
[----:B------:R-:W-:Y:S01]  /*dd720*/  LOP3.LUT P1, RZ, R57, 0x4000, RZ, 0xc0, !PT ;  /* 0x0000400039ff7812 */ /* 0x000fe2000782c0ff */
[----:B------:R-:W4:Y:S01]  /*dd730*/  LDL.LU.64 R14, [R1+0x2390] ;  /* 0x00239000010e7983 */ /* 0x000f220000300a00 */
[----:B------:R-:W-:-:S02]  /*dd740*/  LOP3.LUT R50, R50, 0xfffffeff, RZ, 0xc0, !PT ;  /* 0xfffffeff32327812 */ /* 0x000fc400078ec0ff */
[C---:B------:R-:W-:Y:S01]  /*dd750*/  LOP3.LUT P5, RZ, R57.reuse, 0x8, RZ, 0xc0, !PT ;  /* 0x0000000839ff7812 */ /* 0x040fe200078ac0ff */
[----:B------:R-:W4:Y:S08]  /*dd760*/  LDL.LU.64 R10, [R1+0x2398] ;  /* 0x00239800010a7983 */ /* 0x000f300000300a00 */
[----:B------:R-:W-:Y:S02]  /*dd770*/  @P1 LOP3.LUT R50, R50, 0x100, RZ, 0xfc, !PT ;  /* 0x0000010032321812 */ /* 0x000fe400078efcff */
[----:B------:R-:W-:-:S02]  /*dd780*/  LOP3.LUT P1, RZ, R57, 0x2000, RZ, 0xc0, !PT ;  /* 0x0000200039ff7812 */ /* 0x000fc4000782c0ff */
[----:B------:R-:W-:-:S11]  /*dd790*/  LOP3.LUT R50, R50, 0xfffffdff, RZ, 0xc0, !PT ;  /* 0xfffffdff32327812 */ /* 0x000fd600078ec0ff */
[----:B------:R-:W-:Y:S02]  /*dd7a0*/  @P1 LOP3.LUT R50, R50, 0x200, RZ, 0xfc, !PT ;  /* 0x0000020032321812 */ /* 0x000fe400078efcff */
[C---:B------:R-:W-:Y:S02]  /*dd7b0*/  LOP3.LUT P1, RZ, R57.reuse, 0x1000, RZ, 0xc0, !PT ;  /* 0x0000100039ff7812 */ /* 0x040fe4000782c0ff */
[----:B------:R-:W-:Y:S02]  /*dd7c0*/  LOP3.LUT R50, R50, 0xfffffbff, RZ, 0xc0, !PT ;  /* 0xfffffbff32327812 */ /* 0x000fe400078ec0ff */
[----:B------:R-:W-:Y:S02]  /*dd7d0*/  LOP3.LUT P6, RZ, R57, 0x10, RZ, 0xc0, !PT ;  /* 0x0000001039ff7812 */ /* 0x000fe400078cc0ff */
[----:B------:R-:W-:-:S07]  /*dd7e0*/  PRMT R3, R41, 0x7772, RZ ;  /* 0x0000777229037816 */ /* 0x000fce00000000ff */
[----:B------:R-:W-:Y:S02]  /*dd7f0*/  @P1 LOP3.LUT R50, R50, 0x400, RZ, 0xfc, !PT ;  /* 0x0000040032321812 */ /* 0x000fe400078efcff */
[C---:B------:R-:W-:Y:S02]  /*dd800*/  LOP3.LUT P1, RZ, R57.reuse, 0x800, RZ, 0xc0, !PT ;  /* 0x0000080039ff7812 */ /* 0x040fe4000782c0ff */
[----:B------:R-:W-:Y:S02]  /*dd810*/  LOP3.LUT P0, RZ, R57, 0x20, RZ, 0xc0, !PT ;  /* 0x0000002039ff7812 */ /* 0x000fe4000780c0ff */
[----:B------:R-:W-:Y:S02]  /*dd820*/  PRMT R41, R41, 0x7773, RZ ;  /* 0x0000777329297816 */ /* 0x000fe400000000ff */
[----:B------:R-:W-:-:S07]  /*dd830*/  LOP3.LUT R50, R50, 0xfffff7ff, RZ, 0xc0, !PT ;  /* 0xfffff7ff32327812 */ /* 0x000fce00078ec0ff */
        /* <DEDUP_REMOVED lines=16> */
[----:B------:R-:W-:-:S03]  /*dd940*/  PRMT R3, R45, 0x7770, RZ ;  /* 0x000077702d037816 */ /* 0x000fc600000000ff */
[----:B---3--:R0:W-:Y:S04]  /*dd950*/  @P6 STG.E.U8 desc[UR34][R52.64], R41 ;  /* 0x0000002934006986 */ /* 0x0081e8000c101122 */
[----:B0-----:R-:W3:Y:S04]  /*dd960*/  LDL.LU.64 R52, [R1+0x23a8] ;  /* 0x0023a80001347983 */ /* 0x001ee80000300a00 */
[----:B----4-:R0:W-:Y:S04]  /*dd970*/  @P0 STG.E.U8 desc[UR34][R12.64], R3 ;  /* 0x000000030c000986 */ /* 0x0101e8000c101122 */
[----:B0-----:R-:W4:Y:S01]  /*dd980*/  LDL.LU.64 R12, [R1+0x23b0] ;  /* 0x0023b000010c7983 */ /* 0x001f220000300a00 */
[----:B------:R-:W-:-:S05]  /*dd990*/  PRMT R3, R45, 0x7771, RZ ;  /* 0x000077712d037816 */ /* 0x000fca00000000ff */
[----:B------:R0:W-:Y:S01]  /*dd9a0*/  @P1 STG.E.U8 desc[UR34][R8.64], R3 ;  /* 0x0000000308001986 */ /* 0x0001e2000c101122 */
[----:B------:R-:W-:-:S03]  /*dd9b0*/  LOP3.LUT P1, RZ, R50, 0x8000, RZ, 0xc0, !PT ;  /* 0x0000800032ff7812 */ /* 0x000fc6000782c0ff */
[----:B0-----:R-:W4:Y:S01]  /*dd9c0*/  LDL.LU.64 R8, [R1+0x23b8] ;  /* 0x0023b80001087983 */ /* 0x001f220000300a00 */
[----:B------:R-:W-:-:S09]  /*dd9d0*/  PRMT R3, R45, 0x7772, RZ ;  /* 0x000077722d037816 */ /* 0x000fd200000000ff */
[----:B------:R0:W-:Y:S04]  /*dd9e0*/  @P1 STG.E.U8 desc[UR34][R4.64], R3 ;  /* 0x0000000304001986 */ /* 0x0001e8000c101122 */
[----:B0-----:R-:W4:Y:S01]  /*dd9f0*/  LDL.LU.64 R4, [R1+0x23c0] ;  /* 0x0023c00001047983 */ /* 0x001f220000300a00 */
[----:B------:R-:W-:Y:S02]  /*dda00*/  LOP3.LUT P1, RZ, R50, 0x4000, RZ, 0xc0, !PT ;  /* 0x0000400032ff7812 */ /* 0x000fe4000782c0ff */
[----:B------:R-:W-:-:S11]  /*dda10*/  PRMT R45, R45, 0x7773, RZ ;  /* 0x000077732d2d7816 */ /* 0x000fd600000000ff */
[----:B------:R0:W-:Y:S04]  /*dda20*/  @P1 STG.E.U8 desc[UR34][R60.64], R45 ;  /* 0x0000002d3c001986 */ /* 0x0001e8000c101122 */
[----:B0-----:R-:W4:Y:S01]  /*dda30*/  LDL.LU.64 R60, [R1+0x23c8] ;  /* 0x0023c800013c7983 */ /* 0x001f220000300a00 */
        /* <DEDUP_REMOVED lines=16> */
[----:B------:R-:W-:Y:S02]  /*ddb40*/  LOP3.LUT P2, RZ, R57, 0x10000, RZ, 0xc0, !PT ;  /* 0x0001000039ff7812 */ /* 0x000fe4000784c0ff */
[----:B0-----:R-:W-:-:S09]  /*ddb50*/  PRMT R3, R22, 0x7771, RZ ;  /* 0x0000777116037816 */ /* 0x001fd200000000ff */
[----:B------:R0:W-:Y:S01]  /*ddb60*/  @P1 STG.E.U8 desc[UR34][R14.64], R3 ;  /* 0x000000030e001986 */ /* 0x0001e2000c101122 */
[----:B------:R-:W-:Y:S02]  /*ddb70*/  LOP3.LUT P1, RZ, R50, 0x80, RZ, 0xc0, !PT ;  /* 0x0000008032ff7812 */ /* 0x000fe4000782c0ff */
[C---:B------:R-:W-:Y:S02]  /*ddb80*/  LOP3.LUT P3, RZ, R57.reuse, 0x20000, RZ, 0xc0, !PT ;  /* 0x0002000039ff7812 */ /* 0x040fe4000786c0ff */
[----:B------:R-:W-:Y:S02]  /*ddb90*/  LOP3.LUT P4, RZ, R57, 0x40000, RZ, 0xc0, !PT ;  /* 0x0004000039ff7812 */ /* 0x000fe4000788c0ff */
[C---:B0-----:R-:W-:Y:S02]  /*ddba0*/  PRMT R3, R22.reuse, 0x7772, RZ ;  /* 0x0000777216037816 */ /* 0x041fe400000000ff */
[----:B------:R-:W-:-:S05]  /*ddbb0*/  PRMT R22, R22, 0x7773, RZ ;  /* 0x0000777316167816 */ /* 0x000fca00000000ff */
[----:B------:R0:W-:Y:S02]  /*ddbc0*/  @P1 STG.E.U8 desc[UR34][R10.64], R3 ;  /* 0x000000030a001986 */ /* 0x0001e4000c101122 */
[C---:B0-----:R-:W-:Y:S02]  /*ddbd0*/  PRMT R3, R26.reuse, 0x7770, RZ ;  /* 0x000077701a037816 */ /* 0x041fe400000000ff */
[C---:B------:R-:W-:Y:S02]  /*ddbe0*/  LOP3.LUT P5, RZ, R57.reuse, 0x80000, RZ, 0xc0, !PT ;  /* 0x0008000039ff7812 */ /* 0x040fe400078ac0ff */
[----:B------:R-:W-:Y:S01]  /*ddbf0*/  LOP3.LUT P6, RZ, R57, 0x100000, RZ, 0xc0, !PT ;  /* 0x0010000039ff7812 */ /* 0x000fe200078cc0ff */
[----:B--2---:R0:W-:Y:S04]  /*ddc00*/  @P2 STG.E.U8 desc[UR34][R6.64], R22 ;  /* 0x0000001606002986 */ /* 0x0041e8000c101122 */
[----:B0-----:R-:W2:Y:S04]  /*ddc10*/  LDL.LU.64 R6, [R1+0x23d0] ;  /* 0x0023d00001067983 */ /* 0x001ea80000300a00 */
[----:B---3--:R0:W-:Y:S02]  /*ddc20*/  @P3 STG.E.U8 desc[UR34][R52.64], R3 ;  /* 0x0000000334003986 */ /* 0x0081e4000c101122 */
[----:B0-----:R-:W-:-:S02]  /*ddc30*/  PRMT R3, R26, 0x7771, RZ ;  /* 0x000077711a037816 */ /* 0x001fc400000000ff */
[----:B------:R-:W3:Y:S04]  /*ddc40*/  LDL.LU.64 R52, [R1+0x23e8] ;  /* 0x0023e80001347983 */ /* 0x000ee80000300a00 */
[----:B----4-:R0:W-:Y:S04]  /*ddc50*/  @P4 STG.E.U8 desc[UR34][R12.64], R3 ;  /* 0x000000030c004986 */ /* 0x0101e8000c101122 */
[----:B0-----:R-:W4:Y:S01]  /*ddc60*/  LDL.LU.64 R12, [R1+0x23e0] ;  /* 0x0023e000010c7983 */ /* 0x001f220000300a00 */
[----:B------:R-:W-:-:S05]  /*ddc70*/  PRMT R3, R26, 0x7772, RZ ;  /* 0x000077721a037816 */ /* 0x000fca00000000ff */
[----:B------:R0:W-:Y:S01]  /*ddc80*/  @P5 STG.E.U8 desc[UR34][R8.64], R3 ;  /* 0x0000000308005986 */ /* 0x0001e2000c101122 */
[----:B------:R-:W-:-:S03]  /*ddc90*/  PRMT R26, R26, 0x7773, RZ ;  /* 0x000077731a1a7816 */ /* 0x000fc600000000ff */
[----:B0-----:R-:W4:Y:S04]  /*ddca0*/  LDL.LU.64 R8, [R1+0x23d8] ;  /* 0x0023d80001087983 */ /* 0x001f280000300a00 */
[----:B------:R0:W-:Y:S04]  /*ddcb0*/  @P6 STG.E.U8 desc[UR34][R4.64], R26 ;  /* 0x0000001a04006986 */ /* 0x0001e8000c101122 */
[----:B0-----:R-:W4:Y:S01]  /*ddcc0*/  LDL.LU.64 R4, [R1+0x23f0] ;  /* 0x0023f00001047983 */ /* 0x001f220000300a00 */
[----:B------:R-:W-:Y:S02]  /*ddcd0*/  LOP3.LUT P0, RZ, R57, 0x200000, RZ, 0xc0, !PT ;  /* 0x0020000039ff7812 */ /* 0x000fe4000780c0ff */
[----:B------:R-:W-:-:S11]  /*ddce0*/  PRMT R3, R30, 0x7770, RZ ;  /* 0x000077701e037816 */ /* 0x000fd600000000ff */
        /* <DEDUP_REMOVED lines=13> */
[----:B------:R-:W-:Y:S01]  /*dddc0*/  LOP3.LUT R50, R50, 0xfffffffe, RZ, 0xc0, !PT ;  /* 0xfffffffe32327812 */ /* 0x000fe200078ec0ff */
[----:B------:R-:W4:Y:S08]  /*dddd0*/  LDL.LU.64 R10, [R1+0x2430] ;  /* 0x00243000010a7983 */ /* 0x000f300000300a00 */
[----:B------:R-:W-:Y:S02]  /*ddde0*/  @P1 LOP3.LUT R51, R51, 0x80000000, RZ, 0xfc, !PT ;  /* 0x8000000033331812 */ /* 0x000fe400078efcff */
[----:B------:R-:W-:-:S02]  /*dddf0*/  LOP3.LUT P1, RZ, R58, 0x1, RZ, 0xc0, !PT ;  /* 0x000000013aff7812 */ /* 0x000fc4000782c0ff */
[----:B------:R-:W-:-:S11]  /*dde00*/  LOP3.LUT P5, RZ, R57, 0x400000, RZ, 0xc0, !PT ;  /* 0x0040000039ff7812 */ /* 0x000fd600078ac0ff */
        /* <DEDUP_REMOVED lines=21> */
[----:B------:R-:W-:Y:S01]  /*ddf60*/  @P1 LOP3.LUT R50, R50, 0x40, RZ, 0xfc, !PT ;  /* 0x0000004032321812 */ /* 0x000fe200078efcff */
[----:B--2---:R0:W-:Y:S02]  /*ddf70*/  @P5 STG.E.U8 desc[UR34][R6.64], R3 ;  /* 0x0000000306005986 */ /* 0x0041e4000c101122 */
[C---:B0-----:R-:W-:Y:S02]  /*ddf80*/  PRMT R3, R30.reuse, 0x7772, RZ ;  /* 0x000077721e037816 */ /* 0x041fe400000000ff */
[----:B------:R-:W2:Y:S01]  /*ddf90*/  LDL.LU.64 R6, [R1+0x2438] ;  /* 0x0024380001067983 */ /* 0x000ea20000300a00 */
[----:B------:R-:W-:-:S03]  /*ddfa0*/  PRMT R30, R30, 0x7773, RZ ;  /* 0x000077731e1e7816 */ /* 0x000fc600000000ff */
[----:B---3--:R0:W-:Y:S04]  /*ddfb0*/  @P6 STG.E.U8 desc[UR34][R52.64], R3 ;  /* 0x0000000334006986 */ /* 0x0081e8000c101122 */
[----:B0-----:R-:W3:Y:S04]  /*ddfc0*/  LDL.LU.64 R52, [R1+0x2440] ;  /* 0x0024400001347983 */ /* 0x001ee80000300a00 */
[----:B----4-:R0:W-:Y:S04]  /*ddfd0*/  @P0 STG.E.U8 desc[UR34][R12.64], R30 ;  /* 0x0000001e0c000986 */ /* 0x0101e8000c101122 */
[----:B0-----:R-:W4:Y:S01]  /*ddfe0*/  LDL.LU.64 R12, [R1+0x2448] ;  /* 0x00244800010c7983 */ /* 0x001f220000300a00 */
[----:B------:R-:W-:-:S02]  /*ddff0*/  LOP3.LUT P1, RZ, R57, 0x2000000, RZ, 0xc0, !PT ;  /* 0x0200000039ff7812 */ /* 0x000fc4000782c0ff */
[----:B------:R-:W-:-:S11]  /*de000*/  PRMT R3, R34, 0x7770, RZ ;  /* 0x0000777022037816 */ /* 0x000fd600000000ff */
        /* <DEDUP_REMOVED lines=11> */
[----:B------:R-:W-:Y:S02]  /*de0c0*/  PRMT R34, R34, 0x7773, RZ ;  /* 0x0000777322227816 */ /* 0x000fe400000000ff */
[----:B------:R-:W-:-:S09]  /*de0d0*/  PRMT R3, R38, 0x7770, RZ ;  /* 0x0000777026037816 */ /* 0x000fd200000000ff */
[----:B------:R-:W-:Y:S01]  /*de0e0*/  @P1 STG.E.U8 desc[UR34][R24.64], R34 ;  /* 0x0000002218001986 */ /* 0x000fe2000c101122 */
        /* <DEDUP_REMOVED lines=12> */
[----:B0-----:R-:W-:Y:S02]  /*de1b0*/  PRMT R3, R42, 0x7770, RZ ;  /* 0x000077702a037816 */ /* 0x001fe400000000ff */
[----:B------:R-:W-:-:S09]  /*de1c0*/  LOP3.LUT P2, RZ, R58, 0x8, RZ, 0xc0, !PT ;  /* 0x000000083aff7812 */ /* 0x000fd2000784c0ff */
[----:B------:R0:W-:Y:S01]  /*de1d0*/  @P1 STG.E.U8 desc[UR34][R14.64], R3 ;  /* 0x000000030e001986 */ /* 0x0001e2000c101122 */
[----:B------:R-:W-:Y:S02]  /*de1e0*/  LOP3.LUT P1, RZ, R51, 0x40000000, RZ, 0xc0, !PT ;  /* 0x4000000033ff7812 */ /* 0x000fe4000782c0ff */
[----:B------:R-:W-:Y:S02]  /*de1f0*/  LOP3.LUT P3, RZ, R58, 0x10, RZ, 0xc0, !PT ;  /* 0x000000103aff7812 */ /* 0x000fe4000786c0ff */
[----:B0-----:R-:W-:-:S09]  /*de200*/  PRMT R3, R42, 0x7771, RZ ;  /* 0x000077712a037816 */ /* 0x001fd200000000ff */
[----:B------:R0:W-:Y:S01]  /*de210*/  @P1 STG.E.U8 desc[UR34][R10.64], R3 ;  /* 0x000000030a001986 */ /* 0x0001e2000c101122 */
[----:B------:R-:W-:Y:S02]  /*de220*/  LOP3.LUT P4, RZ, R58, 0x20, RZ, 0xc0, !PT ;  /* 0x000000203aff7812 */ /* 0x000fe4000788c0ff */
[C---:B0-----:R-:W-:Y:S02]  /*de230*/  PRMT R3, R42.reuse, 0x7772, RZ ;  /* 0x000077722a037816 */ /* 0x041fe400000000ff */
[----:B------:R-:W-:Y:S02]  /*de240*/  PRMT R42, R42, 0x7773, RZ ;  /* 0x000077732a2a7816 */ /* 0x000fe400000000ff */
        /* <DEDUP_REMOVED lines=8> */
[----:B------:R-:W-:-:S02]  /*de2d0*/  PRMT R3, R46, 0x7771, RZ ;  /* 0x000077712e037816 */ /* 0x000fc400000000ff */
[----:B------:R-:W-:-:S03]  /*de2e0*/  LOP3.LUT P6, RZ, R58, 0x80, RZ, 0xc0, !PT ;  /* 0x000000803aff7812 */ /* 0x000fc600078cc0ff */
[----:B------:R0:W-:Y:S04]  /*de2f0*/  @P5 STG.E.U8 desc[UR34][R8.64], R3 ;  /* 0x0000000308005986 */ /* 0x0001e8000c101122 */
[----:B0-----:R-:W4:Y:S01]  /*de300*/  LDL.LU.64 R8, [R1+0x2480] ;  /* 0x0024800001087983 */ /* 0x001f220000300a00 */
[----:B------:R-:W-:-:S05]  /*de310*/  PRMT R3, R46, 0x7772, RZ ;  /* 0x000077722e037816 */ /* 0x000fca00000000ff */
        /* <DEDUP_REMOVED lines=43> */
[----:B--2---:R0:W-:Y:S02]  /*de5d0*/  @P5 STG.E.U8 desc[UR34][R6.64], R3 ;  /* 0x0000000306005986 */ /* 0x0041e4000c101122 */
[C---:B0-----:R-:W-:Y:S02]  /*de5e0*/  PRMT R3, R19.reuse, 0x7771, RZ ;  /* 0x0000777113037816 */ /* 0x041fe400000000ff */
[----:B------:R-:W2:Y:S04]  /*de5f0*/  LDL.LU.64 R6, [R1+0x24d8] ;  /* 0x0024d80001067983 */ /* 0x000ea80000300a00 */
[----:B---3--:R0:W-:Y:S02]  /*de600*/  @P6 STG.E.U8 desc[UR34][R52.64], R3 ;  /* 0x0000000334006986 */ /* 0x0081e4000c101122 */
[----:B0-----:R-:W-:-:S02]  /*de610*/  PRMT R3, R19, 0x7772, RZ ;  /* 0x0000777213037816 */ /* 0x001fc400000000ff */
[----:B------:R-:W3:Y:S04]  /*de620*/  LDL.LU.64 R52, [R1+0x24f0] ;  /* 0x0024f00001347983 */ /* 0x000ee80000300a00 */
[----:B----4-:R0:W-:Y:S04]  /*de630*/  @P0 STG.E.U8 desc[UR34][R12.64], R3 ;  /* 0x000000030c000986 */ /* 0x0101e8000c101122 */
[----:B0-----:R-:W4:Y:S01]  /*de640*/  LDL.LU.64 R12, [R1+0x24e8] ;  /* 0x0024e800010c7983 */ /* 0x001f220000300a00 */
[----:B------:R-:W-:Y:S02]  /*de650*/  @P1 LOP3.LUT R51, R51, 0x20000000, RZ, 0xfc, !PT ;  /* 0x2000000033331812 */ /* 0x000fe400078efcff */
[----:B------:R-:W-:-:S02]  /*de660*/  LOP3.LUT P1, RZ, R58, 0x1000, RZ, 0xc0, !PT ;  /* 0x000010003aff7812 */ /* 0x000fc4000782c0ff */
[----:B------:R-:W-:Y:S02]  /*de670*/  PRMT R19, R19, 0x7773, RZ ;  /* 0x0000777313137816 */ /* 0x000fe400000000ff */
[----:B------:R-:W-:-:S09]  /*de680*/  PRMT R3, R23, 0x7770, RZ ;  /* 0x0000777017037816 */ /* 0x000fd200000000ff */
[----:B------:R0:W-:Y:S01]  /*de690*/  @P1 STG.E.U8 desc[UR34][R8.64], R19 ;  /* 0x0000001308001986 */ /* 0x0001e2000c101122 */
[----:B------:R-:W-:-:S03]  /*de6a0*/  LOP3.LUT P1, RZ, R51, 0x20000000, RZ, 0xc0, !PT ;  /* 0x2000000033ff7812 */ /* 0x000fc6000782c0ff */
[----:B0-----:R-:W4:Y:S10]  /*de6b0*/  LDL.LU.64 R8, [R1+0x24e0] ;  /* 0x0024e00001087983 */ /* 0x001f340000300a00 */
[----:B------:R0:W-:Y:S04]  /*de6c0*/  @P1 STG.E.U8 desc[UR34][R4.64], R3 ;  /* 0x0000000304001986 */ /* 0x0001e8000c101122 */
[----:B0-----:R-:W4:Y:S01]  /*de6d0*/  LDL.LU.64 R4, [R1+0x24f8] ;  /* 0x0024f80001047983 */ /* 0x001f220000300a00 */
[----:B------:R-:W-:-:S02]  /*de6e0*/  LOP3.LUT P1, RZ, R51, 0x10000000, RZ, 0xc0, !PT ;  /* 0x1000000033ff7812 */ /* 0x000fc4000782c0ff */
[----:B------:R-:W-:-:S11]  /*de6f0*/  PRMT R3, R23, 0x7771, RZ ;  /* 0x0000777117037816 */ /* 0x000fd600000000ff */
[----:B------:R0:W-:Y:S04]  /*de700*/  @P1 STG.E.U8 desc[UR34][R60.64], R3 ;  /* 0x000000033c001986 */ /* 0x0001e8000c101122 */
[----:B0-----:R-:W4:Y:S01]  /*de710*/  LDL.LU.64 R60, [R1+0x2500] ;  /* 0x00250000013c7983 */ /* 0x001f220000300a00 */
[----:B------:R-:W-:Y:S02]  /*de720*/  LOP3.LUT P1, RZ, R51, 0x8000000, RZ, 0xc0, !PT ;  /* 0x0800000033ff7812 */ /* 0x000fe4000782c0ff */
[C---:B------:R-:W-:Y:S02]  /*de730*/  PRMT R3, R23.reuse, 0x7772, RZ ;  /* 0x0000777217037816 */ /* 0x040fe400000000ff */
[----:B------:R-:W-:-:S09]  /*de740*/  PRMT R23, R23, 0x7773, RZ ;  /* 0x0000777317177816 */ /* 0x000fd200000000ff */
[----:B------:R0:W-:Y:S01]  /*de750*/  @P1 STG.E.U8 desc[UR34][R24.64], R3 ;  /* 0x0000000318001986 */ /* 0x0001e2000c101122 */
[----:B------:R-:W-:-:S13]  /*de760*/  LOP3.LUT P1, RZ, R51, 0x4000000, RZ, 0xc0, !PT ;  /* 0x0400000033ff7812 */ /* 0x000fda000782c0ff */
        /* <DEDUP_REMOVED lines=11> */
[----:B------:R-:W-:Y:S02]  /*de820*/  PRMT R27, R27, 0x7773, RZ ;  /* 0x000077731b1b7816 */ /* 0x000fe400000000ff */
[----:B------:R-:W-:-:S09]  /*de830*/  LOP3.LUT P2, RZ, R58, 0x400000, RZ, 0xc0, !PT ;  /* 0x004000003aff7812 */ /* 0x000fd2000784c0ff */
[----:B------:R-:W-:Y:S01]  /*de840*/  @P1 STG.E.U8 desc[UR34][R14.64], R27 ;  /* 0x0000001b0e001986 */ /* 0x000fe2000c101122 */
[----:B------:R-:W-:Y:S02]  /*de850*/  LOP3.LUT P1, RZ, R51, 0x200000, RZ, 0xc0, !PT ;  /* 0x0020000033ff7812 */ /* 0x000fe4000782c0ff */
[----:B0-----:R-:W-:Y:S02]  /*de860*/  PRMT R3, R31, 0x7770, RZ ;  /* 0x000077701f037816 */ /* 0x001fe400000000ff */
[C---:B------:R-:W-:Y:S02]  /*de870*/  LOP3.LUT P3, RZ, R58.reuse, 0x800000, RZ, 0xc0, !PT ;  /* 0x008000003aff7812 */ /* 0x040fe4000786c0ff */
[----:B------:R-:W-:-:S07]  /*de880*/  LOP3.LUT P4, RZ, R58, 0x1000000, RZ, 0xc0, !PT ;  /* 0x010000003aff7812 */ /* 0x000fce000788c0ff */
[----:B------:R0:W-:Y:S02]  /*de890*/  @P1 STG.E.U8 desc[UR34][R10.64], R3 ;  /* 0x000000030a001986 */ /* 0x0001e4000c101122 */
[----:B0-----:R-:W-:Y:S02]  /*de8a0*/  PRMT R3, R31, 0x7771, RZ ;  /* 0x000077711f037816 */ /* 0x001fe400000000ff */
[----:B------:R-:W-:-:S03]  /*de8b0*/  LOP3.LUT P5, RZ, R58, 0x2000000, RZ, 0xc0, !PT ;  /* 0x020000003aff7812 */ /* 0x000fc600078ac0ff */
        /* <DEDUP_REMOVED lines=19> */
[----:B------:R-:W4:Y:S01]  /*de9f0*/  LDL.LU.64 R28, [R1+0x2538] ;  /* 0x00253800011c7983 */ /* 0x000f220000300a00 */
[----:B------:R-:W-:Y:S02]  /*dea00*/  LOP3.LUT P1, RZ, R59, 0x100, RZ, 0xc0, !PT ;  /* 0x000001003bff7812 */ /* 0x000fe4000782c0ff */
        /* <DEDUP_REMOVED lines=8> */
[C---:B------:R-:W-:Y:S01]  /*dea90*/  LOP3.LUT P5, RZ, R58.reuse, 0x10000000, RZ, 0xc0, !PT ;  /* 0x100000003aff7812 */ /* 0x040fe200078ac0ff */
[----:B------:R-:W4:Y:S01]  /*deaa0*/  LDL.LU.64 R54, [R1+0x2570] ;  /* 0x0025700001367983 */ /* 0x000f220000300a00 */
[C---:B------:R-:W-:Y:S02]  /*deab0*/  LOP3.LUT P6, RZ, R58.reuse, 0x20000000, RZ, 0xc0, !PT ;  /* 0x200000003aff7812 */ /* 0x040fe400078cc0ff */
[----:B------:R-:W-:Y:S01]  /*deac0*/  LOP3.LUT P0, RZ, R58, 0x40000000, RZ, 0xc0, !PT ;  /* 0x400000003aff7812 */ /* 0x000fe2000780c0ff */
[----:B------:R-:W4:Y:S04]  /*dead0*/  LDL.LU.64 R14, [R1+0x2568] ;  /* 0x00256800010e7983 */ /* 0x000f280000300a00 */
[----:B------:R-:W-:-:S02]  /*deae0*/  @P1 LOP3.LUT R51, R51, 0x2000, RZ, 0xfc, !PT ;  /* 0x0000200033331812 */ /* 0x000fc400078efcff */
[----:B------:R-:W-:Y:S02]  /*deaf0*/  LOP3.LUT P1, RZ, R59, 0x40, RZ, 0xc0, !PT ;  /* 0x000000403bff7812 */ /* 0x000fe4000782c0ff */
[----:B------:R-:W-:-:S11]  /*deb00*/  LOP3.LUT R51, R51, 0xffffbfff, RZ, 0xc0, !PT ;  /* 0xffffbfff33337812 */ /* 0x000fd600078ec0ff */
[----:B------:R-:W-:Y:S02]  /*deb10*/  @P1 LOP3.LUT R51, R51, 0x4000, RZ, 0xfc, !PT ;  /* 0x0000400033331812 */ /* 0x000fe400078efcff */
[----:B------:R-:W-:Y:S02]  /*deb20*/  LOP3.LUT P1, RZ, R59, 0x20, RZ, 0xc0, !PT ;  /* 0x000000203bff7812 */ /* 0x000fe4000782c0ff */
[----:B------:R-:W-:Y:S02]  /*deb30*/  LOP3.LUT R51, R51, 0xffff7fff, RZ, 0xc0, !PT ;  /* 0xffff7fff33337812 */ /* 0x000fe400078ec0ff */
[----:B------:R-:W-:-:S09]  /*deb40*/  PRMT R35, R35, 0x7773, RZ ;  /* 0x0000777323237816 */ /* 0x000fd200000000ff */
[----:B------:R-:W-:Y:S02]  /*deb50*/  @P1 LOP3.LUT R51, R51, 0x8000, RZ, 0xfc, !PT ;  /* 0x0000800033331812 */ /* 0x000fe400078efcff */
[----:B------:R-:W-:Y:S02]  /*deb60*/  LOP3.LUT P1, RZ, R59, 0x10, RZ, 0xc0, !PT ;  /* 0x000000103bff7812 */ /* 0x000fe4000782c0ff */
[----:B------:R-:W-:Y:S02]  /*deb70*/  PRMT R3, R39, 0x7770, RZ ;  /* 0x0000777027037816 */ /* 0x000fe400000000ff */
        /* <DEDUP_REMOVED lines=14> */
[----:B--2---:R-:W-:Y:S04]  /*dec60*/  @P5 STG.E.U8 desc[UR34][R6.64], R35 ;  /* 0x0000002306005986 */ /* 0x004fe8000c101122 */
[----:B---3--:R0:W-:Y:S02]  /*dec70*/  @P6 STG.E.U8 desc[UR34][R52.64], R3 ;  /* 0x0000000334006986 */ /* 0x0081e4000c101122 */
[----:B0-----:R-:W-:-:S05]  /*dec80*/  PRMT R3, R39, 0x7771, RZ ;  /* 0x0000777127037816 */ /* 0x001fca00000000ff */
[----:B----4-:R0:W-:Y:S04]  /*dec90*/  @P0 STG.E.U8 desc[UR34][R12.64], R3 ;  /* 0x000000030c000986 */ /* 0x0101e8000c101122 */
[----:B0-----:R-:W2:Y:S04]  /*deca0*/  LDL.LU R12, [R1+0x280] ;  /* 0x00028000010c7983 */ /* 0x001ea80000300800 */
[----:B------:R-:W3:Y:S01]  /*decb0*/  LDL.LU.64 R10, [R1+0x2560] ;  /* 0x00256000010a7983 */ /* 0x000ee20000300a00 */
[----:B------:R-:W-:Y:S02]  /*decc0*/  LOP3.LUT P1, RZ, R58, 0x80000000, RZ, 0xc0, !PT ;  /* 0x800000003aff7812 */ /* 0x000fe4000782c0ff */
[----:B------:R-:W-:Y:S01]  /*decd0*/  PRMT R3, R39, 0x7772, RZ ;  /* 0x0000777227037816 */ /* 0x000fe200000000ff */
[----:B------:R-:W4:Y:S04]  /*dece0*/  LDL.LU.64 R6, [R1+0x2578] ;  /* 0x0025780001067983 */ /* 0x000f280000300a00 */
[----:B------:R-:W4:Y:S06]  /*decf0*/  LDL.LU.64 R52, [R1+0x2580] ;  /* 0x0025800001347983 */ /* 0x000f2c0000300a00 */
[----:B------:R0:W-:Y:S01]  /*ded00*/  @P1 STG.E.U8 desc[UR34][R8.64], R3 ;  /* 0x0000000308001986 */ /* 0x0001e2000c101122 */
[----:B------:R-:W-:-:S02]  /*ded10*/  LOP3.LUT P1, RZ, R51, 0x100000, RZ, 0xc0, !PT ;  /* 0x0010000033ff7812 */ /* 0x000fc4000782c0ff */
[----:B------:R-:W-:Y:S01]  /*ded20*/  PRMT R39, R39, 0x7773, RZ ;  /* 0x0000777327277816 */ /* 0x000fe200000000ff */
        /* <DEDUP_REMOVED lines=27> */
[----:B------:R-:W-:-:S11]  /*deee0*/  PRMT R47, R47, 0x7773, RZ ;  /* 0x000077732f2f7816 */ /* 0x000fd600000000ff */
[----:B------:R-:W-:Y:S01]  /*deef0*/  @P1 STG.E.U8 desc[UR34][R14.64], R47 ;  /* 0x0000002f0e001986 */ /* 0x000fe2000c101122 */
[C---:B------:R-:W-:Y:S02]  /*def00*/  LOP3.LUT P3, RZ, R59.reuse, 0x400, RZ, 0xc0, !PT ;  /* 0x000004003bff7812 */ /* 0x040fe4000786c0ff */
[C---:B------:R-:W-:Y:S02]  /*def10*/  LOP3.LUT P4, RZ, R59.reuse, 0x800, RZ, 0xc0, !PT ;  /* 0x000008003bff7812 */ /* 0x040fe4000788c0ff */
[C---:B------:R-:W-:Y:S02]  /*def20*/  LOP3.LUT P5, RZ, R59.reuse, 0x1000, RZ, 0xc0, !PT ;  /* 0x000010003bff7812 */ /* 0x040fe400078ac0ff */
[C---:B------:R-:W-:Y:S02]  /*def30*/  LOP3.LUT P6, RZ, R59.reuse, 0x2000, RZ, 0xc0, !PT ;  /* 0x000020003bff7812 */ /* 0x040fe400078cc0ff */
[----:B------:R-:W-:Y:S02]  /*def40*/  LOP3.LUT P0, RZ, R59, 0x4000, RZ, 0xc0, !PT ;  /* 0x000040003bff7812 */ /* 0x000fe4000780c0ff */
[----:B--2---:R-:W-:-:S05]  /*def50*/  PRMT R3, R12, 0x7770, RZ ;  /* 0x000077700c037816 */ /* 0x004fca00000000ff */
[----:B---3--:R0:W-:Y:S04]  /*def60*/  @P2 STG.E.U8 desc[UR34][R10.64], R3 ;  /* 0x000000030a002986 */ /* 0x0081e8000c101122 */
[----:B0-----:R-:W2:Y:S01]  /*def70*/  LDL.LU.64 R10, [R1+0x25a0] ;  /* 0x0025a000010a7983 */ /* 0x001ea20000300a00 */
[----:B------:R-:W-:-:S05]  /*def80*/  PRMT R3, R12, 0x7771, RZ ;  /* 0x000077710c037816 */ /* 0x000fca00000000ff */
[----:B----4-:R0:W-:Y:S02]  /*def90*/  @P3 STG.E.U8 desc[UR34][R6.64], R3 ;  /* 0x0000000306003986 */ /* 0x0101e4000c101122 */
[C---:B0-----:R-:W-:Y:S02]  /*defa0*/  PRMT R3, R12.reuse, 0x7772, RZ ;  /* 0x000077720c037816 */ /* 0x041fe400000000ff */
[----:B------:R-:W3:Y:S04]  /*defb0*/  LDL.LU.64 R6, [R1+0x25a8] ;  /* 0x0025a80001067983 */ /* 0x000ee80000300a00 */
[----:B------:R0:W-:Y:S02]  /*defc0*/  @P4 STG.E.U8 desc[UR34][R52.64], R3 ;  /* 0x0000000334004986 */ /* 0x0001e4000c101122 */
[----:B0-----:R-:W-:-:S02]  /*defd0*/  PRMT R3, R12, 0x7773, RZ ;  /* 0x000077730c037816 */ /* 0x001fc400000000ff */
[----:B------:R-:W4:Y:S04]  /*defe0*/  LDL.LU.64 R52, [R1+0x25b0] ;  /* 0x0025b00001347983 */ /* 0x000f280000300a00 */
[----:B------:R0:W-:Y:S02]  /*deff0*/  @P5 STG.E.U8 desc[UR34][R8.64], R3 ;  /* 0x0000000308005986 */ /* 0x0001e4000c101122 */
[C---:B0-----:R-:W-:Y:S02]  /*df000*/  PRMT R3, R2.reuse, 0x7770, RZ ;  /* 0x0000777002037816 */ /* 0x041fe400000000ff */
[----:B------:R-:W4:Y:S04]  /*df010*/  LDL.LU.64 R8, [R1+0x25b8] ;  /* 0x0025b80001087983 */ /* 0x000f280000300a00 */
[----:B------:R0:W-:Y:S04]  /*df020*/  @P6 STG.E.U8 desc[UR34][R4.64], R3 ;  /* 0x0000000304006986 */ /* 0x0001e8000c101122 */
[----:B------:R-:W4:Y:S04]  /*df030*/  LDL.LU.64 R12, [R1+0x25c0] ;  /* 0x0025c000010c7983 */ /* 0x000f280000300a00 */
[----:B0-----:R-:W4:Y:S01]  /*df040*/  LDL.LU R4, [R1+0x230] ;  /* 0x0002300001047983 */ /* 0x001f220000300800 */
[----:B------:R-:W-:-:S05]  /*df050*/  PRMT R3, R2, 0x7771, RZ ;  /* 0x0000777102037816 */ /* 0x000fca00000000ff */
[----:B------:R0:W-:Y:S04]  /*df060*/  @P0 STG.E.U8 desc[UR34][R60.64], R3 ;  /* 0x000000033c000986 */ /* 0x0001e8000c101122 */
[----:B0-----:R-:W4:Y:S01]  /*df070*/  LDL.LU.64 R60, [R1+0x25c8] ;  /* 0x0025c800013c7983 */ /* 0x001f220000300a00 */
[----:B------:R-:W-:Y:S02]  /*df080*/  LOP3.LUT P1, RZ, R59, 0x8000000, RZ, 0xc0, !PT ;  /* 0x080000003bff7812 */ /* 0x000fe4000782c0ff */
[----:B------:R-:W-:Y:S01]  /*df090*/  LOP3.LUT R51, R51, 0xfffffff7, RZ, 0xc0, !PT ;  /* 0xfffffff733337812 */ /* 0x000fe200078ec0ff */
[----:B------:R-:W4:Y:S10]  /*df0a0*/  LDL.LU R24, [R1+0x2f0] ;  /* 0x0002f00001187983 */ /* 0x000f340000300800 */
[----:B------:R-:W-:-:S02]  /*df0b0*/  @P1 LOP3.LUT R51, R51, 0x8, RZ, 0xfc, !PT ;  /* 0x0000000833331812 */ /* 0x000fc400078efcff */
        /* <DEDUP_REMOVED lines=29> */
[----:B--2---:R0:W-:Y:S02]  /*df290*/  @P5 STG.E.U8 desc[UR34][R10.64], R3 ;  /* 0x000000030a005986 */ /* 0x0041e4000c101122 */
[----:B0-----:R-:W-:Y:S02]  /*df2a0*/  PRMT R3, R2, 0x7773, RZ ;  /* 0x0000777302037816 */ /* 0x001fe400000000ff */
[----:B------:R-:W2:Y:S04]  /*df2b0*/  LDL.LU R2, [R1+0x50f0] ;  /* 0x0050f00001027983 */ /* 0x000ea80000300800 */
[----:B------:R-:W2:Y:S04]  /*df2c0*/  LDL.LU.64 R36, [R1+0x25d0] ;  /* 0x0025d00001247983 */ /* 0x000ea80000300a00 */
[----:B------:R-:W2:Y:S04]  /*df2d0*/  LDL.LU.64 R32, [R1+0x25d8] ;  /* 0x0025d80001207983 */ /* 0x000ea80000300a00 */
[----:B------:R-:W2:Y:S04]  /*df2e0*/  LDL.LU.64 R28, [R1+0x25e8] ;  /* 0x0025e800011c7983 */ /* 0x000ea80000300a00 */
[----:B------:R-:W2:Y:S04]  /*df2f0*/  LDL.LU.64 R20, [R1+0x25e0] ;  /* 0x0025e00001147983 */ /* 0x000ea80000300a00 */
[----:B------:R-:W2:Y:S04]  /*df300*/  LDL.LU R48, [R1+0x2e0] ;  /* 0x0002e00001307983 */ /* 0x000ea80000300800 */
[----:B------:R-:W2:Y:S04]  /*df310*/  LDL.LU.64 R16, [R1+0x25f8] ;  /* 0x0025f80001107983 */ /* 0x000ea80000300a00 */
[----:B---3--:R4:W-:Y:S04]  /*df320*/  @P6 STG.E.U8 desc[UR34][R6.64], R3 ;  /* 0x0000000306006986 */ /* 0x0089e8000c101122 */
[----:B------:R-:W3:Y:S01]  /*df330*/  LDL.LU.64 R54, [R1+0x25f0] ;  /* 0x0025f00001367983 */ /* 0x000ee20000300a00 */
[----:B----4-:R-:W-:-:S05]  /*df340*/  PRMT R3, R4, 0x7770, RZ ;  /* 0x0000777004037816 */ /* 0x010fca00000000ff */
[----:B------:R0:W-:Y:S02]  /*df350*/  @P0 STG.E.U8 desc[UR34][R52.64], R3 ;  /* 0x0000000334000986 */ /* 0x0001e4000c101122 */
[----:B0-----:R-:W-:-:S05]  /*df360*/  PRMT R3, R4, 0x7771, RZ ;  /* 0x0000777104037816 */ /* 0x001fca00000000ff */
[----:B------:R0:W-:Y:S01]  /*df370*/  @P1 STG.E.U8 desc[UR34][R8.64], R3 ;  /* 0x0000000308001986 */ /* 0x0001e2000c101122 */
[----:B------:R-:W-:-:S03]  /*df380*/  LOP3.LUT P1, RZ, R51, 0x800, RZ, 0xc0, !PT ;  /* 0x0000080033ff7812 */ /* 0x000fc6000782c0ff */
[----:B0-----:R-:W4:Y:S04]  /*df390*/  LDL.LU R8, [R1+0x2d0] ;  /* 0x0002d00001087983 */ /* 0x001f280000300800 */
[----:B------:R-:W4:Y:S04]  /*df3a0*/  LDL.LU.64 R14, [R1+0x2600] ;  /* 0x00260000010e7983 */ /* 0x000f280000300a00 */
[----:B------:R-:W4:Y:S01]  /*df3b0*/  LDL.LU.64 R10, [R1+0x2608] ;  /* 0x00260800010a7983 */ /* 0x000f220000300a00 */
[----:B------:R-:W-:-:S03]  /*df3c0*/  PRMT R3, R4, 0x7772, RZ ;  /* 0x0000777204037816 */ /* 0x000fc600000000ff */
[----:B------:R-:W4:Y:S04]  /*df3d0*/  LDL.LU.64 R6, [R1+0x2610] ;  /* 0x0026100001067983 */ /* 0x000f280000300a00 */
[----:B------:R0:W-:Y:S01]  /*df3e0*/  @P1 STG.E.U8 desc[UR34][R12.64], R3 ;  /* 0x000000030c001986 */ /* 0x0001e2000c101122 */
[----:B------:R-:W-:-:S03]  /*df3f0*/  LOP3.LUT P1, RZ, R51, 0x400, RZ, 0xc0, !PT ;  /* 0x0000040033ff7812 */ /* 0x000fc6000782c0ff */
[----:B------:R-:W4:Y:S01]  /*df400*/  LDL.LU.64 R52, [R1+0x2618] ;  /* 0x0026180001347983 */ /* 0x000f220000300a00 */
[----:B0-----:R-:W-:-:S03]  /*df410*/  PRMT R3, R4, 0x7773, RZ ;  /* 0x0000777304037816 */ /* 0x001fc600000000ff */
[----:B------:R-:W4:Y:S06]  /*df420*/  LDL.LU.64 R12, [R1+0x29b8] ;  /* 0x0029b800010c7983 */ /* 0x000f2c0000300a00 */
[----:B------:R0:W-:Y:S04]  /*df430*/  @P1 STG.E.U8 desc[UR34][R60.64], R3 ;  /* 0x000000033c001986 */ /* 0x0001e8000c101122 */
[----:B------:R-:W4:Y:S04]  /*df440*/  LDL.LU.64 R4, [R1+0x29b0] ;  /* 0x0029b00001047983 */ /* 0x000f280000300a00 */
[----:B0-----:R-:W4:Y:S04]  /*df450*/  LDL.LU.64 R60, [R1+0x29a8] ;  /* 0x0029a800013c7983 */ /* 0x001f280000300a00 */
[----:B------:R-:W4:Y:S01]  /*df460*/  LDL.LU R9, [R1+0x2c0] ;  /* 0x0002c00001097983 */ /* 0x000f220000300800 */
[----:B------:R-:W-:-:S02]  /*df470*/  LOP3.LUT P1, RZ, R51, 0x200, RZ, 0xc0, !PT ;  /* 0x0000020033ff7812 */ /* 0x000fc4000782c0ff */
[----:B------:R-:W-:Y:S02]  /*df480*/  PRMT R3, R24, 0x7770, RZ ;  /* 0x0000777018037816 */ /* 0x000fe400000000ff */
[C---:B------:R-:W-:Y:S02]  /*df490*/  LOP3.LUT P2, RZ, R59.reuse, 0x10000000, RZ, 0xc0, !PT ;  /* 0x100000003bff7812 */ /* 0x040fe4000784c0ff */
[C---:B------:R-:W-:Y:S02]  /*df4a0*/  LOP3.LUT P3, RZ, R59.reuse, 0x20000000, RZ, 0xc0, !PT ;  /* 0x200000003bff7812 */ /* 0x040fe4000786c0ff */
[C---:B------:R-:W-:Y:S02]  /*df4b0*/  LOP3.LUT P4, RZ, R59.reuse, 0x40000000, RZ, 0xc0, !PT ;  /* 0x400000003bff7812 */ /* 0x040fe4000788c0ff */
[----:B------:R-:W-:-:S03]  /*df4c0*/  LOP3.LUT P5, RZ, R59, 0x80000000, RZ, 0xc0, !PT ;  /* 0x800000003bff7812 */ /* 0x000fc600078ac0ff */
        /* <DEDUP_REMOVED lines=17> */
[----:B0-----:R-:W-:-:S11]  /*df5e0*/  PRMT R3, R48, 0x7772, RZ ;  /* 0x0000777230037816 */ /* 0x001fd600000000ff */
[----:B----4-:R0:W-:Y:S02]  /*df5f0*/  @P1 STG.E.U8 desc[UR34][R14.64], R3 ;  /* 0x000000030e001986 */ /* 0x0101e4000c101122 */
        /* <DEDUP_REMOVED lines=8> */
[----:B0-----:R-:W-:-:S05]  /*df680*/  PRMT R3, R8, 0x7772, RZ ;  /* 0x0000777208037816 */ /* 0x001fca00000000ff */
[----:B------:R0:W-:Y:S02]  /*df690*/  @P5 STG.E.U8 desc[UR34][R12.64], R3 ;  /* 0x000000030c005986 */ /* 0x0001e4000c101122 */
[----:B0-----:R-:W-:-:S05]  /*df6a0*/  PRMT R3, R8, 0x7773, RZ ;  /* 0x0000777308037816 */ /* 0x001fca00000000ff */
[----:B------:R0:W-:Y:S02]  /*df6b0*/  @P6 STG.E.U8 desc[UR34][R4.64], R3 ;  /* 0x0000000304006986 */ /* 0x0001e4000c101122 */
[----:B0-----:R-:W-:-:S05]  /*df6c0*/  PRMT R3, R9, 0x7770, RZ ;  /* 0x0000777009037816 */ /* 0x001fca00000000ff */
[----:B------:R0:W-:Y:S04]  /*df6d0*/  @P0 STG.E.U8 desc[UR34][R60.64], R3 ;  /* 0x000000033c000986 */ /* 0x0001e8000c101122 */
[----:B0-----:R-:W2:Y:S04]  /*df6e0*/  LDL.LU.64 R60, [R1+0x29a0] ;  /* 0x0029a000013c7983 */ /* 0x001ea80000300a00 */
[----:B------:R-:W3:Y:S04]  /*df6f0*/  LDL.LU.64 R10, [R1+0x2998] ;  /* 0x00299800010a7983 */ /* 0x000ee80000300a00 */
[----:B------:R-:W4:Y:S04]  /*df700*/  LDL.LU.64 R4, [R1+0x2990] ;  /* 0x0029900001047983 */ /* 0x000f280000300a00 */
[----:B------:R-:W3:Y:S04]  /*df710*/  LDL.LU.64 R6, [R1+0x2988] ;  /* 0x0029880001067983 */ /* 0x000ee80000300a00 */
[----:B------:R-:W3:Y:S04]  /*df720*/  LDL.LU.64 R52, [R1+0x2980] ;  /* 0x0029800001347983 */ /* 0x000ee80000300a00 */
[----:B------:R-:W3:Y:S04]  /*df730*/  LDL.LU.64 R12, [R1+0x2978] ;  /* 0x00297800010c7983 */ /* 0x000ee80000300a00 */
[----:B------:R-:W3:Y:S01]  /*df740*/  LDL.LU R8, [R1+0x220] ;  /* 0x0002200001087983 */ /* 0x000ee20000300800 */
[----:B------:R-:W-:-:S02]  /*df750*/  LOP3.LUT P4, RZ, R2, 0x4, RZ, 0xc0, !PT ;  /* 0x0000000402ff7812 */ /* 0x000fc4000788c0ff */
[----:B------:R-:W-:Y:S02]  /*df760*/  PRMT R3, R9, 0x7771, RZ ;  /* 0x0000777109037816 */ /* 0x000fe400000000ff */
[C---:B------:R-:W-:Y:S02]  /*df770*/  LOP3.LUT P0, RZ, R2.reuse, 0x4000, RZ, 0xc0, !PT ;  /* 0x0000400002ff7812 */ /* 0x040fe4000780c0ff */
[C---:B------:R-:W-:Y:S02]  /*df780*/  LOP3.LUT P5, RZ, R2.reuse, 0x8, RZ, 0xc0, !PT ;  /* 0x0000000802ff7812 */ /* 0x040fe400078ac0ff */
[C---:B------:R-:W-:Y:S02]  /*df790*/  LOP3.LUT P6, RZ, R2.reuse, 0x10, RZ, 0xc0, !PT ;  /* 0x0000001002ff7812 */ /* 0x040fe400078cc0ff */
[----:B------:R-:W-:-:S07]  /*df7a0*/  LOP3.LUT R2, R2, 0xfbffffff, RZ, 0xc0, !PT ;  /* 0xfbffffff02027812 */ /* 0x000fce00078ec0ff */
[----:B------:R-:W-:-:S04]  /*df7b0*/  @P0 LOP3.LUT R2, R2, 0x4000000, RZ, 0xfc, !PT ;  /* 0x0400000002020812 */ /* 0x000fc800078efcff */
[C---:B------:R-:W-:Y:S02]  /*df7c0*/  LOP3.LUT P0, RZ, R2.reuse, 0x2000, RZ, 0xc0, !PT ;  /* 0x0000200002ff7812 */ /* 0x040fe4000780c0ff */
[----:B------:R-:W-:-:S11]  /*df7d0*/  LOP3.LUT R2, R2, 0xf7ffffff, RZ, 0xc0, !PT ;  /* 0xf7ffffff02027812 */ /* 0x000fd600078ec0ff */
        /* <DEDUP_REMOVED lines=12> */
[----:B------:R-:W-:Y:S01]  /*df8a0*/  @P0 LOP3.LUT R2, R2, 0x80000000, RZ, 0xfc, !PT ;  /* 0x8000000002020812 */ /* 0x000fe200078efcff */
[----:B--2---:R0:W-:Y:S04]  /*df8b0*/  @P4 STG.E.U8 desc[UR34][R60.64], R3 ;  /* 0x000000033c004986 */ /* 0x0041e8000c101122 */
[----:B0-----:R-:W2:Y:S04]  /*df8c0*/  LDL.LU.64 R60, [R1+0x2970] ;  /* 0x00297000013c7983 */ /* 0x001ea80000300a00 */
[----:B------:R-:W2:Y:S04]  /*df8d0*/  LDL.LU R16, [R1+0x284] ;  /* 0x0002840001107983 */ /* 0x000ea80000300800 */
[----:B------:R-:W2:Y:S01]  /*df8e0*/  LDL.LU.64 R28, [R1+0x2968] ;  /* 0x00296800011c7983 */ /* 0x000ea20000300a00 */
[----:B------:R-:W-:-:S03]  /*df8f0*/  LOP3.LUT P0, RZ, R2, 0x100, RZ, 0xc0, !PT ;  /* 0x0000010002ff7812 */ /* 0x000fc6000780c0ff */
[----:B------:R-:W2:Y:S01]  /*df900*/  LDL.LU.64 R24, [R1+0x2960] ;  /* 0x0029600001187983 */ /* 0x000ea20000300a00 */
[----:B------:R-:W-:-:S03]  /*df910*/  LOP3.LUT R51, R51, 0xfffffffe, RZ, 0xc0, !PT ;  /* 0xfffffffe33337812 */ /* 0x000fc600078ec0ff */
[----:B------:R-:W2:Y:S01]  /*df920*/  LDL.LU.64 R20, [R1+0x2958] ;  /* 0x0029580001147983 */ /* 0x000ea20000300a00 */
[----:B------:R-:W-:-:S03]  /*df930*/  PRMT R3, R9, 0x7772, RZ ;  /* 0x0000777209037816 */ /* 0x000fc600000000ff */
[----:B------:R-:W2:Y:S02]  /*df940*/  LDL.LU.64 R48, [R1+0x2950] ;  /* 0x0029500001307983 */ /* 0x000ea40000300a00 */
[----:B------:R-:W-:Y:S02]  /*df950*/  @P0 LOP3.LUT R51, R51, 0x1, RZ, 0xfc, !PT ;  /* 0x0000000133330812 */ /* 0x000fe400078efcff */
[----:B------:R-:W-:Y:S02]  /*df960*/  LOP3.LUT P0, RZ, R2, 0x80, RZ, 0xc0, !PT ;  /* 0x0000008002ff7812 */ /* 0x000fe4000780c0ff */
[----:B------:R-:W-:Y:S01]  /*df970*/  LOP3.LUT R51, R51, 0xfffffffd, RZ, 0xc0, !PT ;  /* 0xfffffffd33337812 */ /* 0x000fe200078ec0ff */
[----:B---3--:R0:W-:Y:S10]  /*df980*/  @P5 STG.E.U8 desc[UR34][R10.64], R3 ;  /* 0x000000030a005986 */ /* 0x0081f4000c101122 */
[----:B------:R-:W-:-:S02]  /*df990*/  @P0 LOP3.LUT R51, R51, 0x2, RZ, 0xfc, !PT ;  /* 0x0000000233330812 */ /* 0x000fc400078efcff */
[----:B------:R-:W-:Y:S02]  /*df9a0*/  LOP3.LUT P0, RZ, R2, 0x40, RZ, 0xc0, !PT ;  /* 0x0000004002ff7812 */ /* 0x000fe4000780c0ff */
[----:B0-----:R-:W-:Y:S02]  /*df9b0*/  PRMT R3, R9, 0x7773, RZ ;  /* 0x0000777309037816 */ /* 0x001fe400000000ff */
[----:B------:R-:W-:-:S03]  /*df9c0*/  LOP3.LUT R51, R51, 0xfffffffb, RZ, 0xc0, !PT ;  /* 0xfffffffb33337812 */ /* 0x000fc600078ec0ff */
[----:B----4-:R0:W-:Y:S06]  /*df9d0*/  @P6 STG.E.U8 desc[UR34][R4.64], R3 ;  /* 0x0000000304006986 */ /* 0x0101ec000c101122 */
[----:B------:R-:W-:Y:S02]  /*df9e0*/  @P0 LOP3.LUT R51, R51, 0x4, RZ, 0xfc, !PT ;  /* 0x0000000433330812 */ /* 0x000fe400078efcff */
[----:B------:R-:W-:Y:S01]  /*df9f0*/  LOP3.LUT P0, RZ, R2, 0x20, RZ, 0xc0, !PT ;  /* 0x0000002002ff7812 */ /* 0x000fe2000780c0ff */
[----:B0-----:R-:W3:Y:S04]  /*dfa00*/  LDL.LU R5, [R1+0x274] ;  /* 0x0002740001057983 */ /* 0x001ee80000300800 */
[----:B------:R-:W4:Y:S01]  /*dfa10*/  LDL.LU.64 R54, [R1+0x2948] ;  /* 0x0029480001367983 */ /* 0x000f220000300a00 */
[----:B------:R-:W-:-:S03]  /*dfa20*/  PRMT R3, R8, 0x7770, RZ ;  /* 0x0000777008037816 */ /* 0x000fc600000000ff */
[----:B------:R-:W3:Y:S04]  /*dfa30*/  LDL.LU.64 R14, [R1+0x2940] ;  /* 0x00294000010e7983 */ /* 0x000ee80000300a00 */
[----:B------:R0:W-:Y:S01]  /*dfa40*/  @P0 STG.E.U8 desc[UR34][R6.64], R3 ;  /* 0x0000000306000986 */ /* 0x0001e2000c101122 */
[----:B------:R-:W-:-:S03]  /*dfa50*/  LOP3.LUT P0, RZ, R51, 0x4, RZ, 0xc0, !PT ;  /* 0x0000000433ff7812 */ /* 0x000fc6000780c0ff */
[----:B------:R-:W3:Y:S01]  /*dfa60*/  LDL.LU.64 R10, [R1+0x2938] ;  /* 0x00293800010a7983 */ /* 0x000ee20000300a00 */
[----:B0-----:R-:W-:-:S03]  /*dfa70*/  PRMT R3, R8, 0x7771, RZ ;  /* 0x0000777108037816 */ /* 0x001fc600000000ff */
[----:B------:R-:W3:Y:S06]  /*dfa80*/  LDL.LU.64 R6, [R1+0x2930] ;  /* 0x0029300001067983 */ /* 0x000eec0000300a00 */
[----:B------:R0:W-:Y:S01]  /*dfa90*/  @P0 STG.E.U8 desc[UR34][R52.64], R3 ;  /* 0x0000000334000986 */ /* 0x0001e2000c101122 */
[----:B------:R-:W-:-:S03]  /*dfaa0*/  LOP3.LUT P0, RZ, R51, 0x2, RZ, 0xc0, !PT ;  /* 0x0000000233ff7812 */ /* 0x000fc6000780c0ff */
[----:B------:R-:W4:Y:S01]  /*dfab0*/  LDL.LU R4, [R1+0x234] ;  /* 0x0002340001047983 */ /* 0x000f220000300800 */
[----:B0-----:R-:W-:-:S03]  /*dfac0*/  PRMT R3, R8, 0x7772, RZ ;  /* 0x0000777208037816 */ /* 0x001fc600000000ff */
[----:B------:R-:W4:Y:S06]  /*dfad0*/  LDL.LU.64 R52, [R1+0x2928] ;  /* 0x0029280001347983 */ /* 0x000f2c0000300a00 */
[----:B------:R0:W-:Y:S04]  /*dfae0*/  @P0 STG.E.U8 desc[UR34][R12.64], R3 ;  /* 0x000000030c000986 */ /* 0x0001e8000c101122 */
[----:B0-----:R-:W4:Y:S01]  /*dfaf0*/  LDL.LU.64 R12, [R1+0x2920] ;  /* 0x00292000010c7983 */ /* 0x001f220000300a00 */
[----:B------:R-:W-:-:S03]  /*dfb00*/  PRMT R3, R8, 0x7773, RZ ;  /* 0x0000777308037816 */ /* 0x000fc600000000ff */
[----:B------:R-:W4:Y:S01]  /*dfb10*/  LDL.LU.64 R8, [R1+0x2918] ;  /* 0x0029180001087983 */ /* 0x000f220000300a00 */
[----:B------:R-:W-:-:S13]  /*dfb20*/  LOP3.LUT P0, RZ, R51, 0x1, RZ, 0xc0, !PT ;  /* 0x0000000133ff7812 */ /* 0x000fda000780c0ff */
[----:B--2---:R0:W-:Y:S04]  /*dfb30*/  @P0 STG.E.U8 desc[UR34][R60.64], R3 ;  /* 0x000000033c000986 */ /* 0x0041e8000c101122 */
[----:B0-----:R-:W2:Y:S01]  /*dfb40*/  LDL.LU.64 R60, [R1+0x2910] ;  /* 0x00291000013c7983 */ /* 0x001ea20000300a00 */
        /* <DEDUP_REMOVED lines=13> */
[----:B---3--:R-:W-:-:S11]  /*dfc20*/  PRMT R3, R5, 0x7770, RZ ;  /* 0x0000777005037816 */ /* 0x008fd600000000ff */
[----:B----4-:R0:W-:Y:S01]  /*dfc30*/  @P0 STG.E.U8 desc[UR34][R54.64], R3 ;  /* 0x0000000336000986 */ /* 0x0101e2000c101122 */
[C---:B------:R-:W-:Y:S02]  /*dfc40*/  LOP3.LUT P0, RZ, R2.reuse, 0x4000000, RZ, 0xc0, !PT ;  /* 0x0400000002ff7812 */ /* 0x040fe4000780c0ff */
[C---:B------:R-:W-:Y:S02]  /*dfc50*/  LOP3.LUT P1, RZ, R2.reuse, 0x8000, RZ, 0xc0, !PT ;  /* 0x0000800002ff7812 */ /* 0x040fe4000782c0ff */
[----:B------:R-:W-:Y:S02]  /*dfc60*/  LOP3.LUT P2, RZ, R2, 0x10000, RZ, 0xc0, !PT ;  /* 0x0001000002ff7812 */ /* 0x000fe4000784c0ff */
[----:B0-----:R-:W-:-:S07]  /*dfc70*/  PRMT R3, R5, 0x7771, RZ ;  /* 0x0000777105037816 */ /* 0x001fce00000000ff */
[----:B------:R0:W-:Y:S01]  /*dfc80*/  @P0 STG.E.U8 desc[UR34][R14.64], R3 ;  /* 0x000000030e000986 */ /* 0x0001e2000c101122 */
        /* <DEDUP_REMOVED lines=11> */
[C---:B0-----:R-:W-:Y:S02]  /*dfd40*/  PRMT R3, R4.reuse, 0x7772, RZ ;  /* 0x0000777204037816 */ /* 0x041fe400000000ff */
[----:B------:R-:W3:Y:S04]  /*dfd50*/  LDL.LU.64 R12, [R1+0x2908] ;  /* 0x00290800010c7983 */ /* 0x000ee80000300a00 */
[----:B------:R0:W-:Y:S04]  /*dfd60*/  @P5 STG.E.U8 desc[UR34][R8.64], R3 ;  /* 0x0000000308005986 */ /* 0x0001e8000c101122 */
[----:B------:R-:W4:Y:S04]  /*dfd70*/  LDL.LU.64 R6, [R1+0x2900] ;  /* 0x0029000001067983 */ /* 0x000f280000300a00 */
[----:B0-----:R-:W3:Y:S01]  /*dfd80*/  LDL.LU R9, [R1+0x2f4] ;  /* 0x0002f40001097983 */ /* 0x001ee20000300800 */
[----:B------:R-:W-:-:S03]  /*dfd90*/  PRMT R3, R4, 0x7773, RZ ;  /* 0x0000777304037816 */ /* 0x000fc600000000ff */
[----:B------:R-:W4:Y:S01]  /*dfda0*/  LDL.LU.64 R4, [R1+0x28f8] ;  /* 0x0028f80001047983 */ /* 0x000f220000300a00 */
[----:B------:R-:W-:-:S03]  /*dfdb0*/  LOP3.LUT P6, RZ, R2, 0x100000, RZ, 0xc0, !PT ;  /* 0x0010000002ff7812 */ /* 0x000fc600078cc0ff */
[----:B------:R-:W4:Y:S10]  /*dfdc0*/  LDL.LU.64 R52, [R1+0x28f0] ;  /* 0x0028f00001347983 */ /* 0x000f340000300a00 */
[----:B--2---:R0:W-:Y:S04]  /*dfdd0*/  @P6 STG.E.U8 desc[UR34][R60.64], R3 ;  /* 0x000000033c006986 */ /* 0x0041e8000c101122 */
[----:B0-----:R-:W2:Y:S04]  /*dfde0*/  LDL.LU R60, [R1+0x2e4] ;  /* 0x0002e400013c7983 */ /* 0x001ea80000300800 */
[----:B------:R-:W2:Y:S04]  /*dfdf0*/  LDL.LU R11, [R1+0x1fd8] ;  /* 0x001fd800010b7983 */ /* 0x000ea80000300800 */
[----:B------:R-:W2:Y:S04]  /*dfe00*/  LDL.LU R14, [R1+0x27cc] ;  /* 0x0027cc00010e7983 */ /* 0x000ea80000300800 */
[----:B------:R-:W2:Y:S04]  /*dfe10*/  LDL.LU R16, [R1+0x27c8] ;  /* 0x0027c80001107983 */ /* 0x000ea80000300800 */
[----:B------:R-:W2:Y:S01]  /*dfe20*/  LDL.LU.64 R54, [R1+0x28e8] ;  /* 0x0028e80001367983 */ /* 0x000ea20000300a00 */
[----:B------:R-:W-:-:S02]  /*dfe30*/  LOP3.LUT P1, RZ, R2, 0x200000, RZ, 0xc0, !PT ;  /* 0x0020000002ff7812 */ /* 0x000fc4000782c0ff */
[C---:B------:R-:W-:Y:S02]  /*dfe40*/  LOP3.LUT P2, RZ, R2.reuse, 0x400000, RZ, 0xc0, !PT ;  /* 0x0040000002ff7812 */ /* 0x040fe4000784c0ff */
[C---:B------:R-:W-:Y:S02]  /*dfe50*/  LOP3.LUT P0, RZ, R2.reuse, 0x2000000, RZ, 0xc0, !PT ;  /* 0x0200000002ff7812 */ /* 0x040fe4000780c0ff */
[C---:B------:R-:W-:Y:S02]  /*dfe60*/  LOP3.LUT P3, RZ, R2.reuse, 0x800000, RZ, 0xc0, !PT ;  /* 0x0080000002ff7812 */ /* 0x040fe4000786c0ff */
[----:B------:R-:W-:Y:S02]  /*dfe70*/  LOP3.LUT P4, RZ, R2, 0x1000000, RZ, 0xc0, !PT ;  /* 0x0100000002ff7812 */ /* 0x000fe4000788c0ff */
[C---:B------:R-:W-:Y:S02]  /*dfe80*/  LOP3.LUT P5, RZ, R0.reuse, 0x2000, RZ, 0xc0, !PT ;  /* 0x0000200000ff7812 */ /* 0x040fe400078ac0ff */
[----:B------:R-:W-:-:S02]  /*dfe90*/  LOP3.LUT P6, RZ, R0, 0x4000, RZ, 0xc0, !PT ;  /* 0x0000400000ff7812 */ /* 0x000fc400078cc0ff */
[----:B---3--:R-:W-:-:S05]  /*dfea0*/  PRMT R2, R9, 0x7770, RZ ;  /* 0x0000777009027816 */ /* 0x008fca00000000ff */
[----:B------:R0:W-:Y:S02]  /*dfeb0*/  @P1 STG.E.U8 desc[UR34][R12.64], R2 ;  /* 0x000000020c001986 */ /* 0x0001e4000c101122 */
[C---:B0-----:R-:W-:Y:S02]  /*dfec0*/  PRMT R2, R9.reuse, 0x7771, RZ ;  /* 0x0000777109027816 */ /* 0x041fe400000000ff */
[----:B------:R-:W3:Y:S04]  /*dfed0*/  LDL.LU.64 R12, [R1+0x28e0] ;  /* 0x0028e000010c7983 */ /* 0x000ee80000300a00 */
[----:B------:R-:W3:Y:S04]  /*dfee0*/  LDL.LU R61, [R1+0x27c4] ;  /* 0x0027c400013d7983 */ /* 0x000ee80000300800 */
[----:B----4-:R0:W-:Y:S04]  /*dfef0*/  @P2 STG.E.U8 desc[UR34][R6.64], R2 ;  /* 0x0000000206002986 */ /* 0x0101e8000c101122 */
[----:B------:R-:W4:Y:S04]  /*dff00*/  LDL.LU R8, [R1+0x27c0] ;  /* 0x0027c00001087983 */ /* 0x000f280000300800 */
[----:B------:R-:W4:Y:S01]  /*dff10*/  LDL.LU.64 R36, [R1+0x28d8] ;  /* 0x0028d80001247983 */ /* 0x000f220000300a00 */
[----:B0-----:R-:W-:-:S03]  /*dff20*/  PRMT R2, R9, 0x7772, RZ ;  /* 0x0000777209027816 */ /* 0x001fc600000000ff */
[----:B------:R-:W4:Y:S04]  /*dff30*/  LDL.LU.64 R20, [R1+0x28d0] ;  /* 0x0028d00001147983 */ /* 0x000f280000300a00 */
[----:B------:R-:W4:Y:S04]  /*dff40*/  LDL.LU R44, [R1+0x27bc] ;  /* 0x0027bc00012c7983 */ /* 0x000f280000300800 */
[----:B------:R-:W4:Y:S04]  /*dff50*/  LDL.LU R49, [R1+0x27b8] ;  /* 0x0027b80001317983 */ /* 0x000f280000300800 */
[----:B------:R0:W-:Y:S04]  /*dff60*/  @P3 STG.E.U8 desc[UR34][R4.64], R2 ;  /* 0x0000000204003986 */ /* 0x0001e8000c101122 */
[----:B0-----:R-:W4:Y:S04]  /*dff70*/  LDL.LU R5, [R1+0x2d4] ;  /* 0x0002d40001057983 */ /* 0x001f280000300800 */
[----:B------:R-:W4:Y:S01]  /*dff80*/  LDL.LU.64 R6, [R1+0x28c8] ;  /* 0x0028c80001067983 */ /* 0x000f220000300a00 */
[----:B--2---:R-:W-:-:S05]  /*dff90*/  VIADD R0, R11, 0x2c ;  /* 0x0000002c0b007836 */ /* 0x004fca0000000000 */
[----:B------:R-:W-:Y:S01]  /*dffa0*/  ISETP.GE.AND P1, PT, R0, UR29, PT ;  /* 0x0000001d00007c0c */ /* 0x000fe2000bf26270 */
[----:B------:R-:W-:Y:S01]  /*dffb0*/  VIADD R0, R11, 0x2d ;  /* 0x0000002d0b007836 */ /* 0x000fe20000000000 */
[----:B------:R-:W-:Y:S01]  /*dffc0*/  PRMT R2, R60, 0x7770, RZ ;  /* 0x000077703c027816 */ /* 0x000fe200000000ff */
[----:B------:R-:W0:Y:S03]  /*dffd0*/  LDCU.64 UR28, c[0x0][0x398] ;  /* 0x00007300ff1c77ac */ /* 0x000e260008000a00 */
[----:B------:R-:W-:Y:S01]  /*dffe0*/  ISETP.GE.AND P2, PT, R0, UR33, PT ;  /* 0x0000002100007c0c */ /* 0x000fe2000bf46270 */
[----:B------:R-:W1:Y:S01]  /*dfff0*/  LDCU.64 UR32, c[0x0][0x398] ;  /* 0x00007300ff2077ac */ /* 0x000e620008000a00 */
[----:B------:R-:W-:-:S05]  /*e0000*/  PRMT R0, R9, 0x7773, RZ ;  /* 0x0000777309007816 */ /* 0x000fca00000000ff */
[----:B------:R2:W-:Y:S04]  /*e0010*/  @P4 STG.E.U8 desc[UR34][R52.64], R0 ;  /* 0x0000000034004986 */ /* 0x0005e8000c101122 */
[----:B------:R0:W-:Y:S04]  /*e0020*/  @P5 STG.E.U8 desc[UR34][R54.64], R2 ;  /* 0x0000000236005986 */ /* 0x0001e8000c101122 */
[----:B--2---:R-:W2:Y:S04]  /*e0030*/  LDL.LU.64 R52, [R1+0x28c0] ;  /* 0x0028c00001347983 */ /* 0x004ea80000300a00 */
[----:B------:R-:W2:Y:S04]  /*e0040*/  LDL.LU R32, [R1+0x27b4] ;  /* 0x0027b40001207983 */ /* 0x000ea80000300800 */
[----:B------:R-:W2:Y:S04]  /*e0050*/  LDL.LU R24, [R1+0x2798] ;  /* 0x0027980001187983 */ /* 0x000ea80000300800 */
[----:B------:R-:W2:Y:S04]  /*e0060*/  LDL.LU R15, [R1+0x278c] ;  /* 0x00278c00010f7983 */ /* 0x000ea80000300800 */
[----:B0-----:R-:W2:Y:S04]  /*e0070*/  LDL.LU R54, [R1+0x2788] ;  /* 0x0027880001367983 */ /* 0x001ea80000300800 */
[----:B------:R-:W2:Y:S01]  /*e0080*/  LDL.LU.64 R28, [R1+0x28b8] ;  /* 0x0028b800011c7983 */ /* 0x000ea20000300a00 */
[----:B------:R-:W-:Y:S01]  /*e0090*/  ISETP.LT.AND P4, PT, R14, UR24, !P0 ;  /* 0x000000180e007c0c */ /* 0x000fe2000c781270 */
[----:B------:R-:W0:Y:S01]  /*e00a0*/  LDCU UR24, c[0x0][0x398] ;  /* 0x00007300ff1877ac */ /* 0x000e220008000800 */
[----:B------:R-:W-:Y:S01]  /*e00b0*/  PRMT R0, R60, 0x7771, RZ ;  /* 0x000077713c007816 */ /* 0x000fe200000000ff */
[----:B------:R-:W2:Y:S01]  /*e00c0*/  LDL.LU.64 R40, [R1+0x28b0] ;  /* 0x0028b00001287983 */ /* 0x000ea20000300a00 */
[----:B------:R-:W-:Y:S01]  /*e00d0*/  ISETP.LT.AND P3, PT, R16, UR26, !P0 ;  /* 0x0000001a10007c0c */ /* 0x000fe2000c761270 */
[----:B------:R-:W0:Y:S01]  /*e00e0*/  LDCU UR26, c[0x0][0x398] ;  /* 0x00007300ff1a77ac */ /* 0x000e220008000800 */
[C---:B------:R-:W-:Y:S01]  /*e00f0*/  PRMT R2, R60.reuse, 0x7772, RZ ;  /* 0x000077723c027816 */ /* 0x040fe200000000ff */
[----:B---3--:R3:W-:Y:S01]  /*e0100*/  @P6 STG.E.U8 desc[UR34][R12.64], R0 ;  /* 0x000000000c006986 */ /* 0x0087e2000c101122 */
[----:B------:R-:W-:Y:S01]  /*e0110*/  ISETP.LT.AND P6, PT, R61, UR28, !P0 ;  /* 0x0000001c3d007c0c */ /* 0x000fe2000c7c1270 */
[----:B------:R-:W0:Y:S02]  /*e0120*/  LDCU UR28, c[0x0][0x398] ;  /* 0x00007300ff1c77ac */ /* 0x000e240008000800 */
[----:B---3--:R-:W3:Y:S01]  /*e0130*/  LDL.LU R13, [R1+0x2784] ;  /* 0x00278400010d7983 */ /* 0x008ee20000300800 */
[----:B------:R-:W-:-:S03]  /*e0140*/  PRMT R0, R60, 0x7773, RZ ;  /* 0x000077733c007816 */ /* 0x000fc600000000ff */
[----:B------:R-:W3:Y:S04]  /*e0150*/  LDL.LU R4, [R1+0x2c4] ;  /* 0x0002c40001047983 */ /* 0x000ee80000300800 */
[----:B----4-:R-:W-:Y:S04]  /*e0160*/  @P4 STG.E.U8 desc[UR34][R36.64], R2 ;  /* 0x0000000224004986 */ /* 0x010fe8000c101122 */
[----:B------:R-:W4:Y:S04]  /*e0170*/  LDL.LU.64 R56, [R1+0x28a8] ;  /* 0x0028a80001387983 */ /* 0x000f280000300a00 */
[----:B------:R0:W-:Y:S04]  /*e0180*/  @P3 STG.E.U8 desc[UR34][R20.64], R0 ;  /* 0x0000000014003986 */ /* 0x0001e8000c101122 */
[----:B0-----:R-:W4:Y:S04]  /*e0190*/  LDL.LU.64 R20, [R1+0x28a0] ;  /* 0x0028a00001147983 */ /* 0x001f280000300a00 */
[----:B------:R-:W4:Y:S01]  /*e01a0*/  LDL.LU R12, [R1+0x2780] ;  /* 0x00278000010c7983 */ /* 0x000f220000300800 */
[----:B------:R-:W-:-:S03]  /*e01b0*/  PRMT R2, R5, 0x7770, RZ ;  /* 0x0000777005027816 */ /* 0x000fc600000000ff */
[----:B------:R-:W4:Y:S04]  /*e01c0*/  LDL.LU R60, [R1+0x277c] ;  /* 0x00277c00013c7983 */ /* 0x000f280000300800 */
[----:B------:R0:W-:Y:S04]  /*e01d0*/  @P6 STG.E.U8 desc[UR34][R6.64], R2 ;  /* 0x0000000206006986 */ /* 0x0001e8000c101122 */
[----:B0-----:R-:W4:Y:S01]  /*e01e0*/  LDL.LU.64 R6, [R1+0x2898] ;  /* 0x0028980001067983 */ /* 0x001f220000300a00 */
[----:B------:R-:W-:Y:S01]  /*e01f0*/  ISETP.LT.AND P5, PT, R8, UR30, !P0 ;  /* 0x0000001e08007c0c */ /* 0x000fe2000c7a1270 */
[----:B------:R-:W0:Y:S01]  /*e0200*/  LDCU UR30, c[0x0][0x398] ;  /* 0x00007300ff1e77ac */ /* 0x000e220008000800 */
[----:B-1----:R-:W-:Y:S01]  /*e0210*/  ISETP.LT.AND P4, PT, R44, UR32, !P0 ;  /* 0x000000202c007c0c */ /* 0x002fe2000c781270 */
[----:B------:R-:W4:Y:S01]  /*e0220*/  LDL.LU.64 R36, [R1+0x2890] ;  /* 0x0028900001247983 */ /* 0x000f220000300a00 */
[C---:B------:R-:W-:Y:S01]  /*e0230*/  PRMT R0, R5.reuse, 0x7771, RZ ;  /* 0x0000777105007816 */ /* 0x040fe200000000ff */
[----:B------:R-:W1:Y:S01]  /*e0240*/  LDCU UR32, c[0x0][0x398] ;  /* 0x00007300ff2077ac */ /* 0x000e620008000800 */
[----:B------:R-:W-:-:S07]  /*e0250*/  PRMT R2, R5, 0x7772, RZ ;  /* 0x0000777205027816 */ /* 0x000fce00000000ff */
[----:B--2---:R2:W-:Y:S04]  /*e0260*/  @P5 STG.E.U8 desc[UR34][R52.64], R0 ;  /* 0x0000000034005986 */ /* 0x0045e8000c101122 */
[----:B--2---:R-:W2:Y:S04]  /*e0270*/  LDL.LU R52, [R1+0x224] ;  /* 0x0002240001347983 */ /* 0x004ea80000300800 */
[----:B------:R-:W2:Y:S04]  /*e0280*/  LDL.LU R9, [R1+0x24cc] ;  /* 0x0024cc0001097983 */ /* 0x000ea80000300800 */
[----:B------:R-:W2:Y:S04]  /*e0290*/  LDL R48, [R1+0x2778] ;  /* 0x0027780001307983 */ /* 0x000ea80000100800 */
[----:B------:R0:W-:Y:S04]  /*e02a0*/  @P4 STG.E.U8 desc[UR34][R28.64], R2 ;  /* 0x000000021c004986 */ /* 0x0001e8000c101122 */
[----:B0-----:R-:W2:Y:S04]  /*e02b0*/  LDL.LU.64 R28, [R1+0x2888] ;  /* 0x00288800011c7983 */ /* 0x001ea80000300a00 */
[----:B------:R-:W2:Y:S01]  /*e02c0*/  LDL.LU.64 R18, [R1+0x2880] ;  /* 0x0028800001127983 */ /* 0x000ea20000300a00 */
[----:B------:R-:W-:Y:S01]  /*e02d0*/  ISETP.LT.AND P3, PT, R49, UR36, !P0 ;  /* 0x0000002431007c0c */ /* 0x000fe2000c761270 */
[----:B------:R-:W0:Y:S01]  /*e02e0*/  LDCU UR36, c[0x0][0x398] ;  /* 0x00007300ff2477ac */ /* 0x000e220008000800 */
[----:B------:R-:W-:-:S02]  /*e02f0*/  ISETP.LT.AND P6, PT, R32, UR38, !P0 ;  /* 0x0000002620007c0c */ /* 0x000fc4000c7c1270 */
[----:B------:R-:W-:Y:S01]  /*e0300*/  ISETP.LT.AND P5, PT, R24, UR40, !P0 ;  /* 0x0000002818007c0c */ /* 0x000fe2000c7a1270 */
[----:B------:R-:W0:Y:S01]  /*e0310*/  LDCU UR40, c[0x0][0x398] ;  /* 0x00007300ff2877ac */ /* 0x000e220008000800 */
[----:B------:R-:W-:Y:S02]  /*e0320*/  ISETP.LT.AND P4, PT, R15, UR42, !P0 ;  /* 0x0000002a0f007c0c */ /* 0x000fe4000c781270 */
[----:B------:R-:W-:Y:S01]  /*e0330*/  PRMT R0, R5, 0x7773, RZ ;  /* 0x0000777305007816 */ /* 0x000fe200000000ff */
[----:B------:R-:W0:Y:S04]  /*e0340*/  LDCU UR42, c[0x0][0x398] ;  /* 0x00007300ff2a77ac */ /* 0x000e280008000800 */
[----:B------:R1:W-:Y:S01]  /*e0350*/  @P3 STG.E.U8 desc[UR34][R40.64], R0 ;  /* 0x0000000028003986 */ /* 0x0003e2000c101122 */
[----:B------:R-:W0:Y:S03]  /*e0360*/  LDCU UR38, c[0x0][0x398] ;  /* 0x00007300ff2677ac */ /* 0x000e260008000800 */
[----:B-1----:R-:W2:Y:S01]  /*e0370*/  LDL.LU R40, [R1+0x2734] ;  /* 0x0027340001287983 */ /* 0x002ea20000300800 */
[----:B------:R-:W-:Y:S01]  /*e0380*/  ISETP.LT.AND P3, PT, R54, UR20, !P0 ;  /* 0x0000001436007c0c */ /* 0x000fe2000c761270 */
[----:B------:R-:W-:Y:S01]  /*e0390*/  VIADD R3, R11, 0x2f ;  /* 0x0000002f0b037836 */ /* 0x000fe20000000000 */
[----:B------:R-:W1:Y:S01]  /*e03a0*/  LDCU UR20, c[0x0][0x398] ;  /* 0x00007300ff1477ac */ /* 0x000e620008000800 */
[----:B---3--:R-:W-:-:S02]  /*e03b0*/  PRMT R2, R4, 0x7770, RZ ;  /* 0x0000777004027816 */ /* 0x008fc400000000ff */
[----:B------:R-:W-:-:S03]  /*e03c0*/  PRMT R0, R4, 0x7771, RZ ;  /* 0x0000777104007816 */ /* 0x000fc600000000ff */
[----:B----4-:R3:W-:Y:S04]  /*e03d0*/  @P6 STG.E.U8 desc[UR34][R56.64], R2 ;  /* 0x0000000238006986 */ /* 0x0107e8000c101122 */
[----:B---3--:R-:W3:Y:S01]  /*e03e0*/  LDL.LU.64 R56, [R1+0x2870] ;  /* 0x0028700001387983 */ /* 0x008ee20000300a00 */
[----:B------:R-:W-:-:S03]  /*e03f0*/  PRMT R2, R4, 0x7772, RZ ;  /* 0x0000777204027816 */ /* 0x000fc600000000ff */
[----:B------:R-:W4:Y:S04]  /*e0400*/  LDL.LU R5, [R1+0x288] ;  /* 0x0002880001057983 */ /* 0x000f280000300800 */
[----:B------:R0:W-:Y:S04]  /*e0410*/  @P5 STG.E.U8 desc[UR34][R20.64], R0 ;  /* 0x0000000014005986 */ /* 0x0001e8000c101122 */
[----:B0-----:R-:W4:Y:S04]  /*e0420*/  LDL.LU.64 R20, [R1+0x2878] ;  /* 0x0028780001147983 */ /* 0x001f280000300a00 */
[----:B------:R0:W-:Y:S04]  /*e0430*/  @P4 STG.E.U8 desc[UR34][R6.64], R2 ;  /* 0x0000000206004986 */ /* 0x0001e8000c101122 */
[----:B0-----:R-:W4:Y:S01]  /*e0440*/  LDL.LU.64 R6, [R1+0x2868] ;  /* 0x0028680001067983 */ /* 0x001f220000300a00 */
[----:B------:R-:W-:Y:S01]  /*e0450*/  ISETP.LT.AND P5, PT, R13, UR4, !P0 ;  /* 0x000000040d007c0c */ /* 0x000fe2000c7a1270 */
[----:B------:R-:W0:Y:S01]  /*e0460*/  LDCU UR4, c[0x0][0x398] ;  /* 0x00007300ff0477ac */ /* 0x000e220008000800 */
[----:B------:R-:W-:Y:S01]  /*e0470*/  ISETP.LT.AND P4, PT, R12, UR6, !P0 ;  /* 0x000000060c007c0c */ /* 0x000fe2000c781270 */
[----:B------:R-:W4:Y:S01]  /*e0480*/  LDL.LU.64 R22, [R1+0x2860] ;  /* 0x0028600001167983 */ /* 0x000f220000300a00 */
[----:B------:R-:W-:Y:S01]  /*e0490*/  PRMT R0, R4, 0x7773, RZ ;  /* 0x0000777304007816 */ /* 0x000fe200000000ff */
[----:B------:R-:W0:Y:S04]  /*e04a0*/  LDCU UR6, c[0x0][0x398] ;  /* 0x00007300ff0677ac */ /* 0x000e280008000800 */
[----:B------:R1:W-:Y:S04]  /*e04b0*/  @P3 STG.E.U8 desc[UR34][R36.64], R0 ;  /* 0x0000000024003986 */ /* 0x0003e8000c101122 */
[----:B-1----:R-:W4:Y:S01]  /*e04c0*/  LDL.LU.64 R36, [R1+0x2858] ;  /* 0x0028580001247983 */ /* 0x002f220000300a00 */
[----:B------:R-:W-:-:S05]  /*e04d0*/  VIADD R0, R11, 0x2e ;  /* 0x0000002e0b007836 */ /* 0x000fca0000000000 */
[----:B------:R-:W-:Y:S01]  /*e04e0*/  ISETP.GE.AND P3, PT, R0, UR23, PT ;  /* 0x0000001700007c0c */ /* 0x000fe2000bf66270 */
[----:B------:R-:W1:Y:S01]  /*e04f0*/  LDCU UR23, c[0x0][0x398] ;  /* 0x00007300ff1777ac */ /* 0x000e620008000800 */
[C---:B--2---:R-:W-:Y:S02]  /*e0500*/  PRMT R2, R52.reuse, 0x7770, RZ ;  /* 0x0000777034027816 */ /* 0x044fe400000000ff */
[----:B------:R-:W-:-:S03]  /*e0510*/  PRMT R0, R52, 0x7772, RZ ;  /* 0x0000777234007816 */ /* 0x000fc600000000ff */
[----:B------:R2:W-:Y:S04]  /*e0520*/  @P5 STG.E.U8 desc[UR34][R28.64], R2 ;  /* 0x000000021c005986 */ /* 0x0005e8000c101122 */
[----:B--2---:R-:W2:Y:S01]  /*e0530*/  LDL.LU.64 R28, [R1+0x2850] ;  /* 0x00285000011c7983 */ /* 0x004ea20000300a00 */
[----:B------:R-:W-:-:S03]  /*e0540*/  PRMT R2, R52, 0x7771, RZ ;  /* 0x0000777134027816 */ /* 0x000fc600000000ff */
[----:B------:R-:W2:Y:S04]  /*e0550*/  LDL.LU R4, [R1+0x278] ;  /* 0x0002780001047983 */ /* 0x000ea80000300800 */
[----:B------:R0:W-:Y:S04]  /*e0560*/  @P4 STG.E.U8 desc[UR34][R18.64], R2 ;  /* 0x0000000212004986 */ /* 0x0001e8000c101122 */
[----:B0-----:R-:W2:Y:S01]  /*e0570*/  LDL.LU.64 R18, [R1+0x2848] ;  /* 0x0028480001127983 */ /* 0x001ea20000300a00 */
[----:B------:R-:W-:-:S03]  /*e0580*/  PRMT R2, R52, 0x7773, RZ ;  /* 0x0000777334027816 */ /* 0x000fc600000000ff */
[----:B------:R-:W2:Y:S01]  /*e0590*/  LDL.LU.64 R52, [R1+0x2840] ;  /* 0x0028400001347983 */ /* 0x000ea20000300a00 */
[----:B------:R-:W-:Y:S01]  /*e05a0*/  ISETP.LT.AND P6, PT, R60, UR8, !P0 ;  /* 0x000000083c007c0c */ /* 0x000fe2000c7c1270 */
[----:B------:R-:W0:Y:S01]  /*e05b0*/  LDCU UR8, c[0x0][0x398] ;  /* 0x00007300ff0877ac */ /* 0x000e220008000800 */
[----:B------:R-:W-:Y:S02]  /*e05c0*/  ISETP.LT.AND P0, PT, R48, UR14, !P0 ;  /* 0x0000000e30007c0c */ /* 0x000fe4000c701270 */
[----:B------:R-:W-:Y:S01]  /*e05d0*/  ISETP.LT.AND P5, PT, R9, UR52, !P1 ;  /* 0x0000003409007c0c */ /* 0x000fe2000cfa1270 */
[----:B------:R-:W0:Y:S01]  /*e05e0*/  LDCU UR52, c[0x0][0x398] ;  /* 0x00007300ff3477ac */ /* 0x000e220008000800 */
[----:B------:R-:W-:Y:S01]  /*e05f0*/  ISETP.LT.AND P4, PT, R14, UR55, !P1 ;  /* 0x000000370e007c0c */ /* 0x000fe2000cf81270 */
[----:B------:R-:W0:Y:S06]  /*e0600*/  LDCU UR14, c[0x0][0x398] ;  /* 0x00007300ff0e77ac */ /* 0x000e2c0008000800 */
[----:B---3--:R4:W-:Y:S02]  /*e0610*/  @P6 STG.E.U8 desc[UR34][R56.64], R0 ;  /* 0x0000000038006986 */ /* 0x0089e4000c101122 */
[----:B----4-:R-:W-:-:S02]  /*e0620*/  PRMT R0, R5, 0x7770, RZ ;  /* 0x0000777005007816 */ /* 0x010fc400000000ff */
[----:B------:R-:W3:Y:S04]  /*e0630*/  LDL.LU.64 R56, [R1+0x2838] ;  /* 0x0028380001387983 */ /* 0x000ee80000300a00 */
[----:B------:R4:W-:Y:S04]  /*e0640*/  @P0 STG.E.U8 desc[UR34][R20.64], R2 ;  /* 0x0000000214000986 */ /* 0x0009e8000c101122 */
[----:B----4-:R-:W4:Y:S04]  /*e0650*/  LDL.LU.64 R20, [R1+0x2830] ;  /* 0x0028300001147983 */ /* 0x010f280000300a00 */
[----:B------:R0:W-:Y:S04]  /*e0660*/  @P5 STG.E.U8 desc[UR34][R6.64], R0 ;  /* 0x0000000006005986 */ /* 0x0001e8000c101122 */
[----:B0-----:R-:W4:Y:S04]  /*e0670*/  LDL.LU.64 R6, [R1+0x2828] ;  /* 0x0028280001067983 */ /* 0x001f280000300a00 */
[----:B------:R-:W4:Y:S01]  /*e0680*/  LDL.LU R10, [R1+0x238] ;  /* 0x00023800010a7983 */ /* 0x000f220000300800 */
[----:B------:R-:W-:Y:S01]  /*e0690*/  ISETP.LT.AND P6, PT, R40, UR53, !P1 ;  /* 0x0000003528007c0c */ /* 0x000fe2000cfc1270 */
[----:B------:R-:W0:Y:S01]  /*e06a0*/  LDCU UR53, c[0x0][0x398] ;  /* 0x00007300ff3577ac */ /* 0x000e220008000800 */
[----:B------:R-:W-:-:S02]  /*e06b0*/  PRMT R2, R5, 0x7771, RZ ;  /* 0x0000777105027816 */ /* 0x000fc400000000ff */
[----:B------:R-:W-:Y:S02]  /*e06c0*/  ISETP.LT.AND P5, PT, R16, UR56, !P1 ;  /* 0x0000003810007c0c */ /* 0x000fe4000cfa1270 */
[----:B------:R-:W-:Y:S02]  /*e06d0*/  ISETP.LT.AND P0, PT, R61, UR57, !P1 ;  /* 0x000000393d007c0c */ /* 0x000fe4000cf01270 */
[----:B------:R-:W-:-:S05]  /*e06e0*/  PRMT R0, R5, 0x7772, RZ ;  /* 0x0000777205007816 */ /* 0x000fca00000000ff */
[----:B------:R0:W-:Y:S01]  /*e06f0*/  @P6 STG.E.U8 desc[UR34][R22.64], R2 ;  /* 0x0000000216006986 */ /* 0x0001e2000c101122 */
[----:B------:R-:W-:-:S03]  /*e0700*/  ISETP.LT.AND P6, PT, R8, UR58, !P1 ;  /* 0x0000003a08007c0c */ /* 0x000fc6000cfc1270 */
[----:B------:R1:W-:Y:S01]  /*e0710*/  @P4 STG.E.U8 desc[UR34][R36.64], R0 ;  /* 0x0000000024004986 */ /* 0x0003e2000c101122 */
[----:B0-----:R-:W-:-:S03]  /*e0720*/  PRMT R2, R5, 0x7773, RZ ;  /* 0x0000777305027816 */ /* 0x001fc600000000ff */
[----:B-1----:R-:W4:Y:S04]  /*e0730*/  LDL.LU.64 R36, [R1+0x2820] ;  /* 0x0028200001247983 */ /* 0x002f280000300a00 */
[----:B--2---:R0:W-:Y:S01]  /*e0740*/  @P5 STG.E.U8 desc[UR34][R28.64], R2 ;  /* 0x000000021c005986 */ /* 0x0041e2000c101122 */
[----:B------:R-:W-:-:S03]  /*e0750*/  PRMT R0, R4, 0x7770, RZ ;  /* 0x0000777004007816 */ /* 0x000fc600000000ff */
[----:B0-----:R-:W2:Y:S01]  /*e0760*/  LDL.LU.64 R28, [R1+0x2810] ;  /* 0x00281000011c7983 */ /* 0x001ea20000300a00 */
[----:B------:R-:W-:-:S03]  /*e0770*/  PRMT R2, R4, 0x7771, RZ ;  /* 0x0000777104027816 */ /* 0x000fc600000000ff */
[----:B------:R-:W2:Y:S04]  /*e0780*/  LDL.LU R5, [R1+0x2f8] ;  /* 0x0002f80001057983 */ /* 0x000ea80000300800 */
[----:B------:R-:W-:Y:S04]  /*e0790*/  @P0 STG.E.U8 desc[UR34][R18.64], R0 ;  /* 0x0000000012000986 */ /* 0x000fe8000c101122 */
[----:B------:R0:W-:Y:S04]  /*e07a0*/  @P6 STG.E.U8 desc[UR34][R52.64], R2 ;  /* 0x0000000234006986 */ /* 0x0001e8000c101122 */
[----:B0-----:R-:W2:Y:S01]  /*e07b0*/  LDL.LU.64 R52, [R1+0x2818] ;  /* 0x0028180001347983 */ /* 0x001ea20000300a00 */
[----:B------:R-:W-:-:S02]  /*e07c0*/  ISETP.LT.AND P4, PT, R44, UR59, !P1 ;  /* 0x0000003b2c007c0c */ /* 0x000fc4000cf81270 */
[----:B------:R-:W-:Y:S01]  /*e07d0*/  ISETP.LT.AND P5, PT, R49, UR60, !P1 ;  /* 0x0000003c31007c0c */ /* 0x000fe2000cfa1270 */
[----:B------:R-:W2:Y:S01]  /*e07e0*/  LDL.LU.64 R18, [R1+0x2808] ;  /* 0x0028080001127983 */ /* 0x000ea20000300a00 */
[----:B------:R-:W-:Y:S02]  /*e07f0*/  ISETP.LT.AND P0, PT, R32, UR61, !P1 ;  /* 0x0000003d20007c0c */ /* 0x000fe4000cf01270 */
[C---:B------:R-:W-:Y:S02]  /*e0800*/  PRMT R0, R4.reuse, 0x7772, RZ ;  /* 0x0000777204007816 */ /* 0x040fe400000000ff */
[----:B------:R-:W-:Y:S02]  /*e0810*/  PRMT R2, R4, 0x7773, RZ ;  /* 0x0000777304027816 */ /* 0x000fe400000000ff */
[----:B------:R-:W-:Y:S01]  /*e0820*/  ISETP.LT.AND P6, PT, R24, UR10, !P1 ;  /* 0x0000000a18007c0c */ /* 0x000fe2000cfc1270 */
[----:B------:R-:W0:Y:S02]  /*e0830*/  LDCU UR10, c[0x0][0x398] ;  /* 0x00007300ff0a77ac */ /* 0x000e240008000800 */
[----:B---3--:R1:W-:Y:S04]  /*e0840*/  @P4 STG.E.U8 desc[UR34][R56.64], R0 ;  /* 0x0000000038004986 */ /* 0x0083e8000c101122 */
[----:B----4-:R-:W-:Y:S01]  /*e0850*/  @P5 STG.E.U8 desc[UR34][R20.64], R2 ;  /* 0x0000000214005986 */ /* 0x010fe2000c101122 */
[----:B-1----:R-:W-:-:S05]  /*e0860*/  PRMT R0, R10, 0x7770, RZ ;  /* 0x000077700a007816 */ /* 0x002fca00000000ff */
[----:B------:R1:W-:Y:S04]  /*e0870*/  @P0 STG.E.U8 desc[UR34][R6.64], R0 ;  /* 0x0000000006000986 */ /* 0x0003e8000c101122 */
[----:B-1----:R-:W3:Y:S01]  /*e0880*/  LDL.LU.64 R6, [R1+0x2800] ;  /* 0x0028000001067983 */ /* 0x002ee20000300a00 */
[----:B------:R-:W-:Y:S01]  /*e0890*/  ISETP.LT.AND P4, PT, R15, UR12, !P1 ;  /* 0x0000000c0f007c0c */ /* 0x000fe2000cf81270 */
[----:B------:R-:W1:Y:S01]  /*e08a0*/  LDCU UR12, c[0x0][0x398] ;  /* 0x00007300ff0c77ac */ /* 0x000e620008000800 */
[----:B------:R-:W-:Y:S01]  /*e08b0*/  ISETP.LT.AND P0, PT, R54, UR16, !P1 ;  /* 0x0000001036007c0c */ /* 0x000fe2000cf01270 */
[----:B------:R-:W4:Y:S01]  /*e08c0*/  LDL.LU.64 R20, [R1+0x27f0] ;  /* 0x0027f00001147983 */ /* 0x000f220000300a00 */
[C---:B------:R-:W-:Y:S01]  /*e08d0*/  PRMT R2, R10.reuse, 0x7771, RZ ;  /* 0x000077710a027816 */ /* 0x040fe200000000ff */
[----:B------:R-:W0:Y:S01]  /*e08e0*/  LDCU UR16, c[0x0][0x398] ;  /* 0x00007300ff1077ac */ /* 0x000e220008000800 */
[C---:B------:R-:W-:Y:S01]  /*e08f0*/  PRMT R0, R10.reuse, 0x7772, RZ ;  /* 0x000077720a007816 */ /* 0x040fe200000000ff */
[----:B------:R-:W4:Y:S04]  /*e0900*/  LDL.LU R4, [R1+0x2e8] ;  /* 0x0002e80001047983 */ /* 0x000f280000300800 */
[----:B------:R-:W4:Y:S04]  /*e0910*/  LDL.LU.64 R56, [R1+0x27f8] ;  /* 0x0027f80001387983 */ /* 0x000f280000300a00 */
[----:B------:R0:W-:Y:S02]  /*e0920*/  @P6 STG.E.U8 desc[UR34][R36.64], R2 ;  /* 0x0000000224006986 */ /* 0x0001e4000c101122 */
[----:B0-----:R-:W-:-:S02]  /*e0930*/  PRMT R2, R10, 0x7773, RZ ;  /* 0x000077730a027816 */ /* 0x001fc400000000ff */
[----:B--2---:R0:W-:Y:S04]  /*e0940*/  @P4 STG.E.U8 desc[UR34][R28.64], R0 ;  /* 0x000000001c004986 */ /* 0x0041e8000c101122 */
[----:B0-----:R-:W2:Y:S04]  /*e0950*/  LDL.LU.64 R28, [R1+0x27e8] ;  /* 0x0027e800011c7983 */ /* 0x001ea80000300a00 */
[----:B------:R-:W2:Y:S04]  /*e0960*/  LDL.LU.64 R36, [R1+0x27e0] ;  /* 0x0027e00001247983 */ /* 0x000ea80000300a00 */
[----:B------:R0:W-:Y:S04]  /*e0970*/  @P0 STG.E.U8 desc[UR34][R52.64], R2 ;  /* 0x0000000234000986 */ /* 0x0001e8000c101122 */
[----:B0-----:R-:W2:Y:S01]  /*e0980*/  LDL.LU.64 R52, [R1+0x27d8] ;  /* 0x0027d80001347983 */ /* 0x001ea20000300a00 */
[----:B------:R-:W-:Y:S01]  /*e0990*/  ISETP.LT.AND P5, PT, R13, UR18, !P1 ;  /* 0x000000120d007c0c */ /* 0x000fe2000cfa1270 */
[----:B------:R-:W0:Y:S01]  /*e09a0*/  LDCU UR18, c[0x0][0x398] ;  /* 0x00007300ff1277ac */ /* 0x000e220008000800 */
[----:B------:R-:W-:Y:S01]  /*e09b0*/  ISETP.LT.AND P4, PT, R12, UR50, !P1 ;  /* 0x000000320c007c0c */ /* 0x000fe2000cf81270 */
[----:B------:R-:W2:Y:S01]  /*e09c0*/  LDL.LU R10, [R1+0x2d8] ;  /* 0x0002d800010a7983 */ /* 0x000ea20000300800 */
[C---:B------:R-:W-:Y:S01]  /*e09d0*/  PRMT R0, R5.reuse, 0x7770, RZ ;  /* 0x0000777005007816 */ /* 0x040fe200000000ff */
[----:B------:R-:W0:Y:S01]  /*e09e0*/  LDCU UR50, c[0x0][0x398] ;  /* 0x00007300ff3277ac */ /* 0x000e220008000800 */
[----:B------:R-:W-:Y:S01]  /*e09f0*/  PRMT R2, R5, 0x7771, RZ ;  /* 0x0000777105027816 */ /* 0x000fe200000000ff */
[----:B------:R-:W2:Y:S06]  /*e0a00*/  LDL.LU.64 R22, [R1+0x27d0] ;  /* 0x0027d00001167983 */ /* 0x000eac0000300a00 */
[----:B------:R0:W-:Y:S01]  /*e0a10*/  @P5 STG.E.U8 desc[UR34][R18.64], R0 ;  /* 0x0000000012005986 */ /* 0x0001e2000c101122 */
[----:B------:R-:W-:Y:S01]  /*e0a20*/  ISETP.LT.AND P6, PT, R60, UR51, !P1 ;  /* 0x000000333c007c0c */ /* 0x000fe2000cfc1270 */
[----:B------:R-:W1:Y:S01]  /*e0a30*/  LDCU UR51, c[0x0][0x398] ;  /* 0x00007300ff3377ac */ /* 0x000e620008000800 */
[----:B------:R-:W-:-:S02]  /*e0a40*/  ISETP.LT.AND P1, PT, R48, UR48, !P1 ;  /* 0x0000003030007c0c */ /* 0x000fc4000cf21270 */
[----:B------:R-:W-:Y:S01]  /*e0a50*/  ISETP.LT.AND P5, PT, R9, UR49, !P2 ;  /* 0x0000003109007c0c */ /* 0x000fe2000d7a1270 */
[----:B------:R-:W1:Y:S01]  /*e0a60*/  LDCU UR48, c[0x0][0x398] ;  /* 0x00007300ff3077ac */ /* 0x000e620008000800 */
[----:B------:R-:W-:Y:S01]  /*e0a70*/  ISETP.GE.AND P0, PT, R3, UR19, PT ;  /* 0x0000001303007c0c */ /* 0x000fe2000bf06270 */
[----:B------:R-:W1:Y:S01]  /*e0a80*/  LDCU UR19, c[0x0][0x398] ;  /* 0x00007300ff1377ac */ /* 0x000e620008000800 */
[C---:B0-----:R-:W-:Y:S01]  /*e0a90*/  PRMT R0, R5.reuse, 0x7772, RZ ;  /* 0x0000777205007816 */ /* 0x041fe200000000ff */
[----:B------:R-:W0:Y:S01]  /*e0aa0*/  LDCU UR49, c[0x0][0x398] ;  /* 0x00007300ff3177ac */ /* 0x000e220008000800 */
[----:B---3--:R3:W-:Y:S04]  /*e0ab0*/  @P4 STG.E.U8 desc[UR34][R6.64], R2 ;  /* 0x0000000206004986 */ /* 0x0087e8000c101122 */
[----:B---3--:R-:W3:Y:S01]  /*e0ac0*/  LDL.LU.64 R6, [R1+0x27a8] ;  /* 0x0027a80001067983 */ /* 0x008ee20000300a00 */
[----:B------:R-:W-:Y:S01]  /*e0ad0*/  ISETP.LT.AND P4, PT, R14, UR47, !P2 ;  /* 0x0000002f0e007c0c */ /* 0x000fe2000d781270 */
[----:B------:R-:W0:Y:S02]  /*e0ae0*/  LDCU UR47, c[0x0][0x398] ;  /* 0x00007300ff2f77ac */ /* 0x000e240008000800 */
[----:B----4-:R4:W-:Y:S01]  /*e0af0*/  @P6 STG.E.U8 desc[UR34][R20.64], R0 ;  /* 0x0000000014006986 */ /* 0x0109e2000c101122 */
[----:B------:R-:W-:Y:S01]  /*e0b00*/  ISETP.LT.AND P6, PT, R40, UR46, !P2 ;  /* 0x0000002e28007c0c */ /* 0x000fe2000d7c1270 */
[----:B------:R-:W0:Y:S02]  /*e0b10*/  LDCU UR46, c[0x0][0x398] ;  /* 0x00007300ff2e77ac */ /* 0x000e240008000800 */
[----:B------:R-:W3:Y:S01]  /*e0b20*/  LDL.LU.64 R18, [R1+0x27a0] ;  /* 0x0027a00001127983 */ /* 0x000ee20000300a00 */
[----:B------:R-:W-:-:S03]  /*e0b30*/  PRMT R2, R5, 0x7773, RZ ;  /* 0x0000777305027816 */ /* 0x000fc600000000ff */
[----:B----4-:R-:W4:Y:S01]  /*e0b40*/  LDL.LU.64 R20, [R1+0x2790] ;  /* 0x0027900001147983 */ /* 0x010f220000300a00 */
[----:B------:R-:W-:-:S03]  /*e0b50*/  PRMT R0, R4, 0x7770, RZ ;  /* 0x0000777004007816 */ /* 0x000fc600000000ff */
[----:B------:R-:W4:Y:S04]  /*e0b60*/  LDL.LU R5, [R1+0x2c8] ;  /* 0x0002c80001057983 */ /* 0x000f280000300800 */
[----:B------:R0:W-:Y:S04]  /*e0b70*/  @P1 STG.E.U8 desc[UR34][R56.64], R2 ;  /* 0x0000000238001986 */ /* 0x0001e8000c101122 */
[----:B0-----:R-:W4:Y:S01]  /*e0b80*/  LDL.LU.64 R56, [R1+0x2770] ;  /* 0x0027700001387983 */ /* 0x001f220000300a00 */
[----:B------:R-:W-:-:S03]  /*e0b90*/  PRMT R2, R4, 0x7771, RZ ;  /* 0x0000777104027816 */ /* 0x000fc600000000ff */
[----:B--2---:R0:W-:Y:S04]  /*e0ba0*/  @P5 STG.E.U8 desc[UR34][R28.64], R0 ;  /* 0x000000001c005986 */ /* 0x0041e8000c101122 */
[----:B------:R2:W-:Y:S04]  /*e0bb0*/  @P6 STG.E.U8 desc[UR34][R36.64], R2 ;  /* 0x0000000224006986 */ /* 0x0005e8000c101122 */
[----:B0-----:R-:W4:Y:S01]  /*e0bc0*/  LDL.LU.64 R28, [R1+0x2768] ;  /* 0x00276800011c7983 */ /* 0x001f220000300a00 */
[----:B------:R-:W-:-:S03]  /*e0bd0*/  PRMT R0, R4, 0x7772, RZ ;  /* 0x0000777204007816 */ /* 0x000fc600000000ff */
[----:B--2---:R-:W2:Y:S04]  /*e0be0*/  LDL.LU.64 R36, [R1+0x2760] ;  /* 0x0027600001247983 */ /* 0x004ea80000300a00 */
[----:B------:R0:W-:Y:S04]  /*e0bf0*/  @P4 STG.E.U8 desc[UR34][R52.64], R0 ;  /* 0x0000000034004986 */ /* 0x0001e8000c101122 */
[----:B0-----:R-:W2:Y:S01]  /*e0c00*/  LDL.LU.64 R52, [R1+0x2758] ;  /* 0x0027580001347983 */ /* 0x001ea20000300a00 */
[----:B------:R-:W-:Y:S01]  /*e0c10*/  ISETP.LT.AND P5, PT, R16, UR44, !P2 ;  /* 0x0000002c10007c0c */ /* 0x000fe2000d7a1270 */
[----:B------:R-:W0:Y:S01]  /*e0c20*/  LDCU UR44, c[0x0][0x398] ;  /* 0x00007300ff2c77ac */ /* 0x000e220008000800 */
[----:B------:R-:W-:-:S02]  /*e0c30*/  ISETP.LT.AND P1, PT, R61, UR45, !P2 ;  /* 0x0000002d3d007c0c */ /* 0x000fc4000d721270 */
[----:B------:R-:W-:Y:S01]  /*e0c40*/  PRMT R2, R4, 0x7773, RZ ;  /* 0x0000777304027816 */ /* 0x000fe200000000ff */
[----:B------:R-:W0:Y:S01]  /*e0c50*/  LDCU UR45, c[0x0][0x398] ;  /* 0x00007300ff2d77ac */ /* 0x000e220008000800 */
[----:B------:R-:W-:-:S07]  /*e0c60*/  PRMT R0, R10, 0x7770, RZ ;  /* 0x000077700a007816 */ /* 0x000fce00000000ff */
[----:B------:R0:W-:Y:S01]  /*e0c70*/  @P5 STG.E.U8 desc[UR34][R22.64], R2 ;  /* 0x0000000216005986 */ /* 0x0001e2000c101122 */
[----:B------:R-:W-:Y:S01]  /*e0c80*/  ISETP.LT.AND P6, PT, R8, UR21, !P2 ;  /* 0x0000001508007c0c */ /* 0x000fe2000d7c1270 */
[----:B------:R-:W1:Y:S01]  /*e0c90*/  LDCU UR21, c[0x0][0x398] ;  /* 0x00007300ff1577ac */ /* 0x000e620008000800 */
[----:B------:R-:W-:Y:S02]  /*e0ca0*/  ISETP.LT.AND P4, PT, R44, UR22, !P2 ;  /* 0x000000162c007c0c */ /* 0x000fe4000d781270 */
[----:B------:R-:W-:Y:S01]  /*e0cb0*/  ISETP.LT.AND P5, PT, R49, UR26, !P2 ;  /* 0x0000001a31007c0c */ /* 0x000fe2000d7a1270 */
[----:B------:R-:W1:Y:S01]  /*e0cc0*/  LDCU UR22, c[0x0][0x398] ;  /* 0x00007300ff1677ac */ /* 0x000e620008000800 */
[----:B------:R-:W1:Y:S01]  /*e0cd0*/  LDCU UR26, c[0x0][0x398] ;  /* 0x00007300ff1a77ac */ /* 0x000e620008000800 */
[C---:B0-----:R-:W-:Y:S01]  /*e0ce0*/  PRMT R2, R10.reuse, 0x7771, RZ ;  /* 0x000077710a027816 */ /* 0x041fe200000000ff */
[----:B---3--:R0:W-:Y:S04]  /*e0cf0*/  @P1 STG.E.U8 desc[UR34][R6.64], R0 ;  /* 0x0000000006001986 */ /* 0x0081e8000c101122 */
[----:B0-----:R-:W3:Y:S01]  /*e0d00*/  LDL.LU.64 R6, [R1+0x2750] ;  /* 0x0027500001067983 */ /* 0x001ee20000300a00 */
[----:B------:R-:W-:-:S02]  /*e0d10*/  PRMT R0, R10, 0x7772, RZ ;  /* 0x000077720a007816 */ /* 0x000fc400000000ff */
[----:B------:R-:W-:Y:S01]  /*e0d20*/  ISETP.LT.AND P1, PT, R32, UR28, !P2 ;  /* 0x0000001c20007c0c */ /* 0x000fe2000d721270 */
[----:B------:R-:W3:Y:S01]  /*e0d30*/  LDL.LU R4, [R1+0x228] ;  /* 0x0002280001047983 */ /* 0x000ee20000300800 */
[----:B------:R-:W0:Y:S03]  /*e0d40*/  LDCU UR28, c[0x0][0x398] ;  /* 0x00007300ff1c77ac */ /* 0x000e260008000800 */
[----:B------:R1:W-:Y:S01]  /*e0d50*/  @P6 STG.E.U8 desc[UR34][R18.64], R2 ;  /* 0x0000000212006986 */ /* 0x0003e2000c101122 */
[----:B------:R-:W-:Y:S01]  /*e0d60*/  ISETP.LT.AND P6, PT, R24, UR40, !P2 ;  /* 0x0000002818007c0c */ /* 0x000fe2000d7c1270 */
[----:B------:R-:W0:Y:S02]  /*e0d70*/  LDCU UR40, c[0x0][0x398] ;  /* 0x00007300ff2877ac */ /* 0x000e240008000800 */
[----:B----4-:R4:W-:Y:S01]  /*e0d80*/  @P4 STG.E.U8 desc[UR34][R20.64], R0 ;  /* 0x0000000014004986 */ /* 0x0109e2000c101122 */
[----:B------:R-:W-:Y:S01]  /*e0d90*/  ISETP.LT.AND P4, PT, R15, UR54, !P2 ;  /* 0x000000360f007c0c */ /* 0x000fe2000d781270 */
[----:B------:R-:W0:Y:S01]  /*e0da0*/  LDCU UR54, c[0x0][0x398] ;  /* 0x00007300ff3677ac */ /* 0x000e220008000800 */
[----:B-1----:R-:W-:Y:S01]  /*e0db0*/  PRMT R2, R10, 0x7773, RZ ;  /* 0x000077730a027816 */ /* 0x002fe200000000ff */
[----:B----4-:R-:W4:Y:S01]  /*e0dc0*/  LDL.LU.64 R20, [R1+0x2748] ;  /* 0x0027480001147983 */ /* 0x010f220000300a00 */
[----:B------:R-:W-:-:S03]  /*e0dd0*/  PRMT R0, R5, 0x7770, RZ ;  /* 0x0000777005007816 */ /* 0x000fc600000000ff */
[----:B------:R1:W-:Y:S04]  /*e0de0*/  @P5 STG.E.U8 desc[UR34][R56.64], R2 ;  /* 0x0000000238005986 */ /* 0x0003e8000c101122 */
[----:B-1----:R-:W4:Y:S01]  /*e0df0*/  LDL.LU.64 R56, [R1+0x2740] ;  /* 0x0027400001387983 */ /* 0x002f220000300a00 */
[----:B------:R-:W-:-:S03]  /*e0e00*/  PRMT R2, R5, 0x7771, RZ ;  /* 0x0000777105027816 */ /* 0x000fc600000000ff */
[----:B------:R1:W-:Y:S04]  /*e0e10*/  @P1 STG.E.U8 desc[UR34][R28.64], R0 ;  /* 0x000000001c001986 */ /* 0x0003e8000c101122 */
[----:B--2---:R-:W-:Y:S04]  /*e0e20*/  @P6 STG.E.U8 desc[UR34][R36.64], R2 ;  /* 0x0000000224006986 */ /* 0x004fe8000c101122 */
[----:B-1----:R-:W2:Y:S01]  /*e0e30*/  LDL.LU.64 R28, [R1+0x2738] ;  /* 0x00273800011c7983 */ /* 0x002ea20000300a00 */
[----:B------:R-:W-:-:S05]  /*e0e40*/  PRMT R0, R5, 0x7772, RZ ;  /* 0x0000777205007816 */ /* 0x000fca00000000ff */
[----:B------:R1:W-:Y:S04]  /*e0e50*/  @P4 STG.E.U8 desc[UR34][R52.64], R0 ;  /* 0x0000000034004986 */ /* 0x0003e8000c101122 */
[----:B-1----:R-:W2:Y:S01]  /*e0e60*/  LDL.LU.64 R52, [R1+0x2728] ;  /* 0x0027280001347983 */ /* 0x002ea20000300a00 */
[----:B------:R-:W-:Y:S02]  /*e0e70*/  ISETP.LT.AND P1, PT, R54, UR42, !P2 ;  /* 0x0000002a36007c0c */ /* 0x000fe4000d721270 */
[----:B------:R-:W-:Y:S01]  /*e0e80*/  PRMT R2, R5, 0x7773, RZ ;  /* 0x0000777305027816 */ /* 0x000fe200000000ff */
[----:B------:R-:W2:Y:S01]  /*e0e90*/  LDL.LU R10, [R1+0x28c] ;  /* 0x00028c00010a7983 */ /* 0x000ea20000300800 */
[----:B------:R-:W-:Y:S01]  /*e0ea0*/  ISETP.LT.AND P4, PT, R13, UR30, !P2 ;  /* 0x0000001e0d007c0c */ /* 0x000fe2000d781270 */
[----:B------:R-:W-:Y:S01]  /*e0eb0*/  VIADD R0, R11, 0x30 ;  /* 0x000000300b007836 */ /* 0x000fe20000000000 */
[----:B------:R-:W-:Y:S01]  /*e0ec0*/  ISETP.LT.AND P5, PT, R12, UR24, !P2 ;  /* 0x000000180c007c0c */ /* 0x000fe2000d7a1270 */
[----:B------:R-:W2:Y:S01]  /*e0ed0*/  LDL.LU.64 R22, [R1+0x2720] ;  /* 0x0027200001167983 */ /* 0x000ea20000300a00 */
[----:B------:R-:W-:Y:S01]  /*e0ee0*/  ISETP.LT.AND P6, PT, R60, UR32, !P2 ;  /* 0x000000203c007c0c */ /* 0x000fe2000d7c1270 */
[----:B------:R-:W1:Y:S02]  /*e0ef0*/  LDCU UR30, c[0x0][0x398] ;  /* 0x00007300ff1e77ac */ /* 0x000e640008000800 */
[----:B------:R-:W2:Y:S01]  /*e0f00*/  LDL.LU.64 R36, [R1+0x2718] ;  /* 0x0027180001247983 */ /* 0x000ea20000300a00 */
[----:B------:R-:W-:Y:S01]  /*e0f10*/  ISETP.LT.AND P2, PT, R48, UR23, !P2 ;  /* 0x0000001730007c0c */ /* 0x000fe2000d741270 */
[----:B------:R-:W0:Y:S01]  /*e0f20*/  LDCU UR24, c[0x0][0x398] ;  /* 0x00007300ff1877ac */ /* 0x000e220008000800 */
[----:B------:R-:W0:Y:S01]  /*e0f30*/  LDCU UR32, c[0x0][0x398] ;  /* 0x00007300ff2077ac */ /* 0x000e220008000800 */
[----:B------:R-:W0:Y:S01]  /*e0f40*/  LDCU UR23, c[0x0][0x398] ;  /* 0x00007300ff1777ac */ /* 0x000e220008000800 */
[----:B------:R-:W0:Y:S01]  /*e0f50*/  LDCU UR42, c[0x0][0x398] ;  /* 0x00007300ff2a77ac */ /* 0x000e220008000800 */
[----:B---3--:R3:W-:Y:S04]  /*e0f60*/  @P1 STG.E.U8 desc[UR34][R6.64], R2 ;  /* 0x0000000206001986 */ /* 0x0087e8000c101122 */
[----:B---3--:R-:W3:Y:S01]  /*e0f70*/  LDL.LU.64 R6, [R1+0x2710] ;  /* 0x0027100001067983 */ /* 0x008ee20000300a00 */
[----:B------:R-:W-:Y:S01]  /*e0f80*/  ISETP.GE.AND P1, PT, R0, UR9, PT ;  /* 0x0000000900007c0c */ /* 0x000fe2000bf26270 */
[----:B------:R-:W0:Y:S01]  /*e0f90*/  LDCU UR9, c[0x0][0x398] ;  /* 0x00007300ff0977ac */ /* 0x000e220008000800 */
[----:B------:R-:W-:-:S02]  /*e0fa0*/  PRMT R0, R4, 0x7770, RZ ;  /* 0x0000777004007816 */ /* 0x000fc400000000ff */
[----:B------:R-:W-:-:S03]  /*e0fb0*/  PRMT R2, R4, 0x7771, RZ ;  /* 0x0000777104027816 */ /* 0x000fc600000000ff */
[----:B----4-:R4:W-:Y:S02]  /*e0fc0*/  @P4 STG.E.U8 desc[UR34][R20.64], R0 ;  /* 0x0000000014004986 */ /* 0x0109e4000c101122 */
[C---:B----4-:R-:W-:Y:S02]  /*e0fd0*/  PRMT R0, R4.reuse, 0x7772, RZ ;  /* 0x0000777204007816 */ /* 0x050fe400000000ff */
[----:B------:R-:W4:Y:S04]  /*e0fe0*/  LDL.LU.64 R20, [R1+0x2700] ;  /* 0x0027000001147983 */ /* 0x000f280000300a00 */
[----:B------:R-:W-:Y:S04]  /*e0ff0*/  @P5 STG.E.U8 desc[UR34][R56.64], R2 ;  /* 0x0000000238005986 */ /* 0x000fe8000c101122 */
[----:B------:R-:W3:Y:S04]  /*e1000*/  LDL.LU R5, [R1+0x27c] ;  /* 0x00027c0001057983 */ /* 0x000ee80000300800 */
[----:B------:R-:W4:Y:S04]  /*e1010*/  LDL.LU.64 R18, [R1+0x2708] ;  /* 0x0027080001127983 */ /* 0x000f280000300a00 */
[----:B--2---:R2:W-:Y:S02]  /*e1020*/  @P6 STG.E.U8 desc[UR34][R28.64], R0 ;  /* 0x000000001c006986 */ /* 0x0045e4000c101122 */
[----:B--2---:R-:W-:-:S05]  /*e1030*/  PRMT R0, R4, 0x7773, RZ ;  /* 0x0000777304007816 */ /* 0x004fca00000000ff */
[----:B------:R2:W-:Y:S04]  /*e1040*/  @P2 STG.E.U8 desc[UR34][R52.64], R0 ;  /* 0x0000000034002986 */ /* 0x0005e8000c101122 */
[----:B--2---:R-:W2:Y:S01]  /*e1050*/  LDL.LU.64 R52, [R1+0x26f8] ;  /* 0x0026f80001347983 */ /* 0x004ea20000300a00 */
[----:B------:R-:W-:Y:S01]  /*e1060*/  ISETP.LT.AND P4, PT, R9, UR36, !P3 ;  /* 0x0000002409007c0c */ /* 0x000fe2000df81270 */
[----:B------:R-:W0:Y:S01]  /*e1070*/  LDCU UR36, c[0x0][0x398] ;  /* 0x00007300ff2477ac */ /* 0x000e220008000800 */
[----:B------:R-:W-:Y:S01]  /*e1080*/  ISETP.LT.AND P5, PT, R40, UR38, !P3 ;  /* 0x0000002628007c0c */ /* 0x000fe2000dfa1270 */
[----:B------:R-:W2:Y:S01]  /*e1090*/  LDL.LU.64 R56, [R1+0x26f0] ;  /* 0x0026f00001387983 */ /* 0x000ea20000300a00 */
[----:B------:R-:W-:Y:S01]  /*e10a0*/  ISETP.LT.AND P6, PT, R14, UR52, !P3 ;  /* 0x000000340e007c0c */ /* 0x000fe2000dfc1270 */
[----:B------:R-:W0:Y:S01]  /*e10b0*/  LDCU UR38, c[0x0][0x398] ;  /* 0x00007300ff2677ac */ /* 0x000e220008000800 */
[C---:B------:R-:W-:Y:S01]  /*e10c0*/  PRMT R4, R10.reuse, 0x7770, RZ ;  /* 0x000077700a047816 */ /* 0x040fe200000000ff */
[----:B------:R-:W2:Y:S01]  /*e10d0*/  LDL.LU.64 R28, [R1+0x26e0] ;  /* 0x0026e000011c7983 */ /* 0x000ea20000300a00 */
[C---:B------:R-:W-:Y:S01]  /*e10e0*/  PRMT R3, R10.reuse, 0x7771, RZ ;  /* 0x000077710a037816 */ /* 0x040fe200000000ff */
[----:B------:R-:W0:Y:S01]  /*e10f0*/  LDCU UR52, c[0x0][0x398] ;  /* 0x00007300ff3477ac */ /* 0x000e220008000800 */
[----:B------:R-:W-:-:S02]  /*e1100*/  PRMT R2, R10, 0x7772, RZ ;  /* 0x000077720a027816 */ /* 0x000fc400000000ff */
[----:B------:R-:W-:Y:S02]  /*e1110*/  PRMT R0, R10, 0x7773, RZ ;  /* 0x000077730a007816 */ /* 0x000fe400000000ff */
[----:B------:R-:W2:Y:S04]  /*e1120*/  LDL.LU R10, [R1+0x23c] ;  /* 0x00023c00010a7983 */ /* 0x000ea80000300800 */
[----:B------:R3:W-:Y:S04]  /*e1130*/  @P4 STG.E.U8 desc[UR34][R22.64], R4 ;  /* 0x0000000416004986 */ /* 0x0007e8000c101122 */
[----:B------:R0:W-:Y:S01]  /*e1140*/  @P5 STG.E.U8 desc[UR34][R36.64], R3 ;  /* 0x0000000324005986 */ /* 0x0001e2000c101122 */
[----:B------:R-:W-:Y:S01]  /*e1150*/  ISETP.LT.AND P2, PT, R16, UR53, !P3 ;  /* 0x0000003510007c0c */ /* 0x000fe2000df41270 */
[----:B------:R-:W0:Y:S01]  /*e1160*/  LDCU UR53, c[0x0][0x398] ;  /* 0x00007300ff3577ac */ /* 0x000e220008000800 */
[----:B------:R-:W-:-:S02]  /*e1170*/  ISETP.LT.AND P4, PT, R61, UR8, !P3 ;  /* 0x000000083d007c0c */ /* 0x000fc4000df81270 */
[C---:B---3--:R-:W-:Y:S01]  /*e1180*/  PRMT R4, R5.reuse, 0x7770, RZ ;  /* 0x0000777005047816 */ /* 0x048fe200000000ff */
[----:B------:R3:W-:Y:S01]  /*e1190*/  @P6 STG.E.U8 desc[UR34][R6.64], R2 ;  /* 0x0000000206006986 */ /* 0x0007e2000c101122 */
[----:B0-----:R-:W-:Y:S01]  /*e11a0*/  PRMT R3, R5, 0x7771, RZ ;  /* 0x0000777105037816 */ /* 0x001fe200000000ff */
[----:B------:R-:W0:Y:S02]  /*e11b0*/  LDCU UR8, c[0x0][0x398] ;  /* 0x00007300ff0877ac */ /* 0x000e240008000800 */
[----:B---3--:R-:W3:Y:S01]  /*e11c0*/  LDL.LU.64 R6, [R1+0x26d8] ;  /* 0x0026d80001067983 */ /* 0x008ee20000300a00 */
[----:B------:R-:W-:Y:S01]  /*e11d0*/  ISETP.LT.AND P6, PT, R8, UR6, !P3 ;  /* 0x0000000608007c0c */ /* 0x000fe2000dfc1270 */
[----:B------:R-:W0:Y:S02]  /*e11e0*/  LDCU UR6, c[0x0][0x398] ;  /* 0x00007300ff0677ac */ /* 0x000e240008000800 */
[----:B----4-:R4:W-:Y:S04]  /*e11f0*/  @P2 STG.E.U8 desc[UR34][R20.64], R0 ;  /* 0x0000000014002986 */ /* 0x0109e8000c101122 */
[----:B------:R-:W3:Y:S04]  /*e1200*/  LDL.LU.64 R36, [R1+0x26e8] ;  /* 0x0026e80001247983 */ /* 0x000ee80000300a00 */
[----:B------:R-:W-:Y:S04]  /*e1210*/  @P4 STG.E.U8 desc[UR34][R18.64], R4 ;  /* 0x0000000412004986 */ /* 0x000fe8000c101122 */
[----:B----4-:R-:W4:Y:S04]  /*e1220*/  LDL.LU.64 R20, [R1+0x26d0] ;  /* 0x0026d00001147983 */ /* 0x010f280000300a00 */
[----:B--2---:R2:W-:Y:S04]  /*e1230*/  @P6 STG.E.U8 desc[UR34][R52.64], R3 ;  /* 0x0000000334006986 */ /* 0x0045e8000c101122 */
[----:B--2---:R-:W2:Y:S01]  /*e1240*/  LDL.LU.64 R52, [R1+0x26c0] ;  /* 0x0026c00001347983 */ /* 0x004ea20000300a00 */
[----:B------:R-:W-:Y:S01]  /*e1250*/  ISETP.LT.AND P2, PT, R44, UR4, !P3 ;  /* 0x000000042c007c0c */ /* 0x000fe2000df41270 */
[----:B------:R-:W0:Y:S01]  /*e1260*/  LDCU UR4, c[0x0][0x398] ;  /* 0x00007300ff0477ac */ /* 0x000e220008000800 */
[----:B------:R-:W-:-:S02]  /*e1270*/  ISETP.LT.AND P5, PT, R49, UR10, !P3 ;  /* 0x0000000a31007c0c */ /* 0x000fc4000dfa1270 */
[----:B------:R-:W-:Y:S01]  /*e1280*/  ISETP.LT.AND P4, PT, R32, UR14, !P3 ;  /* 0x0000000e20007c0c */ /* 0x000fe2000df81270 */
[----:B------:R-:W0:Y:S01]  /*e1290*/  LDCU UR10, c[0x0][0x398] ;  /* 0x00007300ff0a77ac */ /* 0x000e220008000800 */
[C---:B------:R-:W-:Y:S02]  /*e12a0*/  PRMT R2, R5.reuse, 0x7772, RZ ;  /* 0x0000777205027816 */ /* 0x040fe400000000ff */
[----:B------:R-:W-:Y:S01]  /*e12b0*/  PRMT R0, R5, 0x7773, RZ ;  /* 0x0000777305007816 */ /* 0x000fe200000000ff */
[----:B------:R-:W0:Y:S01]  /*e12c0*/  LDCU UR14, c[0x0][0x398] ;  /* 0x00007300ff0e77ac */ /* 0x000e220008000800 */
[----:B------:R-:W2:Y:S04]  /*e12d0*/  LDL.LU R5, [R1+0x2fc] ;  /* 0x0002fc0001057983 */ /* 0x000ea80000300800 */
[----:B------:R1:W-:Y:S04]  /*e12e0*/  @P2 STG.E.U8 desc[UR34][R56.64], R2 ;  /* 0x0000000238002986 */ /* 0x0003e8000c101122 */
[----:B------:R-:W2:Y:S04]  /*e12f0*/  LDL.LU.64 R22, [R1+0x26c8] ;  /* 0x0026c80001167983 */ /* 0x000ea80000300a00 */
[----:B------:R0:W-:Y:S01]  /*e1300*/  @P5 STG.E.U8 desc[UR34][R28.64], R0 ;  /* 0x000000001c005986 */ /* 0x0001e2000c101122 */
[----:B-1----:R-:W-:-:S03]  /*e1310*/  PRMT R2, R10, 0x7770, RZ ;  /* 0x000077700a027816 */ /* 0x002fc600000000ff */
[----:B------:R-:W2:Y:S04]  /*e1320*/  LDL.LU.64 R18, [R1+0x26b8] ;  /* 0x0026b80001127983 */ /* 0x000ea80000300a00 */
[----:B0-----:R-:W2:Y:S01]  /*e1330*/  LDL.LU.64 R28, [R1+0x26b0] ;  /* 0x0026b000011c7983 */ /* 0x001ea20000300a00 */
[----:B------:R-:W-:Y:S02]  /*e1340*/  ISETP.LT.AND P5, PT, R24, UR12, !P3 ;  /* 0x0000000c18007c0c */ /* 0x000fe4000dfa1270 */
[----:B------:R-:W-:Y:S01]  /*e1350*/  ISETP.LT.AND P6, PT, R15, UR16, !P3 ;  /* 0x000000100f007c0c */ /* 0x000fe2000dfc1270 */
[----:B------:R-:W-:Y:S01]  /*e1360*/  VIADD R0, R11, 0x31 ;  /* 0x000000310b007836 */ /* 0x000fe20000000000 */
[----:B------:R-:W-:Y:S01]  /*e1370*/  PRMT R3, R10, 0x7771, RZ ;  /* 0x000077710a037816 */ /* 0x000fe200000000ff */
[----:B------:R-:W0:Y:S03]  /*e1380*/  LDCU UR12, c[0x0][0x398] ;  /* 0x00007300ff0c77ac */ /* 0x000e260008000800 */
[----:B------:R-:W-:Y:S01]  /*e1390*/  ISETP.GE.AND P2, PT, R0, UR5, PT ;  /* 0x0000000500007c0c */ /* 0x000fe2000bf46270 */
[----:B------:R-:W1:Y:S01]  /*e13a0*/  LDCU UR5, c[0x0][0x398] ;  /* 0x00007300ff0577ac */ /* 0x000e620008000800 */
[----:B------:R-:W-:Y:S01]  /*e13b0*/  PRMT R0, R10, 0x7773, RZ ;  /* 0x000077730a007816 */ /* 0x000fe200000000ff */
[----:B------:R-:W0:Y:S01]  /*e13c0*/  LDCU UR16, c[0x0][0x398] ;  /* 0x00007300ff1077ac */ /* 0x000e220008000800 */
[----:B---3--:R3:W-:Y:S04]  /*e13d0*/  @P4 STG.E.U8 desc[UR34][R6.64], R2 ;  /* 0x0000000206004986 */ /* 0x0087e8000c101122 */
[----:B---3--:R-:W3:Y:S01]  /*e13e0*/  LDL.LU.64 R6, [R1+0x26a8] ;  /* 0x0026a80001067983 */ /* 0x008ee20000300a00 */
[----:B------:R-:W-:Y:S01]  /*e13f0*/  ISETP.LT.AND P4, PT, R54, UR18, !P3 ;  /* 0x0000001236007c0c */ /* 0x000fe2000df81270 */
[----:B------:R-:W0:Y:S01]  /*e1400*/  LDCU UR18, c[0x0][0x398] ;  /* 0x00007300ff1277ac */ /* 0x000e220008000800 */
[----:B------:R-:W-:-:S02]  /*e1410*/  PRMT R2, R10, 0x7772, RZ ;  /* 0x000077720a027816 */ /* 0x000fc400000000ff */
[----:B------:R-:W3:Y:S04]  /*e1420*/  LDL.LU R10, [R1+0x2ec] ;  /* 0x0002ec00010a7983 */ /* 0x000ee80000300800 */
[----:B------:R-:W-:Y:S04]  /*e1430*/  @P5 STG.E.U8 desc[UR34][R36.64], R3 ;  /* 0x0000000324005986 */ /* 0x000fe8000c101122 */
[----:B----4-:R-:W-:Y:S04]  /*e1440*/  @P6 STG.E.U8 desc[UR34][R20.64], R2 ;  /* 0x0000000214006986 */ /* 0x010fe8000c101122 */
[----:B------:R-:W4:Y:S04]  /*e1450*/  LDL.LU.64 R56, [R1+0x26a0] ;  /* 0x0026a00001387983 */ /* 0x000f280000300a00 */
[----:B--2---:R2:W-:Y:S04]  /*e1460*/  @P4 STG.E.U8 desc[UR34][R52.64], R0 ;  /* 0x0000000034004986 */ /* 0x0045e8000c101122 */
[----:B--2---:R-:W2:Y:S04]  /*e1470*/  LDL.LU.64 R52, [R1+0x2698] ;  /* 0x0026980001347983 */ /* 0x004ea80000300a00 */
[----:B------:R-:W2:Y:S01]  /*e1480*/  LDL.LU.64 R20, [R1+0x2690] ;  /* 0x0026900001147983 */ /* 0x000ea20000300a00 */
[----:B------:R-:W-:Y:S01]  /*e1490*/  ISETP.LT.AND P6, PT, R13, UR20, !P3 ;  /* 0x000000140d007c0c */ /* 0x000fe2000dfc1270 */
[----:B------:R-:W0:Y:S01]  /*e14a0*/  LDCU UR20, c[0x0][0x398] ;  /* 0x00007300ff1477ac */ /* 0x000e220008000800 */
[----:B------:R-:W-:Y:S01]  /*e14b0*/  ISETP.LT.AND P5, PT, R12, UR19, !P3 ;  /* 0x000000130c007c0c */ /* 0x000fe2000dfa1270 */
[----:B------:R-:W2:Y:S01]  /*e14c0*/  LDL.LU.64 R36, [R1+0x2680] ;  /* 0x0026800001247983 */ /* 0x000ea20000300a00 */
[----:B------:R-:W-:Y:S01]  /*e14d0*/  ISETP.LT.AND P4, PT, R60, UR48, !P3 ;  /* 0x000000303c007c0c */ /* 0x000fe2000df81270 */
[----:B------:R-:W0:Y:S01]  /*e14e0*/  LDCU UR19, c[0x0][0x398] ;  /* 0x00007300ff1377ac */ /* 0x000e220008000800 */
[----:B------:R-:W-:-:S02]  /*e14f0*/  ISETP.LT.AND P3, PT, R48, UR47, !P3 ;  /* 0x0000002f30007c0c */ /* 0x000fc4000df61270 */
[C---:B------:R-:W-:Y:S01]  /*e1500*/  PRMT R4, R5.reuse, 0x7770, RZ ;  /* 0x0000777005047816 */ /* 0x040fe200000000ff */
[----:B------:R-:W0:Y:S01]  /*e1510*/  LDCU UR47, c[0x0][0x398] ;  /* 0x00007300ff2f77ac */ /* 0x000e220008000800 */
[C---:B------:R-:W-:Y:S02]  /*e1520*/  PRMT R3, R5.reuse, 0x7771, RZ ;  /* 0x0000777105037816 */ /* 0x040fe400000000ff */
[C---:B------:R-:W-:Y:S02]  /*e1530*/  PRMT R2, R5.reuse, 0x7772, RZ ;  /* 0x0000777205027816 */ /* 0x040fe400000000ff */
[----:B------:R-:W-:Y:S01]  /*e1540*/  PRMT R0, R5, 0x7773, RZ ;  /* 0x0000777305007816 */ /* 0x000fe200000000ff */
[----:B------:R-:W0:Y:S01]  /*e1550*/  LDCU UR48, c[0x0][0x398] ;  /* 0x00007300ff3077ac */ /* 0x000e220008000800 */
[----:B------:R-:W2:Y:S04]  /*e1560*/  LDL.LU R5, [R1+0x2dc] ;  /* 0x0002dc0001057983 */ /* 0x000ea80000300800 */
[----:B------:R0:W-:Y:S04]  /*e1570*/  @P6 STG.E.U8 desc[UR34][R22.64], R4 ;  /* 0x0000000416006986 */ /* 0x0001e8000c101122 */
[----:B------:R-:W-:Y:S04]  /*e1580*/  @P5 STG.E.U8 desc[UR34][R18.64], R3 ;  /* 0x0000000312005986 */ /* 0x000fe8000c101122 */
[----:B------:R-:W-:Y:S04]  /*e1590*/  @P4 STG.E.U8 desc[UR34][R28.64], R2 ;  /* 0x000000021c004986 */ /* 0x000fe8000c101122 */
[----:B------:R-:W2:Y:S04]  /*e15a0*/  LDL.LU.64 R26, [R1+0x2688] ;  /* 0x00268800011a7983 */ /* 0x000ea80000300a00 */
[----:B0-----:R-:W2:Y:S01]  /*e15b0*/  LDL.LU.64 R22, [R1+0x2678] ;  /* 0x0026780001167983 */ /* 0x001ea20000300a00 */
[----:B------:R-:W-:Y:S01]  /*e15c0*/  ISETP.LT.AND P4, PT, R9, UR46, !P0 ;  /* 0x0000002e09007c0c */ /* 0x000fe2000c781270 */
[----:B------:R-:W0:Y:S01]  /*e15d0*/  LDCU UR46, c[0x0][0x398] ;  /* 0x00007300ff2e77ac */ /* 0x000e220008000800 */
[----:B------:R-:W-:-:S02]  /*e15e0*/  ISETP.LT.AND P5, PT, R40, UR44, !P0 ;  /* 0x0000002c28007c0c */ /* 0x000fc4000c7a1270 */
[----:B------:R-:W-:Y:S01]  /*e15f0*/  ISETP.LT.AND P6, PT, R14, UR45, !P0 ;  /* 0x0000002d0e007c0c */ /* 0x000fe2000c7c1270 */
[----:B------:R-:W0:Y:S01]  /*e1600*/  LDCU UR44, c[0x0][0x398] ;  /* 0x00007300ff2c77ac */ /* 0x000e220008000800 */
[----:B------:R-:W0:Y:S01]  /*e1610*/  LDCU UR45, c[0x0][0x398] ;  /* 0x00007300ff2d77ac */ /* 0x000e220008000800 */
[----:B---3--:R3:W-:Y:S04]  /*e1620*/  @P3 STG.E.U8 desc[UR34][R6.64], R0 ;  /* 0x0000000006003986 */ /* 0x0087e8000c101122 */
[----:B---3--:R-:W3:Y:S04]  /*e1630*/  LDL.LU.64 R6, [R1+0x2670] ;  /* 0x0026700001067983 */ /* 0x008ee80000300a00 */
[----:B------:R-:W3:Y:S01]  /*e1640*/  LDL.LU.64 R28, [R1+0x2660] ;  /* 0x00266000011c7983 */ /* 0x000ee20000300a00 */
[----:B------:R-:W-:-:S02]  /*e1650*/  PRMT R4, R10, 0x7770, RZ ;  /* 0x000077700a047816 */ /* 0x000fc400000000ff */
[C---:B------:R-:W-:Y:S02]  /*e1660*/  PRMT R3, R10.reuse, 0x7771, RZ ;  /* 0x000077710a037816 */ /* 0x040fe400000000ff */
[----:B------:R-:W-:Y:S01]  /*e1670*/  PRMT R2, R10, 0x7772, RZ ;  /* 0x000077720a027816 */ /* 0x000fe200000000ff */
[----:B----4-:R-:W-:Y:S04]  /*e1680*/  @P4 STG.E.U8 desc[UR34][R56.64], R4 ;  /* 0x0000000438004986 */ /* 0x010fe8000c101122 */
[----:B--2---:R2:W-:Y:S04]  /*e1690*/  @P5 STG.E.U8 desc[UR34][R52.64], R3 ;  /* 0x0000000334005986 */ /* 0x0045e8000c101122 */
[----:B------:R4:W-:Y:S04]  /*e16a0*/  @P6 STG.E.U8 desc[UR34][R20.64], R2 ;  /* 0x0000000214006986 */ /* 0x0009e8000c101122 */
[----:B--2---:R-:W2:Y:S04]  /*e16b0*/  LDL.LU R52, [R1+0x2cc] ;  /* 0x0002cc0001347983 */ /* 0x004ea80000300800 */
[----:B----4-:R-:W4:Y:S01]  /*e16c0*/  LDL.LU.64 R20, [R1+0x2668] ;  /* 0x0026680001147983 */ /* 0x010f220000300a00 */
[----:B------:R-:W-:Y:S01]  /*e16d0*/  ISETP.LT.AND P3, PT, R16, UR21, !P0 ;  /* 0x0000001510007c0c */ /* 0x000fe2000c761270 */
[----:B------:R-:W0:Y:S01]  /*e16e0*/  LDCU UR21, c[0x0][0x398] ;  /* 0x00007300ff1577ac */ /* 0x000e220008000800 */
[----:B------:R-:W-:Y:S01]  /*e16f0*/  ISETP.LT.AND P5, PT, R61, UR22, !P0 ;  /* 0x000000163d007c0c */ /* 0x000fe2000c7a1270 */
[----:B------:R-:W4:Y:S01]  /*e1700*/  LDL.LU.64 R18, [R1+0x2658] ;  /* 0x0026580001127983 */ /* 0x000f220000300a00 */
[----:B------:R-:W-:Y:S01]  /*e1710*/  ISETP.LT.AND P6, PT, R8, UR49, !P0 ;  /* 0x0000003108007c0c */ /* 0x000fe2000c7c1270 */
[----:B------:R-:W0:Y:S01]  /*e1720*/  LDCU UR22, c[0x0][0x398] ;  /* 0x00007300ff1677ac */ /* 0x000e220008000800 */
[----:B------:R-:W-:Y:S01]  /*e1730*/  ISETP.LT.AND P4, PT, R44, UR26, !P0 ;  /* 0x0000001a2c007c0c */ /* 0x000fe2000c781270 */
[----:B------:R-:W4:Y:S01]  /*e1740*/  LDL.LU.64 R56, [R1+0x2650] ;  /* 0x0026500001387983 */ /* 0x000f220000300a00 */
[----:B------:R-:W-:Y:S01]  /*e1750*/  PRMT R0, R10, 0x7773, RZ ;  /* 0x000077730a007816 */ /* 0x000fe200000000ff */
[----:B------:R-:W0:Y:S01]  /*e1760*/  LDCU UR26, c[0x0][0x398] ;  /* 0x00007300ff1a77ac */ /* 0x000e220008000800 */
[----:B------:R-:W-:-:S02]  /*e1770*/  PRMT R4, R5, 0x7770, RZ ;  /* 0x0000777005047816 */ /* 0x000fc400000000ff */
[C---:B------:R-:W-:Y:S01]  /*e1780*/  PRMT R3, R5.reuse, 0x7771, RZ ;  /* 0x0000777105037816 */ /* 0x040fe200000000ff */
[----:B------:R1:W-:Y:S01]  /*e1790*/  @P3 STG.E.U8 desc[UR34][R36.64], R0 ;  /* 0x0000000024003986 */ /* 0x0003e2000c101122 */
[----:B------:R-:W-:Y:S02]  /*e17a0*/  PRMT R2, R5, 0x7772, RZ ;  /* 0x0000777205027816 */ /* 0x000fe400000000ff */
[----:B------:R-:W-:Y:S01]  /*e17b0*/  ISETP.LT.AND P3, PT, R49, UR40, !P0 ;  /* 0x0000002831007c0c */ /* 0x000fe2000c761270 */
[----:B------:R-:W0:Y:S01]  /*e17c0*/  LDCU UR40, c[0x0][0x398] ;  /* 0x00007300ff2877ac */ /* 0x000e220008000800 */
[----:B------:R-:W-:Y:S04]  /*e17d0*/  @P5 STG.E.U8 desc[UR34][R26.64], R4 ;  /* 0x000000041a005986 */ /* 0x000fe8000c101122 */
[----:B-1----:R-:W4:Y:S04]  /*e17e0*/  LDL.LU.64 R36, [R1+0x2640] ;  /* 0x0026400001247983 */ /* 0x002f280000300a00 */
[----:B------:R-:W4:Y:S04]  /*e17f0*/  LDL.LU R53, [R1+0x22c] ;  /* 0x00022c0001357983 */ /* 0x000f280000300800 */
[----:B------:R-:W-:Y:S01]  /*e1800*/  @P6 STG.E.U8 desc[UR34][R22.64], R3 ;  /* 0x0000000316006986 */ /* 0x000fe2000c101122 */
[----:B------:R-:W-:-:S02]  /*e1810*/  PRMT R0, R5, 0x7773, RZ ;  /* 0x0000777305007816 */ /* 0x000fc400000000ff */
[----:B------:R-:W-:Y:S01]  /*e1820*/  ISETP.LT.AND P5, PT, R32, UR28, !P0 ;  /* 0x0000001c20007c0c */ /* 0x000fe2000c7a1270 */
[----:B------:R-:W1:Y:S01]  /*e1830*/  LDCU UR28, c[0x0][0x398] ;  /* 0x00007300ff1c77ac */ /* 0x000e620008000800 */
[----:B---3--:R3:W-:Y:S04]  /*e1840*/  @P4 STG.E.U8 desc[UR34][R6.64], R2 ;  /* 0x0000000206004986 */ /* 0x0087e8000c101122 */
[----:B---3--:R-:W3:Y:S04]  /*e1850*/  LDL.LU.64 R6, [R1+0x2638] ;  /* 0x0026380001067983 */ /* 0x008ee80000300a00 */
[----:B------:R0:W-:Y:S04]  /*e1860*/  @P3 STG.E.U8 desc[UR34][R28.64], R0 ;  /* 0x000000001c003986 */ /* 0x0001e8000c101122 */
[----:B0-----:R-:W3:Y:S01]  /*e1870*/  LDL.LU.64 R28, [R1+0x2648] ;  /* 0x00264800011c7983 */ /* 0x001ee20000300a00 */
[----:B--2---:R-:W-:-:S05]  /*e1880*/  PRMT R4, R52, 0x7770, RZ ;  /* 0x0000777034047816 */ /* 0x004fca00000000ff */
[----:B----4-:R0:W-:Y:S04]  /*e1890*/  @P5 STG.E.U8 desc[UR34][R20.64], R4 ;  /* 0x0000000414005986 */ /* 0x0101e8000c101122 */
[----:B0-----:R-:W2:Y:S01]  /*e18a0*/  LDL.LU.64 R20, [R1+0x2630] ;  /* 0x0026300001147983 */ /* 0x001ea20000300a00 */
[----:B------:R-:W-:Y:S01]  /*e18b0*/  ISETP.LT.AND P6, PT, R24, UR30, !P0 ;  /* 0x0000001e18007c0c */ /* 0x000fe2000c7c1270 */
[----:B------:R-:W0:Y:S01]  /*e18c0*/  LDCU UR30, c[0x0][0x398] ;  /* 0x00007300ff1e77ac */ /* 0x000e220008000800 */
[----:B------:R-:W-:Y:S02]  /*e18d0*/  ISETP.LT.AND P3, PT, R15, UR24, !P0 ;  /* 0x000000180f007c0c */ /* 0x000fe4000c761270 */
[----:B------:R-:W-:Y:S01]  /*e18e0*/  PRMT R3, R52, 0x7771, RZ ;  /* 0x0000777134037816 */ /* 0x000fe200000000ff */
[----:B------:R-:W4:Y:S01]  /*e18f0*/  LDCU UR24, c[0x0][0x398] ;  /* 0x00007300ff1877ac */ /* 0x000f220008000800 */
[----:B------:R-:W-:-:S02]  /*e1900*/  ISETP.LT.AND P4, PT, R54, UR9, !P0 ;  /* 0x0000000936007c0c */ /* 0x000fc4000c781270 */
[C---:B------:R-:W-:Y:S01]  /*e1910*/  PRMT R2, R52.reuse, 0x7772, RZ ;  /* 0x0000777234027816 */ /* 0x040fe200000000ff */
[----:B------:R-:W0:Y:S01]  /*e1920*/  LDCU UR9, c[0x0][0x398] ;  /* 0x00007300ff0977ac */ /* 0x000e220008000800 */
[----:B------:R-:W-:Y:S02]  /*e1930*/  PRMT R0, R52, 0x7773, RZ ;  /* 0x0000777334007816 */ /* 0x000fe400000000ff */
[----:B------:R-:W4:Y:S04]  /*e1940*/  LDL.LU R52, [R1+0x260] ;  /* 0x0002600001347983 */ /* 0x000f280000300800 */
[----:B------:R0:W-:Y:S01]  /*e1950*/  @P6 STG.E.U8 desc[UR34][R18.64], R3 ;  /* 0x0000000312006986 */ /* 0x0001e2000c101122 */
[----:B------:R-:W-:Y:S01]  /*e1960*/  ISETP.LT.AND P6, PT, R13, UR32, !P0 ;  /* 0x000000200d007c0c */ /* 0x000fe2000c7c1270 */
[----:B------:R-:W1:Y:S02]  /*e1970*/  LDCU UR32, c[0x0][0x398] ;  /* 0x00007300ff2077ac */ /* 0x000e640008000800 */
[----:B------:R0:W-:Y:S01]  /*e1980*/  @P3 STG.E.U8 desc[UR34][R56.64], R2 ;  /* 0x0000000238003986 */ /* 0x0001e2000c101122 */
[----:B------:R-:W-:Y:S01]  /*e1990*/  ISETP.LT.AND P5, PT, R12, UR23, !P0 ;  /* 0x000000170c007c0c */ /* 0x000fe2000c7a1270 */
[----:B------:R-:W1:Y:S02]  /*e19a0*/  LDCU UR23, c[0x0][0x398] ;  /* 0x00007300ff1777ac */ /* 0x000e640008000800 */
[----:B0-----:R-:W4:Y:S04]  /*e19b0*/  LDL.LU.64 R18, [R1+0x2628] ;  /* 0x0026280001127983 */ /* 0x001f280000300a00 */
[----:B------:R-:W4:Y:S01]  /*e19c0*/  LDL.LU.64 R56, [R1+0x2620] ;  /* 0x0026200001387983 */ /* 0x000f220000300a00 */
[----:B------:R-:W-:-:S03]  /*e19d0*/  PRMT R2, R53, 0x7770, RZ ;  /* 0x0000777035027816 */ /* 0x000fc600000000ff */
[----:B------:R0:W-:Y:S01]  /*e19e0*/  @P4 STG.E.U8 desc[UR34][R36.64], R0 ;  /* 0x0000000024004986 */ /* 0x0001e2000c101122 */
[----:B------:R-:W-:-:S03]  /*e19f0*/  PRMT R3, R53, 0x7771, RZ ;  /* 0x0000777135037816 */ /* 0x000fc600000000ff */
[----:B0-----:R-:W4:Y:S01]  /*e1a00*/  LDL.LU.64 R36, [R1+0x1a40] ;  /* 0x001a400001247983 */ /* 0x001f220000300a00 */
[----:B------:R-:W-:Y:S01]  /*e1a10*/  ISETP.LT.AND P4, PT, R60, UR36, !P0 ;  /* 0x000000243c007c0c */ /* 0x000fe2000c781270 */
[----:B------:R-:W-:Y:S01]  /*e1a20*/  VIADD R0, R11, 0x32 ;  /* 0x000000320b007836 */ /* 0x000fe20000000000 */
[----:B------:R-:W0:Y:S04]  /*e1a30*/  LDCU UR36, c[0x0][0x398] ;  /* 0x00007300ff2477ac */ /* 0x000e280008000800 */
[----:B------:R-:W-:Y:S01]  /*e1a40*/  ISETP.GE.AND P3, PT, R0, UR13, PT ;  /* 0x0000000d00007c0c */ /* 0x000fe2000bf66270 */
[----:B------:R-:W0:Y:S01]  /*e1a50*/  LDCU UR13, c[0x0][0x398] ;  /* 0x00007300ff0d77ac */ /* 0x000e220008000800 */
[----:B------:R-:W-:Y:S01]  /*e1a60*/  PRMT R0, R53, 0x7772, RZ ;  /* 0x0000777235007816 */ /* 0x000fe200000000ff */
[----:B---3--:R3:W-:Y:S04]  /*e1a70*/  @P6 STG.E.U8 desc[UR34][R6.64], R2 ;  /* 0x0000000206006986 */ /* 0x0087e8000c101122 */
[----:B---3--:R-:W3:Y:S04]  /*e1a80*/  LDL.LU.64 R6, [R1+0x1a38] ;  /* 0x001a380001067983 */ /* 0x008ee80000300a00 */
[----:B------:R-:W3:Y:S04]  /*e1a90*/  LDL.LU R5, [R1+0x250] ;  /* 0x0002500001057983 */ /* 0x000ee80000300800 */
[----:B------:R-:W3:Y:S04]  /*e1aa0*/  LDL.LU.64 R26, [R1+0x1a30] ;  /* 0x001a3000011a7983 */ /* 0x000ee80000300a00 */
[----:B------:R-:W3:Y:S04]  /*e1ab0*/  LDL.LU.64 R22, [R1+0x1a20] ;  /* 0x001a200001167983 */ /* 0x000ee80000300a00 */
[----:B------:R0:W-:Y:S04]  /*e1ac0*/  @P5 STG.E.U8 desc[UR34][R28.64], R3 ;  /* 0x000000031c005986 */ /* 0x0001e8000c101122 */
[----:B0-----:R-:W3:Y:S04]  /*e1ad0*/  LDL.LU.64 R28, [R1+0x1a10] ;  /* 0x001a1000011c7983 */ /* 0x001ee80000300a00 */
[----:B--2---:R0:W-:Y:S04]  /*e1ae0*/  @P4 STG.E.U8 desc[UR34][R20.64], R0 ;  /* 0x0000000014004986 */ /* 0x0041e8000c101122 */
[----:B0-----:R-:W2:Y:S01]  /*e1af0*/  LDL.LU.64 R20, [R1+0x1a00] ;  /* 0x001a000001147983 */ /* 0x001ea20000300a00 */
[----:B------:R-:W-:Y:S01]  /*e1b00*/  ISETP.LT.AND P0, PT, R48, UR38, !P0 ;  /* 0x0000002630007c0c */ /* 0x000fe2000c701270 */
[----:B------:R-:W0:Y:S01]  /*e1b10*/  LDCU UR38, c[0x0][0x398] ;  /* 0x00007300ff2677ac */ /* 0x000e220008000800 */
[----:B------:R-:W-:-:S02]  /*e1b20*/  ISETP.LT.AND P6, PT, R9, UR50, !P1 ;  /* 0x0000003209007c0c */ /* 0x000fc4000cfc1270 */
[----:B------:R-:W-:Y:S01]  /*e1b30*/  ISETP.LT.AND P5, PT, R40, UR42, !P1 ;  /* 0x0000002a28007c0c */ /* 0x000fe2000cfa1270 */
[----:B------:R-:W0:Y:S01]  /*e1b40*/  LDCU UR42, c[0x0][0x398] ;  /* 0x00007300ff2a77ac */ /* 0x000e220008000800 */
[----:B------:R-:W-:Y:S02]  /*e1b50*/  ISETP.LT.AND P4, PT, R14, UR8, !P1 ;  /* 0x000000080e007c0c */ /* 0x000fe4000cf81270 */
[----:B------:R-:W-:Y:S01]  /*e1b60*/  PRMT R2, R53, 0x7773, RZ ;  /* 0x0000777335027816 */ /* 0x000fe200000000ff */
[----:B------:R-:W0:Y:S01]  /*e1b70*/  LDCU UR8, c[0x0][0x398] ;  /* 0x00007300ff0877ac */ /* 0x000e220008000800 */
[----:B----4-:R-:W-:-:S03]  /*e1b80*/  PRMT R0, R52, 0x7770, RZ ;  /* 0x0000777034007816 */ /* 0x010fc600000000ff */
[----:B------:R4:W-:Y:S04]  /*e1b90*/  @P0 STG.E.U8 desc[UR34][R18.64], R2 ;  /* 0x0000000212000986 */ /* 0x0009e8000c101122 */
[----:B------:R0:W-:Y:S01]  /*e1ba0*/  @P6 STG.E.U8 desc[UR34][R56.64], R0 ;  /* 0x0000000038006986 */ /* 0x0001e2000c101122 */
[----:B------:R-:W-:Y:S01]  /*e1bb0*/  ISETP.LT.AND P6, PT, R16, UR6, !P1 ;  /* 0x0000000610007c0c */ /* 0x000fe2000cfc1270 */
[----:B------:R-:W1:Y:S02]  /*e1bc0*/  LDCU UR6, c[0x0][0x398] ;  /* 0x00007300ff0677ac */ /* 0x000e640008000800 */
[----:B----4-:R-:W4:Y:S01]  /*e1bd0*/  LDL.LU.64 R18, [R1+0x19f0] ;  /* 0x0019f00001127983 */ /* 0x010f220000300a00 */
[----:B------:R-:W-:-:S03]  /*e1be0*/  PRMT R2, R52, 0x7771, RZ ;  /* 0x0000777134027816 */ /* 0x000fc600000000ff */
[----:B------:R-:W4:Y:S01]  /*e1bf0*/  LDL.LU R53, [R1+0x210] ;  /* 0x0002100001357983 */ /* 0x000f220000300800 */
[----:B0-----:R-:W-:Y:S02]  /*e1c00*/  PRMT R0, R52, 0x7772, RZ ;  /* 0x0000777234007816 */ /* 0x001fe400000000ff */
[----:B------:R-:W-:Y:S01]  /*e1c10*/  ISETP.LT.AND P0, PT, R61, UR51, !P1 ;  /* 0x000000333d007c0c */ /* 0x000fe2000cf01270 */
[----:B------:R0:W-:Y:S01]  /*e1c20*/  @P5 STG.E.U8 desc[UR34][R36.64], R2 ;  /* 0x0000000224005986 */ /* 0x0001e2000c101122 */
[----:B------:R-:W-:Y:S01]  /*e1c30*/  ISETP.LT.AND P5, PT, R8, UR4, !P1 ;  /* 0x0000000408007c0c */ /* 0x000fe2000cfa1270 */
[----:B------:R-:W0:Y:S02]  /*e1c40*/  LDCU UR4, c[0x0][0x398] ;  /* 0x00007300ff0477ac */ /* 0x000e240008000800 */
[----:B------:R-:W4:Y:S04]  /*e1c50*/  LDL.LU.64 R56, [R1+0x19e0] ;  /* 0x0019e00001387983 */ /* 0x000f280000300a00 */
[----:B---3--:R3:W-:Y:S01]  /*e1c60*/  @P4 STG.E.U8 desc[UR34][R6.64], R0 ;  /* 0x0000000006004986 */ /* 0x0087e2000c101122 */
[----:B0-----:R-:W-:-:S03]  /*e1c70*/  PRMT R2, R5, 0x7770, RZ ;  /* 0x0000777005027816 */ /* 0x001fc600000000ff */
[----:B---3--:R-:W3:Y:S01]  /*e1c80*/  LDL.LU.64 R6, [R1+0x19d0] ;  /* 0x0019d00001067983 */ /* 0x008ee20000300a00 */
[----:B------:R-:W-:-:S03]  /*e1c90*/  PRMT R0, R52, 0x7773, RZ ;  /* 0x0000777334007816 */ /* 0x000fc600000000ff */
[----:B------:R-:W3:Y:S04]  /*e1ca0*/  LDL.LU.64 R36, [R1+0x19c8] ;  /* 0x0019c80001247983 */ /* 0x000ee80000300a00 */
[----:B------:R0:W-:Y:S04]  /*e1cb0*/  @P6 STG.E.U8 desc[UR34][R26.64], R0 ;  /* 0x000000001a006986 */ /* 0x0001e8000c101122 */
[----:B------:R-:W-:Y:S01]  /*e1cc0*/  @P0 STG.E.U8 desc[UR34][R22.64], R2 ;  /* 0x0000000216000986 */ /* 0x000fe2000c101122 */
[----:B0-----:R-:W-:-:S05]  /*e1cd0*/  PRMT R0, R5, 0x7771, RZ ;  /* 0x0000777105007816 */ /* 0x001fca00000000ff */
[----:B------:R0:W-:Y:S04]  /*e1ce0*/  @P5 STG.E.U8 desc[UR34][R28.64], R0 ;  /* 0x000000001c005986 */ /* 0x0001e8000c101122 */
[----:B0-----:R-:W3:Y:S01]  /*e1cf0*/  LDL.LU.64 R28, [R1+0x19c0] ;  /* 0x0019c000011c7983 */ /* 0x001ee20000300a00 */
[----:B------:R-:W-:Y:S01]  /*e1d00*/  ISETP.LT.AND P4, PT, R44, UR10, !P1 ;  /* 0x0000000a2c007c0c */ /* 0x000fe2000cf81270 */
[----:B------:R-:W0:Y:S01]  /*e1d10*/  LDCU UR10, c[0x0][0x398] ;  /* 0x00007300ff0a77ac */ /* 0x000e220008000800 */
[----:B------:R-:W-:Y:S01]  /*e1d20*/  PRMT R2, R5, 0x7772, RZ ;  /* 0x0000777205027816 */ /* 0x000fe200000000ff */
[----:B------:R-:W3:Y:S10]  /*e1d30*/  LDL.LU R52, [R1+0x330] ;  /* 0x0003300001347983 */ /* 0x000ef40000300800 */
[----:B--2---:R2:W-:Y:S04]  /*e1d40*/  @P4 STG.E.U8 desc[UR34][R20.64], R2 ;  /* 0x0000000214004986 */ /* 0x0045e8000c101122 */
[----:B--2---:R-:W2:Y:S01]  /*e1d50*/  LDL.LU.64 R20, [R1+0x1948] ;  /* 0x0019480001147983 */ /* 0x004ea20000300a00 */
[----:B------:R-:W-:Y:S01]  /*e1d60*/  ISETP.LT.AND P6, PT, R49, UR12, !P1 ;  /* 0x0000000c31007c0c */ /* 0x000fe2000cfc1270 */
[----:B------:R-:W0:Y:S01]  /*e1d70*/  LDCU UR12, c[0x0][0x398] ;  /* 0x00007300ff0c77ac */ /* 0x000e220008000800 */
[----:B------:R-:W-:Y:S01]  /*e1d80*/  ISETP.LT.AND P0, PT, R32, UR52, !P1 ;  /* 0x0000003420007c0c */ /* 0x000fe2000cf01270 */
[----:B------:R-:W2:Y:S01]  /*e1d90*/  LDL.LU.64 R22, [R1+0x1938] ;  /* 0x0019380001167983 */ /* 0x000ea20000300a00 */
[----:B------:R-:W-:-:S02]  /*e1da0*/  ISETP.LT.AND P5, PT, R24, UR53, !P1 ;  /* 0x0000003518007c0c */ /* 0x000fc4000cfa1270 */
[----:B------:R-:W-:Y:S02]  /*e1db0*/  PRMT R0, R5, 0x7773, RZ ;  /* 0x0000777305007816 */ /* 0x000fe400000000ff */
[----:B------:R-:W-:-:S05]  /*e1dc0*/  ISETP.LT.AND P4, PT, R15, UR54, !P1 ;  /* 0x000000360f007c0c */ /* 0x000fca000cf81270 */
[----:B----4-:R4:W-:Y:S01]  /*e1dd0*/  @P6 STG.E.U8 desc[UR34][R18.64], R0 ;  /* 0x0000000012006986 */ /* 0x0109e2000c101122 */
[C---:B------:R-:W-:Y:S02]  /*e1de0*/  PRMT R2, R53.reuse, 0x7770, RZ ;  /* 0x0000777035027816 */ /* 0x040fe400000000ff */
[----:B------:R-:W-:Y:S01]  /*e1df0*/  ISETP.LT.AND P6, PT, R54, UR5, !P1 ;  /* 0x0000000536007c0c */ /* 0x000fe2000cfc1270 */
[----:B------:R-:W0:Y:S01]  /*e1e00*/  LDCU UR5, c[0x0][0x398] ;  /* 0x00007300ff0577ac */ /* 0x000e220008000800 */
[C---:B----4-:R-:W-:Y:S01]  /*e1e10*/  PRMT R0, R53.reuse, 0x7771, RZ ;  /* 0x0000777135007816 */ /* 0x050fe200000000ff */
[----:B------:R4:W-:Y:S04]  /*e1e20*/  @P0 STG.E.U8 desc[UR34][R56.64], R2 ;  /* 0x0000000238000986 */ /* 0x0009e8000c101122 */
[----:B------:R-:W2:Y:S01]  /*e1e30*/  LDL.LU.64 R18, [R1+0x1930] ;  /* 0x0019300001127983 */ /* 0x000ea20000300a00 */
[----:B----4-:R-:W-:-:S03]  /*e1e40*/  PRMT R2, R53, 0x7772, RZ ;  /* 0x0000777235027816 */ /* 0x010fc600000000ff */
[----:B---3--:R3:W-:Y:S04]  /*e1e50*/  @P5 STG.E.U8 desc[UR34][R6.64], R0 ;  /* 0x0000000006005986 */ /* 0x0087e8000c101122 */
[----:B------:R4:W-:Y:S04]  /*e1e60*/  @P4 STG.E.U8 desc[UR34][R36.64], R2 ;  /* 0x0000000224004986 */ /* 0x0009e8000c101122 */
[----:B---3--:R-:W3:Y:S04]  /*e1e70*/  LDL.LU.64 R6, [R1+0x1928] ;  /* 0x0019280001067983 */ /* 0x008ee80000300a00 */
[----:B------:R-:W3:Y:S01]  /*e1e80*/  LDL.LU R5, [R1+0x320] ;  /* 0x0003200001057983 */ /* 0x000ee20000300800 */
[----:B----4-:R-:W-:-:S03]  /*e1e90*/  PRMT R2, R53, 0x7773, RZ ;  /* 0x0000777335027816 */ /* 0x010fc600000000ff */
[----:B------:R-:W4:Y:S04]  /*e1ea0*/  LDL.LU.64 R56, [R1+0x1920] ;  /* 0x0019200001387983 */ /* 0x000f280000300a00 */
[----:B------:R0:W-:Y:S04]  /*e1eb0*/  @P6 STG.E.U8 desc[UR34][R28.64], R2 ;  /* 0x000000021c006986 */ /* 0x0001e8000c101122 */
[----:B0-----:R-:W4:Y:S01]  /*e1ec0*/  LDL.LU.64 R28, [R1+0x1918] ;  /* 0x00191800011c7983 */ /* 0x001f220000300a00 */
[----:B------:R-:W-:Y:S01]  /*e1ed0*/  ISETP.LT.AND P4, PT, R13, UR14, !P1 ;  /* 0x0000000e0d007c0c */ /* 0x000fe2000cf81270 */
[----:B------:R-:W-:Y:S01]  /*e1ee0*/  VIADD R0, R11, 0x33 ;  /* 0x000000330b007836 */ /* 0x000fe20000000000 */
[----:B------:R-:W-:Y:S01]  /*e1ef0*/  ISETP.LT.AND P5, PT, R12, UR47, !P1 ;  /* 0x0000002f0c007c0c */ /* 0x000fe2000cfa1270 */
[----:B------:R-:W4:Y:S01]  /*e1f00*/  LDL.LU.64 R36, [R1+0x1910] ;  /* 0x0019100001247983 */ /* 0x000f220000300a00 */
[----:B------:R-:W-:Y:S01]  /*e1f10*/  ISETP.LT.AND P6, PT, R60, UR16, !P1 ;  /* 0x000000103c007c0c */ /* 0x000fe2000cfc1270 */
[----:B------:R-:W0:Y:S01]  /*e1f20*/  LDCU UR14, c[0x0][0x398] ;  /* 0x00007300ff0e77ac */ /* 0x000e220008000800 */
[----:B------:R-:W-:-:S02]  /*e1f30*/  ISETP.GE.AND P0, PT, R0, UR15, PT ;  /* 0x0000000f00007c0c */ /* 0x000fc4000bf06270 */
[C---:B------:R-:W-:Y:S01]  /*e1f40*/  PRMT R0, R52.reuse, 0x7770, RZ ;  /* 0x0000777034007816 */ /* 0x040fe200000000ff */
[----:B------:R-:W0:Y:S01]  /*e1f50*/  LDCU UR15, c[0x0][0x398] ;  /* 0x00007300ff0f77ac */ /* 0x000e220008000800 */
[----:B------:R-:W-:Y:S01]  /*e1f60*/  PRMT R2, R52, 0x7771, RZ ;  /* 0x0000777134027816 */ /* 0x000fe200000000ff */
[----:B------:R-:W0:Y:S02]  /*e1f70*/  LDCU UR16, c[0x0][0x398] ;  /* 0x00007300ff1077ac */ /* 0x000e240008000800 */
[----:B--2---:R2:W-:Y:S04]  /*e1f80*/  @P4 STG.E.U8 desc[UR34][R20.64], R0 ;  /* 0x0000000014004986 */ /* 0x0045e8000c101122 */
[----:B--2---:R-:W2:Y:S01]  /*e1f90*/  LDL.LU.64 R20, [R1+0x1908] ;  /* 0x0019080001147983 */ /* 0x004ea20000300a00 */
[----:B------:R-:W-:Y:S01]  /*e1fa0*/  ISETP.LT.AND P1, PT, R48, UR18, !P1 ;  /* 0x0000001230007c0c */ /* 0x000fe2000cf21270 */
[----:B------:R-:W0:Y:S01]  /*e1fb0*/  LDCU UR18, c[0x0][0x398] ;  /* 0x00007300ff1277ac */ /* 0x000e220008000800 */
[----:B------:R-:W-:Y:S01]  /*e1fc0*/  PRMT R0, R52, 0x7772, RZ ;  /* 0x0000777234007816 */ /* 0x000fe200000000ff */
[----:B------:R1:W-:Y:S04]  /*e1fd0*/  @P5 STG.E.U8 desc[UR34][R22.64], R2 ;  /* 0x0000000216005986 */ /* 0x0003e8000c101122 */
[----:B------:R-:W2:Y:S01]  /*e1fe0*/  LDL.LU R53, [R1+0x310] ;  /* 0x0003100001357983 */ /* 0x000ea20000300800 */
[----:B------:R-:W-:Y:S01]  /*e1ff0*/  ISETP.LT.AND P5, PT, R9, UR19, !P2 ;  /* 0x0000001309007c0c */ /* 0x000fe2000d7a1270 */
[----:B------:R-:W0:Y:S01]  /*e2000*/  LDCU UR19, c[0x0][0x398] ;  /* 0x00007300ff1377ac */ /* 0x000e220008000800 */
[----:B------:R-:W-:Y:S01]  /*e2010*/  ISETP.LT.AND P4, PT, R40, UR44, !P2 ;  /* 0x0000002c28007c0c */ /* 0x000fe2000d781270 */
[----:B------:R-:W2:Y:S01]  /*e2020*/  LDL.LU.64 R26, [R1+0x1900] ;  /* 0x00190000011a7983 */ /* 0x000ea20000300a00 */
[----:B-1----:R-:W-:-:S03]  /*e2030*/  PRMT R2, R52, 0x7773, RZ ;  /* 0x0000777334027816 */ /* 0x002fc600000000ff */
[----:B------:R1:W-:Y:S01]  /*e2040*/  @P6 STG.E.U8 desc[UR34][R18.64], R0 ;  /* 0x0000000012006986 */ /* 0x0003e2000c101122 */
[----:B------:R-:W-:Y:S01]  /*e2050*/  ISETP.LT.AND P6, PT, R14, UR20, !P2 ;  /* 0x000000140e007c0c */ /* 0x000fe2000d7c1270 */
[----:B------:R-:W0:Y:S02]  /*e2060*/  LDCU UR20, c[0x0][0x398] ;  /* 0x00007300ff1477ac */ /* 0x000e240008000800 */
[----:B---3--:R3:W-:Y:S01]  /*e2070*/  @P1 STG.E.U8 desc[UR34][R6.64], R2 ;  /* 0x0000000206001986 */ /* 0x0087e2000c101122 */
[----:B-1----:R-:W-:-:S03]  /*e2080*/  PRMT R0, R5, 0x7770, RZ ;  /* 0x0000777005007816 */ /* 0x002fc600000000ff */
[----:B---3--:R-:W3:Y:S01]  /*e2090*/  LDL.LU.64 R6, [R1+0x18f8] ;  /* 0x0018f80001067983 */ /* 0x008ee20000300a00 */
[----:B------:R-:W-:-:S03]  /*e20a0*/  PRMT R2, R5, 0x7771, RZ ;  /* 0x0000777105027816 */ /* 0x000fc600000000ff */
[----:B------:R-:W3:Y:S04]  /*e20b0*/  LDL.LU.64 R22, [R1+0x18f0] ;  /* 0x0018f00001167983 */ /* 0x000ee80000300a00 */
[----:B------:R-:W3:Y:S04]  /*e20c0*/  LDL.LU.64 R18, [R1+0x18e8] ;  /* 0x0018e80001127983 */ /* 0x000ee80000300a00 */
[----:B------:R-:W3:Y:S04]  /*e20d0*/  LDL.LU R52, [R1+0x300] ;  /* 0x0003000001347983 */ /* 0x000ee80000300800 */
[----:B----4-:R1:W-:Y:S04]  /*e20e0*/  @P5 STG.E.U8 desc[UR34][R56.64], R0 ;  /* 0x0000000038005986 */ /* 0x0103e8000c101122 */
[----:B------:R4:W-:Y:S04]  /*e20f0*/  @P4 STG.E.U8 desc[UR34][R28.64], R2 ;  /* 0x000000021c004986 */ /* 0x0009e8000c101122 */
[----:B-1----:R-:W3:Y:S04]  /*e2100*/  LDL.LU.64 R56, [R1+0x18e0] ;  /* 0x0018e00001387983 */ /* 0x002ee80000300a00 */
[----:B----4-:R-:W4:Y:S01]  /*e2110*/  LDL.LU.64 R28, [R1+0x18d8] ;  /* 0x0018d800011c7983 */ /* 0x010f220000300a00 */
[----:B------:R-:W-:Y:S01]  /*e2120*/  ISETP.LT.AND P1, PT, R16, UR22, !P2 ;  /* 0x0000001610007c0c */ /* 0x000fe2000d721270 */
[----:B------:R-:W1:Y:S01]  /*e2130*/  LDCU UR22, c[0x0][0x398] ;  /* 0x00007300ff1677ac */ /* 0x000e620008000800 */
[----:B------:R-:W-:-:S02]  /*e2140*/  PRMT R0, R5, 0x7772, RZ ;  /* 0x0000777205007816 */ /* 0x000fc400000000ff */
[----:B------:R-:W-:-:S03]  /*e2150*/  PRMT R2, R5, 0x7773, RZ ;  /* 0x0000777305027816 */ /* 0x000fc600000000ff */
[----:B------:R0:W-:Y:S04]  /*e2160*/  @P6 STG.E.U8 desc[UR34][R36.64], R0 ;  /* 0x0000000024006986 */ /* 0x0001e8000c101122 */
[----:B0-----:R-:W4:Y:S04]  /*e2170*/  LDL.LU.64 R36, [R1+0x18d0] ;  /* 0x0018d00001247983 */ /* 0x001f280000300a00 */
[----:B--2---:R0:W-:Y:S04]  /*e2180*/  @P1 STG.E.U8 desc[UR34][R20.64], R2 ;  /* 0x0000000214001986 */ /* 0x0041e8000c101122 */
[----:B0-----:R-:W2:Y:S01]  /*e2190*/  LDL.LU.64 R20, [R1+0x18c8] ;  /* 0x0018c80001147983 */ /* 0x001ea20000300a00 */
[----:B------:R-:W-:Y:S01]  /*e21a0*/  ISETP.LT.AND P5, PT, R61, UR21, !P2 ;  /* 0x000000153d007c0c */ /* 0x000fe2000d7a1270 */
[----:B------:R-:W0:Y:S01]  /*e21b0*/  LDCU UR21, c[0x0][0x398] ;  /* 0x00007300ff1577ac */ /* 0x000e220008000800 */
[----:B------:R-:W-:Y:S01]  /*e21c0*/  ISETP.LT.AND P4, PT, R8, UR26, !P2 ;  /* 0x0000001a08007c0c */ /* 0x000fe2000d781270 */
[----:B------:R-:W2:Y:S01]  /*e21d0*/  LDL.LU R5, [R1+0x200] ;  /* 0x0002000001057983 */ /* 0x000ea20000300800 */
[----:B------:R-:W-:Y:S01]  /*e21e0*/  ISETP.LT.AND P6, PT, R44, UR40, !P2 ;  /* 0x000000282c007c0c */ /* 0x000fe2000d7c1270 */
[----:B------:R-:W0:Y:S01]  /*e21f0*/  LDCU UR26, c[0x0][0x398] ;  /* 0x00007300ff1a77ac */ /* 0x000e220008000800 */
[----:B------:R-:W-:-:S02]  /*e2200*/  PRMT R0, R53, 0x7770, RZ ;  /* 0x0000777035007816 */ /* 0x000fc400000000ff */
[----:B------:R-:W-:Y:S01]  /*e2210*/  ISETP.LT.AND P1, PT, R49, UR28, !P2 ;  /* 0x0000001c31007c0c */ /* 0x000fe2000d721270 */
[----:B------:R-:W0:Y:S01]  /*e2220*/  LDCU UR28, c[0x0][0x398] ;  /* 0x00007300ff1c77ac */ /* 0x000e220008000800 */
[----:B------:R-:W-:-:S03]  /*e2230*/  PRMT R2, R53, 0x7771, RZ ;  /* 0x0000777135027816 */ /* 0x000fc600000000ff */
[----:B------:R1:W-:Y:S01]  /*e2240*/  @P5 STG.E.U8 desc[UR34][R26.64], R0 ;  /* 0x000000001a005986 */ /* 0x0003e2000c101122 */
[----:B------:R-:W-:Y:S01]  /*e2250*/  ISETP.LT.AND P5, PT, R32, UR30, !P2 ;  /* 0x0000001e20007c0c */ /* 0x000fe2000d7a1270 */
[----:B------:R-:W0:Y:S01]  /*e2260*/  LDCU UR30, c[0x0][0x398] ;  /* 0x00007300ff1e77ac */ /* 0x000e220008000800 */
[----:B------:R-:W0:Y:S01]  /*e2270*/  LDCU UR40, c[0x0][0x398] ;  /* 0x00007300ff2877ac */ /* 0x000e220008000800 */
[C---:B-1----:R-:W-:Y:S01]  /*e2280*/  PRMT R0, R53.reuse, 0x7772, RZ ;  /* 0x0000777235007816 */ /* 0x042fe200000000ff */
[----:B---3--:R1:W-:Y:S01]  /*e2290*/  @P4 STG.E.U8 desc[UR34][R6.64], R2 ;  /* 0x0000000206004986 */ /* 0x0083e2000c101122 */
[----:B------:R-:W-:Y:S01]  /*e22a0*/  ISETP.LT.AND P4, PT, R24, UR9, !P2 ;  /* 0x0000000918007c0c */ /* 0x000fe2000d781270 */
[----:B------:R-:W3:Y:S02]  /*e22b0*/  LDCU UR9, c[0x0][0x398] ;  /* 0x00007300ff0977ac */ /* 0x000ee40008000800 */
[----:B------:R0:W-:Y:S01]  /*e22c0*/  @P6 STG.E.U8 desc[UR34][R22.64], R0 ;  /* 0x0000000016006986 */ /* 0x0001e2000c101122 */
[----:B-1----:R-:W-:-:S03]  /*e22d0*/  PRMT R2, R53, 0x7773, RZ ;  /* 0x0000777335027816 */ /* 0x002fc600000000ff */
[----:B------:R-:W3:Y:S01]  /*e22e0*/  LDL.LU.64 R6, [R1+0x18c0] ;  /* 0x0018c00001067983 */ /* 0x000ee20000300a00 */
[----:B0-----:R-:W-:-:S03]  /*e22f0*/  PRMT R0, R52, 0x7770, RZ ;  /* 0x0000777034007816 */ /* 0x001fc600000000ff */
[----:B------:R0:W-:Y:S02]  /*e2300*/  @P1 STG.E.U8 desc[UR34][R18.64], R2 ;  /* 0x0000000212001986 */ /* 0x0001e4000c101122 */
[----:B0-----:R-:W-:Y:S02]  /*e2310*/  PRMT R2, R52, 0x7771, RZ ;  /* 0x0000777134027816 */ /* 0x001fe400000000ff */
[----:B------:R-:W-:Y:S04]  /*e2320*/  @P5 STG.E.U8 desc[UR34][R56.64], R0 ;  /* 0x0000000038005986 */ /* 0x000fe8000c101122 */
[----:B------:R-:W3:Y:S04]  /*e2330*/  LDL.LU.64 R18, [R1+0x18b8] ;  /* 0x0018b80001127983 */ /* 0x000ee80000300a00 */
[----:B----4-:R0:W-:Y:S04]  /*e2340*/  @P4 STG.E.U8 desc[UR34][R28.64], R2 ;  /* 0x000000021c004986 */ /* 0x0101e8000c101122 */
[----:B0-----:R-:W4:Y:S01]  /*e2350*/  LDL.LU.64 R28, [R1+0x18a8] ;  /* 0x0018a800011c7983 */ /* 0x001f220000300a00 */
[----:B------:R-:W-:Y:S01]  /*e2360*/  ISETP.LT.AND P6, PT, R15, UR24, !P2 ;  /* 0x000000180f007c0c */ /* 0x000fe2000d7c1270 */
[----:B------:R-:W0:Y:S01]  /*e2370*/  LDCU UR24, c[0x0][0x398] ;  /* 0x00007300ff1877ac */ /* 0x000e220008000800 */
[----:B------:R-:W-:Y:S01]  /*e2380*/  ISETP.LT.AND P1, PT, R54, UR32, !P2 ;  /* 0x0000002036007c0c */ /* 0x000fe2000d721270 */
[----:B------:R-:W4:Y:S01]  /*e2390*/  LDL.LU R53, [R1+0x264] ;  /* 0x0002640001357983 */ /* 0x000f220000300800 */
[C---:B------:R-:W-:Y:S01]  /*e23a0*/  PRMT R0, R52.reuse, 0x7772, RZ ;  /* 0x0000777234007816 */ /* 0x040fe200000000ff */
[----:B------:R-:W1:Y:S01]  /*e23b0*/  LDCU UR32, c[0x0][0x398] ;  /* 0x00007300ff2077ac */ /* 0x000e620008000800 */
[----:B------:R-:W-:Y:S01]  /*e23c0*/  PRMT R2, R52, 0x7773, RZ ;  /* 0x0000777334027816 */ /* 0x000fe200000000ff */
[----:B------:R-:W4:Y:S06]  /*e23d0*/  LDL.LU.64 R56, [R1+0x18b0] ;  /* 0x0018b00001387983 */ /* 0x000f2c0000300a00 */
[----:B------:R0:W-:Y:S04]  /*e23e0*/  @P6 STG.E.U8 desc[UR34][R36.64], R0 ;  /* 0x0000000024006986 */ /* 0x0001e8000c101122 */
[----:B0-----:R-:W4:Y:S04]  /*e23f0*/  LDL.LU.64 R36, [R1+0x18a0] ;  /* 0x0018a00001247983 */ /* 0x001f280000300a00 */
[----:B--2---:R0:W-:Y:S04]  /*e2400*/  @P1 STG.E.U8 desc[UR34][R20.64], R2 ;  /* 0x0000000214001986 */ /* 0x0041e8000c101122 */
[----:B0-----:R-:W2:Y:S01]  /*e2410*/  LDL.LU.64 R20, [R1+0x1898] ;  /* 0x0018980001147983 */ /* 0x001ea20000300a00 */
[----:B------:R-:W-:-:S02]  /*e2420*/  ISETP.LT.AND P4, PT, R13, UR23, !P2 ;  /* 0x000000170d007c0c */ /* 0x000fc4000d781270 */
[----:B------:R-:W-:Y:S01]  /*e2430*/  ISETP.LT.AND P5, PT, R12, UR13, !P2 ;  /* 0x0000000d0c007c0c */ /* 0x000fe2000d7a1270 */
[----:B------:R-:W-:Y:S01]  /*e2440*/  VIADD R0, R11, 0x34 ;  /* 0x000000340b007836 */ /* 0x000fe20000000000 */
[C---:B------:R-:W-:Y:S01]  /*e2450*/  PRMT R2, R5.reuse, 0x7770, RZ ;  /* 0x0000777005027816 */ /* 0x040fe200000000ff */
[----:B------:R-:W0:Y:S01]  /*e2460*/  LDCU UR23, c[0x0][0x398] ;  /* 0x00007300ff1777ac */ /* 0x000e220008000800 */
[----:B------:R-:W-:Y:S02]  /*e2470*/  ISETP.LT.AND P6, PT, R60, UR36, !P2 ;  /* 0x000000243c007c0c */ /* 0x000fe4000d7c1270 */
[----:B------:R-:W-:Y:S01]  /*e2480*/  ISETP.GE.AND P1, PT, R0, UR7, PT ;  /* 0x0000000700007c0c */ /* 0x000fe2000bf26270 */
[----:B------:R-:W0:Y:S01]  /*e2490*/  LDCU UR13, c[0x0][0x398] ;  /* 0x00007300ff0d77ac */ /* 0x000e220008000800 */
[C---:B------:R-:W-:Y:S02]  /*e24a0*/  PRMT R0, R5.reuse, 0x7771, RZ ;  /* 0x0000777105007816 */ /* 0x040fe400000000ff */
[----:B------:R-:W-:Y:S01]  /*e24b0*/  ISETP.LT.AND P2, PT, R48, UR38, !P2 ;  /* 0x0000002630007c0c */ /* 0x000fe2000d741270 */
[----:B------:R-:W0:Y:S01]  /*e24c0*/  LDCU UR7, c[0x0][0x398] ;  /* 0x00007300ff0777ac */ /* 0x000e220008000800 */
[----:B------:R-:W0:Y:S01]  /*e24d0*/  LDCU UR36, c[0x0][0x398] ;  /* 0x00007300ff2477ac */ /* 0x000e220008000800 */
[----:B------:R-:W0:Y:S01]  /*e24e0*/  LDCU UR38, c[0x0][0x398] ;  /* 0x00007300ff2677ac */ /* 0x000e220008000800 */
[----:B---3--:R3:W-:Y:S04]  /*e24f0*/  @P4 STG.E.U8 desc[UR34][R6.64], R2 ;  /* 0x0000000206004986 */ /* 0x0087e8000c101122 */
[----:B---3--:R-:W3:Y:S01]  /*e2500*/  LDL.LU.64 R6, [R1+0x1890] ;  /* 0x0018900001067983 */ /* 0x008ee20000300a00 */
[----:B------:R-:W-:-:S03]  /*e2510*/  PRMT R2, R5, 0x7772, RZ ;  /* 0x0000777205027816 */ /* 0x000fc600000000ff */
[----:B------:R-:W3:Y:S04]  /*e2520*/  LDL.LU R52, [R1+0x254] ;  /* 0x0002540001347983 */ /* 0x000ee80000300800 */
[----:B------:R-:W3:Y:S04]  /*e2530*/  LDL.LU.64 R26, [R1+0x1888] ;  /* 0x00188800011a7983 */ /* 0x000ee80000300a00 */
[----:B------:R-:W-:Y:S04]  /*e2540*/  @P5 STG.E.U8 desc[UR34][R18.64], R0 ;  /* 0x0000000012005986 */ /* 0x000fe8000c101122 */
[----:B------:R-:W3:Y:S04]  /*e2550*/  LDL.LU.64 R22, [R1+0x1880] ;  /* 0x0018800001167983 */ /* 0x000ee80000300a00 */
[----:B----4-:R4:W-:Y:S04]  /*e2560*/  @P6 STG.E.U8 desc[UR34][R28.64], R2 ;  /* 0x000000021c006986 */ /* 0x0109e8000c101122 */
[----:B----4-:R-:W4:Y:S01]  /*e2570*/  LDL.LU.64 R28, [R1+0x1878] ;  /* 0x00187800011c7983 */ /* 0x010f220000300a00 */
[----:B------:R-:W-:Y:S01]  /*e2580*/  ISETP.LT.AND P4, PT, R9, UR8, !P3 ;  /* 0x0000000809007c0c */ /* 0x000fe2000df81270 */
[----:B------:R-:W0:Y:S01]  /*e2590*/  LDCU UR8, c[0x0][0x398] ;  /* 0x00007300ff0877ac */ /* 0x000e220008000800 */
[----:B------:R-:W-:Y:S01]  /*e25a0*/  ISETP.LT.AND P6, PT, R40, UR6, !P3 ;  /* 0x0000000628007c0c */ /* 0x000fe2000dfc1270 */
[----:B------:R-:W4:Y:S01]  /*e25b0*/  LDL.LU.64 R18, [R1+0x1870] ;  /* 0x0018700001127983 */ /* 0x000f220000300a00 */
[----:B------:R-:W-:Y:S01]  /*e25c0*/  PRMT R0, R5, 0x7773, RZ ;  /* 0x0000777305007816 */ /* 0x000fe200000000ff */
[----:B------:R-:W0:Y:S01]  /*e25d0*/  LDCU UR6, c[0x0][0x398] ;  /* 0x00007300ff0677ac */ /* 0x000e220008000800 */
[----:B------:R-:W-:-:S03]  /*e25e0*/  PRMT R2, R53, 0x7770, RZ ;  /* 0x0000777035027816 */ /* 0x000fc600000000ff */
[----:B------:R1:W-:Y:S04]  /*e25f0*/  @P2 STG.E.U8 desc[UR34][R56.64], R0 ;  /* 0x0000000038002986 */ /* 0x0003e8000c101122 */
[----:B------:R0:W-:Y:S04]  /*e2600*/  @P4 STG.E.U8 desc[UR34][R36.64], R2 ;  /* 0x0000000224004986 */ /* 0x0001e8000c101122 */
[----:B-1----:R-:W4:Y:S01]  /*e2610*/  LDL.LU.64 R56, [R1+0x1868] ;  /* 0x0018680001387983 */ /* 0x002f220000300a00 */
[----:B------:R-:W-:-:S03]  /*e2620*/  PRMT R0, R53, 0x7771, RZ ;  /* 0x0000777135007816 */ /* 0x000fc600000000ff */
[----:B------:R-:W4:Y:S04]  /*e2630*/  LDL.LU R5, [R1+0x214] ;  /* 0x0002140001057983 */ /* 0x000f280000300800 */
[----:B0-----:R-:W4:Y:S04]  /*e2640*/  LDL.LU.64 R36, [R1+0x1860] ;  /* 0x0018600001247983 */ /* 0x001f280000300a00 */
[----:B--2---:R0:W-:Y:S04]  /*e2650*/  @P6 STG.E.U8 desc[UR34][R20.64], R0 ;  /* 0x0000000014006986 */ /* 0x0041e8000c101122 */
[----:B0-----:R-:W2:Y:S01]  /*e2660*/  LDL.LU.64 R20, [R1+0x1858] ;  /* 0x0018580001147983 */ /* 0x001ea20000300a00 */
[----:B------:R-:W-:Y:S01]  /*e2670*/  ISETP.LT.AND P5, PT, R14, UR4, !P3 ;  /* 0x000000040e007c0c */ /* 0x000fe2000dfa1270 */
[----:B------:R-:W0:Y:S01]  /*e2680*/  LDCU UR4, c[0x0][0x398] ;  /* 0x00007300ff0477ac */ /* 0x000e220008000800 */
[----:B------:R-:W-:-:S02]  /*e2690*/  ISETP.LT.AND P4, PT, R16, UR10, !P3 ;  /* 0x0000000a10007c0c */ /* 0x000fc4000df81270 */
[----:B------:R-:W-:Y:S01]  /*e26a0*/  ISETP.LT.AND P2, PT, R61, UR12, !P3 ;  /* 0x0000000c3d007c0c */ /* 0x000fe2000df41270 */
[----:B------:R-:W1:Y:S01]  /*e26b0*/  LDCU UR10, c[0x0][0x398] ;  /* 0x00007300ff0a77ac */ /* 0x000e620008000800 */
[C---:B------:R-:W-:Y:S02]  /*e26c0*/  PRMT R2, R53.reuse, 0x7772, RZ ;  /* 0x0000777235027816 */ /* 0x040fe400000000ff */
[----:B------:R-:W-:Y:S01]  /*e26d0*/  ISETP.LT.AND P6, PT, R8, UR42, !P3 ;  /* 0x0000002a08007c0c */ /* 0x000fe2000dfc1270 */
[----:B------:R-:W0:Y:S01]  /*e26e0*/  LDCU UR12, c[0x0][0x398] ;  /* 0x00007300ff0c77ac */ /* 0x000e220008000800 */
[----:B------:R-:W-:Y:S01]  /*e26f0*/  PRMT R0, R53, 0x7773, RZ ;  /* 0x0000777335007816 */ /* 0x000fe200000000ff */
[----:B------:R-:W0:Y:S02]  /*e2700*/  LDCU UR42, c[0x0][0x398] ;  /* 0x00007300ff2a77ac */ /* 0x000e240008000800 */
[----:B---3--:R3:W-:Y:S04]  /*e2710*/  @P5 STG.E.U8 desc[UR34][R6.64], R2 ;  /* 0x0000000206005986 */ /* 0x0087e8000c101122 */
[----:B------:R0:W-:Y:S04]  /*e2720*/  @P4 STG.E.U8 desc[UR34][R26.64], R0 ;  /* 0x000000001a004986 */ /* 0x0001e8000c101122 */
[----:B---3--:R-:W3:Y:S01]  /*e2730*/  LDL.LU.64 R6, [R1+0x1850] ;  /* 0x0018500001067983 */ /* 0x008ee20000300a00 */
[----:B------:R-:W-:-:S02]  /*e2740*/  PRMT R2, R52, 0x7770, RZ ;  /* 0x0000777034027816 */ /* 0x000fc400000000ff */
[----:B0-----:R-:W-:-:S03]  /*e2750*/  PRMT R0, R52, 0x7771, RZ ;  /* 0x0000777134007816 */ /* 0x001fc600000000ff */
[----:B------:R0:W-:Y:S01]  /*e2760*/  @P2 STG.E.U8 desc[UR34][R22.64], R2 ;  /* 0x0000000216002986 */ /* 0x0001e2000c101122 */
[----:B------:R-:W-:Y:S02]  /*e2770*/  ISETP.LT.AND P5, PT, R44, UR45, !P3 ;  /* 0x0000002d2c007c0c */ /* 0x000fe4000dfa1270 */
[----:B------:R-:W-:Y:S01]  /*e2780*/  ISETP.LT.AND P4, PT, R49, UR46, !P3 ;  /* 0x0000002e31007c0c */ /* 0x000fe2000df81270 */
[----:B----4-:R4:W-:Y:S01]  /*e2790*/  @P6 STG.E.U8 desc[UR34][R28.64], R0 ;  /* 0x000000001c006986 */ /* 0x0109e2000c101122 */
[----:B0-----:R-:W-:-:S03]  /*e27a0*/  PRMT R2, R52, 0x7772, RZ ;  /* 0x0000777234027816 */ /* 0x001fc600000000ff */
[----:B----4-:R-:W4:Y:S04]  /*e27b0*/  LDL.LU.64 R28, [R1+0x1848] ;  /* 0x00184800011c7983 */ /* 0x010f280000300a00 */
[----:B------:R-:W4:Y:S01]  /*e27c0*/  LDL.LU R55, [R1+0x334] ;  /* 0x0003340001377983 */ /* 0x000f220000300800 */
[----:B------:R-:W-:-:S03]  /*e27d0*/  PRMT R0, R52, 0x7773, RZ ;  /* 0x0000777334007816 */ /* 0x000fc600000000ff */
[----:B------:R-:W4:Y:S01]  /*e27e0*/  LDL.LU.64 R52, [R1+0x1840] ;  /* 0x0018400001347983 */ /* 0x000f220000300a00 */
[----:B------:R-:W-:Y:S01]  /*e27f0*/  ISETP.LT.AND P2, PT, R32, UR5, !P3 ;  /* 0x0000000520007c0c */ /* 0x000fe2000df41270 */
[----:B------:R-:W0:Y:S01]  /*e2800*/  LDCU UR5, c[0x0][0x398] ;  /* 0x00007300ff0577ac */ /* 0x000e220008000800 */
[----:B------:R-:W-:Y:S01]  /*e2810*/  ISETP.LT.AND P6, PT, R24, UR48, !P3 ;  /* 0x0000003018007c0c */ /* 0x000fe2000dfc1270 */
[----:B------:R1:W-:Y:S04]  /*e2820*/  @P5 STG.E.U8 desc[UR34][R18.64], R2 ;  /* 0x0000000212005986 */ /* 0x0003e8000c101122 */
[----:B------:R0:W-:Y:S01]  /*e2830*/  @P4 STG.E.U8 desc[UR34][R56.64], R0 ;  /* 0x0000000038004986 */ /* 0x0001e2000c101122 */
[----:B-1----:R-:W-:-:S03]  /*e2840*/  PRMT R2, R5, 0x7770, RZ ;  /* 0x0000777005027816 */ /* 0x002fc600000000ff */
[----:B------:R-:W4:Y:S01]  /*e2850*/  LDL.LU.64 R18, [R1+0x1838] ;  /* 0x0018380001127983 */ /* 0x000f220000300a00 */
[----:B0-----:R-:W-:-:S03]  /*e2860*/  PRMT R0, R5, 0x7771, RZ ;  /* 0x0000777105007816 */ /* 0x001fc600000000ff */
[----:B------:R-:W-:Y:S04]  /*e2870*/  @P2 STG.E.U8 desc[UR34][R36.64], R2 ;  /* 0x0000000224002986 */ /* 0x000fe8000c101122 */
[----:B------:R-:W4:Y:S04]  /*e2880*/  LDL.LU.64 R56, [R1+0x1830] ;  /* 0x0018300001387983 */ /* 0x000f280000300a00 */
[----:B--2---:R0:W-:Y:S04]  /*e2890*/  @P6 STG.E.U8 desc[UR34][R20.64], R0 ;  /* 0x0000000014006986 */ /* 0x0041e8000c101122 */
[----:B0-----:R-:W2:Y:S01]  /*e28a0*/  LDL.LU.64 R20, [R1+0x1828] ;  /* 0x0018280001147983 */ /* 0x001ea20000300a00 */
[----:B------:R-:W-:-:S02]  /*e28b0*/  ISETP.LT.AND P5, PT, R15, UR14, !P3 ;  /* 0x0000000e0f007c0c */ /* 0x000fc4000dfa1270 */
[----:B------:R-:W-:Y:S01]  /*e28c0*/  PRMT R2, R5, 0x7772, RZ ;  /* 0x0000777205027816 */ /* 0x000fe200000000ff */
[----:B------:R-:W2:Y:S01]  /*e28d0*/  LDL.LU R10, [R1+0x324] ;  /* 0x00032400010a7983 */ /* 0x000ea20000300800 */
[----:B------:R-:W-:Y:S01]  /*e28e0*/  ISETP.LT.AND P4, PT, R54, UR15, !P3 ;  /* 0x0000000f36007c0c */ /* 0x000fe2000df81270 */
[----:B------:R-:W-:Y:S01]  /*e28f0*/  VIADD R0, R11, 0x35 ;  /* 0x000000350b007836 */ /* 0x000fe20000000000 */
[----:B------:R-:W-:Y:S01]  /*e2900*/  ISETP.LT.AND P6, PT, R12, UR18, !P3 ;  /* 0x000000120c007c0c */ /* 0x000fe2000dfc1270 */
[----:B------:R-:W0:Y:S03]  /*e2910*/  LDCU UR14, c[0x0][0x398] ;  /* 0x00007300ff0e77ac */ /* 0x000e260008000800 */
[----:B------:R-:W-:Y:S01]  /*e2920*/  ISETP.GE.AND P2, PT, R0, UR11, PT ;  /* 0x0000000b00007c0c */ /* 0x000fe2000bf46270 */
[----:B------:R-:W1:Y:S01]  /*e2930*/  LDCU UR15, c[0x0][0x398] ;  /* 0x00007300ff0f77ac */ /* 0x000e620008000800 */
[----:B------:R-:W0:Y:S01]  /*e2940*/  LDCU UR11, c[0x0][0x398] ;  /* 0x00007300ff0b77ac */ /* 0x000e220008000800 */
[----:B------:R-:W0:Y:S01]  /*e2950*/  LDCU UR18, c[0x0][0x398] ;  /* 0x00007300ff1277ac */ /* 0x000e220008000800 */
[----:B---3--:R3:W-:Y:S01]  /*e2960*/  @P5 STG.E.U8 desc[UR34][R6.64], R2 ;  /* 0x0000000206005986 */ /* 0x0087e2000c101122 */
[----:B------:R-:W-:Y:S01]  /*e2970*/  ISETP.LT.AND P5, PT, R13, UR16, !P3 ;  /* 0x000000100d007c0c */ /* 0x000fe2000dfa1270 */
[----:B------:R-:W0:Y:S02]  /*e2980*/  LDCU UR16, c[0x0][0x398] ;  /* 0x00007300ff1077ac */ /* 0x000e240008000800 */
[----:B---3--:R-:W3:Y:S01]  /*e2990*/  LDL.LU.64 R6, [R1+0x1820] ;  /* 0x0018200001067983 */ /* 0x008ee20000300a00 */
[----:B------:R-:W-:-:S03]  /*e29a0*/  PRMT R2, R5, 0x7773, RZ ;  /* 0x0000777305027816 */ /* 0x000fc600000000ff */
[----:B------:R-:W3:Y:S04]  /*e29b0*/  LDL.LU.64 R36, [R1+0x1818] ;  /* 0x0018180001247983 */ /* 0x000ee80000300a00 */
[----:B----4-:R4:W-:Y:S01]  /*e29c0*/  @P4 STG.E.U8 desc[UR34][R28.64], R2 ;  /* 0x000000021c004986 */ /* 0x0109e2000c101122 */
[----:B------:R-:W-:-:S05]  /*e29d0*/  PRMT R0, R55, 0x7770, RZ ;  /* 0x0000777037007816 */ /* 0x000fca00000000ff */
[----:B------:R0:W-:Y:S04]  /*e29e0*/  @P5 STG.E.U8 desc[UR34][R52.64], R0 ;  /* 0x0000000034005986 */ /* 0x0001e8000c101122 */
[----:B----4-:R-:W4:Y:S04]  /*e29f0*/  LDL.LU.64 R28, [R1+0x1810] ;  /* 0x00181000011c7983 */ /* 0x010f280000300a00 */
[----:B0-----:R-:W4:Y:S01]  /*e2a00*/  LDL.LU.64 R52, [R1+0x1808] ;  /* 0x0018080001347983 */ /* 0x001f220000300a00 */
[----:B------:R-:W-:Y:S01]  /*e2a10*/  ISETP.LT.AND P4, PT, R60, UR19, !P3 ;  /* 0x000000133c007c0c */ /* 0x000fe2000df81270 */
[----:B------:R-:W0:Y:S01]  /*e2a20*/  LDCU UR19, c[0x0][0x398] ;  /* 0x00007300ff1377ac */ /* 0x000e220008000800 */
[----:B------:R-:W-:Y:S01]  /*e2a30*/  ISETP.LT.AND P3, PT, R48, UR20, !P3 ;  /* 0x0000001430007c0c */ /* 0x000fe2000df61270 */
[----:B------:R-:W4:Y:S01]  /*e2a40*/  LDL.LU R5, [R1+0x314] ;  /* 0x0003140001057983 */ /* 0x000f220000300800 */
[C---:B------:R-:W-:Y:S01]  /*e2a50*/  PRMT R2, R55.reuse, 0x7771, RZ ;  /* 0x0000777137027816 */ /* 0x040fe200000000ff */
[----:B------:R-:W0:Y:S01]  /*e2a60*/  LDCU UR20, c[0x0][0x398] ;  /* 0x00007300ff1477ac */ /* 0x000e220008000800 */
[C---:B------:R-:W-:Y:S01]  /*e2a70*/  PRMT R0, R55.reuse, 0x7772, RZ ;  /* 0x0000777237007816 */ /* 0x040fe200000000ff */
[----:B------:R-:W4:Y:S04]  /*e2a80*/  LDL.LU.64 R26, [R1+0x1800] ;  /* 0x00180000011a7983 */ /* 0x000f280000300a00 */
[----:B------:R0:W-:Y:S04]  /*e2a90*/  @P6 STG.E.U8 desc[UR34][R18.64], R2 ;  /* 0x0000000212006986 */ /* 0x0001e8000c101122 */
[----:B------:R-:W-:Y:S01]  /*e2aa0*/  @P4 STG.E.U8 desc[UR34][R56.64], R0 ;  /* 0x0000000038004986 */ /* 0x000fe2000c101122 */
[----:B0-----:R-:W-:-:S05]  /*e2ab0*/  PRMT R2, R55, 0x7773, RZ ;  /* 0x0000777337027816 */ /* 0x001fca00000000ff */
[----:B--2---:R0:W-:Y:S04]  /*e2ac0*/  @P3 STG.E.U8 desc[UR34][R20.64], R2 ;  /* 0x0000000214003986 */ /* 0x0041e8000c101122 */
[----:B0-----:R-:W2:Y:S01]  /*e2ad0*/  LDL.LU.64 R20, [R1+0x17f8] ;  /* 0x0017f80001147983 */ /* 0x001ea20000300a00 */
[----:B------:R-:W-:Y:S01]  /*e2ae0*/  ISETP.LT.AND P6, PT, R9, UR22, !P0 ;  /* 0x0000001609007c0c */ /* 0x000fe2000c7c1270 */
[----:B------:R-:W0:Y:S01]  /*e2af0*/  LDCU UR22, c[0x0][0x398] ;  /* 0x00007300ff1677ac */ /* 0x000e220008000800 */
[----:B------:R-:W-:Y:S01]  /*e2b00*/  ISETP.LT.AND P5, PT, R40, UR21, !P0 ;  /* 0x0000001528007c0c */ /* 0x000fe2000c7a1270 */
[----:B------:R-:W2:Y:S01]  /*e2b10*/  LDL.LU.64 R22, [R1+0x17f0] ;  /* 0x0017f00001167983 */ /* 0x000ea20000300a00 */
[----:B------:R-:W-:Y:S01]  /*e2b20*/  PRMT R0, R10, 0x7770, RZ ;  /* 0x000077700a007816 */ /* 0x000fe200000000ff */
[----:B------:R-:W0:Y:S01]  /*e2b30*/  LDCU UR21, c[0x0][0x398] ;  /* 0x00007300ff1577ac */ /* 0x000e220008000800 */
[----:B------:R-:W-:Y:S01]  /*e2b40*/  ISETP.LT.AND P4, PT, R14, UR26, !P0 ;  /* 0x0000001a0e007c0c */ /* 0x000fe2000c781270 */
[----:B------:R-:W2:Y:S01]  /*e2b50*/  LDL.LU.64 R56, [R1+0x17e8] ;  /* 0x0017e80001387983 */ /* 0x000ea20000300a00 */
[----:B------:R-:W-:Y:S01]  /*e2b60*/  ISETP.LT.AND P3, PT, R16, UR28, !P0 ;  /* 0x0000001c10007c0c */ /* 0x000fe2000c761270 */
[----:B------:R-:W0:Y:S01]  /*e2b70*/  LDCU UR26, c[0x0][0x398] ;  /* 0x00007300ff1a77ac */ /* 0x000e220008000800 */
[C---:B------:R-:W-:Y:S01]  /*e2b80*/  PRMT R2, R10.reuse, 0x7771, RZ ;  /* 0x000077710a027816 */ /* 0x040fe200000000ff */
[----:B------:R-:W0:Y:S02]  /*e2b90*/  LDCU UR28, c[0x0][0x398] ;  /* 0x00007300ff1c77ac */ /* 0x000e240008000800 */
[----:B---3--:R3:W-:Y:S04]  /*e2ba0*/  @P6 STG.E.U8 desc[UR34][R6.64], R0 ;  /* 0x0000000006006986 */ /* 0x0087e8000c101122 */
[----:B------:R0:W-:Y:S04]  /*e2bb0*/  @P5 STG.E.U8 desc[UR34][R36.64], R2 ;  /* 0x0000000224005986 */ /* 0x0001e8000c101122 */
[----:B---3--:R-:W3:Y:S01]  /*e2bc0*/  LDL.LU R6, [R1+0x304] ;  /* 0x0003040001067983 */ /* 0x008ee20000300800 */
[----:B------:R-:W-:-:S03]  /*e2bd0*/  PRMT R0, R10, 0x7772, RZ ;  /* 0x000077720a007816 */ /* 0x000fc600000000ff */
[----:B------:R-:W3:Y:S01]  /*e2be0*/  LDL.LU.64 R18, [R1+0x17e0] ;  /* 0x0017e00001127983 */ /* 0x000ee20000300a00 */
[----:B0-----:R-:W-:-:S03]  /*e2bf0*/  PRMT R2, R10, 0x7773, RZ ;  /* 0x000077730a027816 */ /* 0x001fc600000000ff */
[----:B------:R-:W3:Y:S01]  /*e2c00*/  LDL.LU.64 R36, [R1+0x17d8] ;  /* 0x0017d80001247983 */ /* 0x000ee20000300a00 */
[----:B------:R-:W-:Y:S01]  /*e2c10*/  ISETP.LT.AND P6, PT, R61, UR9, !P0 ;  /* 0x000000093d007c0c */ /* 0x000fe2000c7c1270 */
[----:B------:R-:W0:Y:S01]  /*e2c20*/  LDCU UR9, c[0x0][0x398] ;  /* 0x00007300ff0977ac */ /* 0x000e220008000800 */
[----:B------:R-:W-:Y:S01]  /*e2c30*/  ISETP.LT.AND P5, PT, R8, UR24, !P0 ;  /* 0x0000001808007c0c */ /* 0x000fe2000c7a1270 */
[----:B------:R-:W0:Y:S01]  /*e2c40*/  LDCU UR24, c[0x0][0x398] ;  /* 0x00007300ff1877ac */ /* 0x000e220008000800 */
[----:B----4-:R-:W-:Y:S04]  /*e2c50*/  @P4 STG.E.U8 desc[UR34][R28.64], R0 ;  /* 0x000000001c004986 */ /* 0x010fe8000c101122 */
[----:B------:R4:W-:Y:S04]  /*e2c60*/  @P3 STG.E.U8 desc[UR34][R52.64], R2 ;  /* 0x0000000234003986 */ /* 0x0009e8000c101122 */
[----:B----4-:R-:W4:Y:S01]  /*e2c70*/  LDL.LU.64 R52, [R1+0x17d0] ;  /* 0x0017d00001347983 */ /* 0x010f220000300a00 */
[----:B------:R-:W-:-:S02]  /*e2c80*/  PRMT R0, R5, 0x7770, RZ ;  /* 0x0000777005007816 */ /* 0x000fc400000000ff */
[----:B------:R-:W-:Y:S01]  /*e2c90*/  PRMT R2, R5, 0x7771, RZ ;  /* 0x0000777105027816 */ /* 0x000fe200000000ff */
[----:B------:R-:W4:Y:S04]  /*e2ca0*/  LDL.LU.64 R28, [R1+0x17c8] ;  /* 0x0017c800011c7983 */ /* 0x000f280000300a00 */
[----:B------:R-:W4:Y:S04]  /*e2cb0*/  LDL.LU R10, [R1+0x204] ;  /* 0x00020400010a7983 */ /* 0x000f280000300800 */
[----:B------:R-:W-:Y:S04]  /*e2cc0*/  @P6 STG.E.U8 desc[UR34][R26.64], R0 ;  /* 0x000000001a006986 */ /* 0x000fe8000c101122 */
[----:B--2---:R2:W-:Y:S04]  /*e2cd0*/  @P5 STG.E.U8 desc[UR34][R20.64], R2 ;  /* 0x0000000214005986 */ /* 0x0045e8000c101122 */
[----:B--2---:R-:W2:Y:S01]  /*e2ce0*/  LDL.LU.64 R20, [R1+0x17c0] ;  /* 0x0017c00001147983 */ /* 0x004ea20000300a00 */
[----:B------:R-:W-:-:S02]  /*e2cf0*/  ISETP.LT.AND P4, PT, R44, UR30, !P0 ;  /* 0x0000001e2c007c0c */ /* 0x000fc4000c781270 */
[----:B------:R-:W-:Y:S01]  /*e2d00*/  ISETP.LT.AND P3, PT, R49, UR23, !P0 ;  /* 0x0000001731007c0c */ /* 0x000fe2000c761270 */
[----:B------:R-:W0:Y:S01]  /*e2d10*/  LDCU UR23, c[0x0][0x398] ;  /* 0x00007300ff1777ac */ /* 0x000e220008000800 */
[----:B------:R-:W-:Y:S02]  /*e2d20*/  ISETP.LT.AND P6, PT, R32, UR32, !P0 ;  /* 0x0000002020007c0c */ /* 0x000fe4000c7c1270 */
[C---:B------:R-:W-:Y:S02]  /*e2d30*/  PRMT R0, R5.reuse, 0x7772, RZ ;  /* 0x0000777205007816 */ /* 0x040fe400000000ff */
[----:B------:R-:W-:Y:S01]  /*e2d40*/  ISETP.LT.AND P5, PT, R24, UR13, !P0 ;  /* 0x0000000d18007c0c */ /* 0x000fe2000c7a1270 */
[----:B------:R-:W0:Y:S01]  /*e2d50*/  LDCU UR13, c[0x0][0x398] ;  /* 0x00007300ff0d77ac */ /* 0x000e220008000800 */
[----:B------:R-:W-:-:S03]  /*e2d60*/  PRMT R2, R5, 0x7773, RZ ;  /* 0x0000777305027816 */ /* 0x000fc600000000ff */
[----:B------:R-:W-:Y:S01]  /*e2d70*/  @P4 STG.E.U8 desc[UR34][R22.64], R0 ;  /* 0x0000000016004986 */ /* 0x000fe2000c101122 */
[----:B------:R-:W-:Y:S01]  /*e2d80*/  ISETP.LT.AND P4, PT, R15, UR7, !P0 ;  /* 0x000000070f007c0c */ /* 0x000fe2000c781270 */
[----:B------:R-:W0:Y:S02]  /*e2d90*/  LDCU UR7, c[0x0][0x398] ;  /* 0x00007300ff0777ac */ /* 0x000e240008000800 */
[----:B------:R1:W-:Y:S04]  /*e2da0*/  @P3 STG.E.U8 desc[UR34][R56.64], R2 ;  /* 0x0000000238003986 */ /* 0x0003e8000c101122 */
[----:B-1----:R-:W2:Y:S01]  /*e2db0*/  LDL.LU.64 R56, [R1+0x17b8] ;  /* 0x0017b80001387983 */ /* 0x002ea20000300a00 */
[----:B------:R-:W-:Y:S01]  /*e2dc0*/  ISETP.LT.AND P3, PT, R54, UR8, !P0 ;  /* 0x0000000836007c0c */ /* 0x000fe2000c761270 */
[----:B------:R-:W1:Y:S01]  /*e2dd0*/  LDCU UR8, c[0x0][0x398] ;  /* 0x00007300ff0877ac */ /* 0x000e620008000800 */
[----:B---3--:R-:W-:-:S02]  /*e2de0*/  PRMT R0, R6, 0x7770, RZ ;  /* 0x0000777006007816 */ /* 0x008fc400000000ff */
[----:B------:R-:W-:-:S03]  /*e2df0*/  PRMT R2, R6, 0x7771, RZ ;  /* 0x0000777106027816 */ /* 0x000fc600000000ff */
[----:B------:R3:W-:Y:S04]  /*e2e00*/  @P6 STG.E.U8 desc[UR34][R18.64], R0 ;  /* 0x0000000012006986 */ /* 0x0007e8000c101122 */
[----:B------:R0:W-:Y:S01]  /*e2e10*/  @P5 STG.E.U8 desc[UR34][R36.64], R2 ;  /* 0x0000000224005986 */ /* 0x0001e2000c101122 */
[----:B---3--:R-:W-:-:S03]  /*e2e20*/  PRMT R0, R6, 0x7772, RZ ;  /* 0x0000777206007816 */ /* 0x008fc600000000ff */
[----:B0-----:R-:W3:Y:S01]  /*e2e30*/  LDL.LU.64 R36, [R1+0x17a8] ;  /* 0x0017a80001247983 */ /* 0x001ee20000300a00 */
[----:B------:R-:W-:-:S03]  /*e2e40*/  PRMT R2, R6, 0x7773, RZ ;  /* 0x0000777306027816 */ /* 0x000fc600000000ff */
[----:B------:R-:W3:Y:S04]  /*e2e50*/  LDL.LU R5, [R1+0x268] ;  /* 0x0002680001057983 */ /* 0x000ee80000300800 */
[----:B------:R-:W3:Y:S01]  /*e2e60*/  LDL.LU.64 R6, [R1+0x17b0] ;  /* 0x0017b00001067983 */ /* 0x000ee20000300a00 */
[----:B------:R-:W-:Y:S01]  /*e2e70*/  ISETP.LT.AND P5, PT, R13, UR6, !P0 ;  /* 0x000000060d007c0c */ /* 0x000fe2000c7a1270 */
[----:B------:R-:W0:Y:S02]  /*e2e80*/  LDCU UR6, c[0x0][0x398] ;  /* 0x00007300ff0677ac */ /* 0x000e240008000800 */
[----:B----4-:R4:W-:Y:S04]  /*e2e90*/  @P4 STG.E.U8 desc[UR34][R52.64], R0 ;  /* 0x0000000034004986 */ /* 0x0109e8000c101122 */
[----:B----4-:R-:W4:Y:S04]  /*e2ea0*/  LDL.LU.64 R52, [R1+0x17a0] ;  /* 0x0017a00001347983 */ /* 0x010f280000300a00 */
[----:B------:R0:W-:Y:S04]  /*e2eb0*/  @P3 STG.E.U8 desc[UR34][R28.64], R2 ;  /* 0x000000021c003986 */ /* 0x0001e8000c101122 */
[----:B------:R-:W4:Y:S01]  /*e2ec0*/  LDL.LU.64 R22, [R1+0x1798] ;  /* 0x0017980001167983 */ /* 0x000f220000300a00 */
[----:B0-----:R-:W-:-:S03]  /*e2ed0*/  PRMT R2, R10, 0x7770, RZ ;  /* 0x000077700a027816 */ /* 0x001fc600000000ff */
[----:B------:R-:W4:Y:S04]  /*e2ee0*/  LDL.LU.64 R28, [R1+0x1790] ;  /* 0x00179000011c7983 */ /* 0x000f280000300a00 */
[----:B--2---:R0:W-:Y:S04]  /*e2ef0*/  @P5 STG.E.U8 desc[UR34][R20.64], R2 ;  /* 0x0000000214005986 */ /* 0x0041e8000c101122 */
[----:B0-----:R-:W2:Y:S01]  /*e2f00*/  LDL.LU.64 R20, [R1+0x1788] ;  /* 0x0017880001147983 */ /* 0x001ea20000300a00 */
[----:B------:R-:W-:Y:S01]  /*e2f10*/  ISETP.LT.AND P4, PT, R12, UR4, !P0 ;  /* 0x000000040c007c0c */ /* 0x000fe2000c781270 */
[----:B------:R-:W-:Y:S01]  /*e2f20*/  VIADD R0, R11, 0x36 ;  /* 0x000000360b007836 */ /* 0x000fe20000000000 */
[----:B------:R-:W-:Y:S01]  /*e2f30*/  ISETP.LT.AND P6, PT, R60, UR10, !P0 ;  /* 0x0000000a3c007c0c */ /* 0x000fe2000c7c1270 */
[----:B------:R-:W2:Y:S01]  /*e2f40*/  LDL.LU R55, [R1+0x258] ;  /* 0x0002580001377983 */ /* 0x000ea20000300800 */
[----:B------:R-:W-:Y:S01]  /*e2f50*/  ISETP.LT.AND P0, PT, R48, UR12, !P0 ;  /* 0x0000000c30007c0c */ /* 0x000fe2000c701270 */
[----:B------:R-:W0:Y:S01]  /*e2f60*/  LDCU UR4, c[0x0][0x398] ;  /* 0x00007300ff0477ac */ /* 0x000e220008000800 */
[----:B------:R-:W-:Y:S01]  /*e2f70*/  ISETP.GE.AND P3, PT, R0, UR17, PT ;  /* 0x0000001100007c0c */ /* 0x000fe2000bf66270 */
[----:B------:R-:W2:Y:S01]  /*e2f80*/  LDL.LU.64 R18, [R1+0x1780] ;  /* 0x0017800001127983 */ /* 0x000ea20000300a00 */
[----:B------:R-:W-:Y:S01]  /*e2f90*/  ISETP.LT.AND P5, PT, R9, UR36, !P1 ;  /* 0x0000002409007c0c */ /* 0x000fe2000cfa1270 */
[----:B------:R-:W0:Y:S01]  /*e2fa0*/  LDCU UR10, c[0x0][0x398] ;  /* 0x00007300ff0a77ac */ /* 0x000e220008000800 */
[----:B------:R-:W-:-:S02]  /*e2fb0*/  PRMT R0, R10, 0x7771, RZ ;  /* 0x000077710a007816 */ /* 0x000fc400000000ff */
[C---:B------:R-:W-:Y:S01]  /*e2fc0*/  PRMT R2, R10.reuse, 0x7772, RZ ;  /* 0x000077720a027816 */ /* 0x040fe200000000ff */
[----:B------:R-:W0:Y:S02]  /*e2fd0*/  LDCU UR12, c[0x0][0x398] ;  /* 0x00007300ff0c77ac */ /* 0x000e240008000800 */
[----:B------:R1:W-:Y:S01]  /*e2fe0*/  @P4 STG.E.U8 desc[UR34][R56.64], R0 ;  /* 0x0000000038004986 */ /* 0x0003e2000c101122 */
[----:B------:R-:W0:Y:S01]  /*e2ff0*/  LDCU UR17, c[0x0][0x398] ;  /* 0x00007300ff1177ac */ /* 0x000e220008000800 */
[----:B-1----:R-:W-:Y:S02]  /*e3000*/  PRMT R0, R10, 0x7773, RZ ;  /* 0x000077730a007816 */ /* 0x002fe400000000ff */
[----:B------:R-:W2:Y:S01]  /*e3010*/  LDL.LU.64 R56, [R1+0x1778] ;  /* 0x0017780001387983 */ /* 0x000ea20000300a00 */
[----:B------:R-:W-:-:S03]  /*e3020*/  ISETP.LT.AND P4, PT, R14, UR38, !P1 ;  /* 0x000000260e007c0c */ /* 0x000fc6000cf81270 */
[----:B---3--:R1:W-:Y:S01]  /*e3030*/  @P6 STG.E.U8 desc[UR34][R36.64], R2 ;  /* 0x0000000224006986 */ /* 0x0083e2000c101122 */
[----:B------:R-:W-:Y:S01]  /*e3040*/  ISETP.LT.AND P6, PT, R40, UR5, !P1 ;  /* 0x0000000528007c0c */ /* 0x000fe2000cfc1270 */
[----:B------:R-:W3:Y:S02]  /*e3050*/  LDCU UR5, c[0x0][0x398] ;  /* 0x00007300ff0577ac */ /* 0x000ee40008000800 */
[----:B------:R0:W-:Y:S01]  /*e3060*/  @P0 STG.E.U8 desc[UR34][R6.64], R0 ;  /* 0x0000000006000986 */ /* 0x0001e2000c101122 */
[----:B-1----:R-:W-:-:S03]  /*e3070*/  PRMT R2, R5, 0x7770, RZ ;  /* 0x0000777005027816 */ /* 0x002fc600000000ff */
[----:B------:R-:W3:Y:S04]  /*e3080*/  LDL.LU.64 R36, [R1+0x1770] ;  /* 0x0017700001247983 */ /* 0x000ee80000300a00 */
[----:B0-----:R-:W3:Y:S01]  /*e3090*/  LDL.LU.64 R6, [R1+0x1768] ;  /* 0x0017680001067983 */ /* 0x001ee20000300a00 */
[----:B------:R-:W-:-:S03]  /*e30a0*/  PRMT R0, R5, 0x7771, RZ ;  /* 0x0000777105007816 */ /* 0x000fc600000000ff */
[----:B----4-:R0:W-:Y:S01]  /*e30b0*/  @P5 STG.E.U8 desc[UR34][R52.64], R2 ;  /* 0x0000000234005986 */ /* 0x0101e2000c101122 */
[----:B------:R-:W-:Y:S01]  /*e30c0*/  ISETP.LT.AND P5, PT, R16, UR14, !P1 ;  /* 0x0000000e10007c0c */ /* 0x000fe2000cfa1270 */
[----:B------:R-:W1:Y:S02]  /*e30d0*/  LDCU UR14, c[0x0][0x398] ;  /* 0x00007300ff0e77ac */ /* 0x000e640008000800 */
[----:B0-----:R-:W4:Y:S04]  /*e30e0*/  LDL.LU.64 R52, [R1+0x1760] ;  /* 0x0017600001347983 */ /* 0x001f280000300a00 */
[----:B------:R-:W4:Y:S01]  /*e30f0*/  LDL.LU R10, [R1+0x218] ;  /* 0x00021800010a7983 */ /* 0x000f220000300800 */
[----:B------:R-:W-:-:S03]  /*e3100*/  PRMT R2, R5, 0x7772, RZ ;  /* 0x0000777205027816 */ /* 0x000fc600000000ff */
[----:B------:R0:W-:Y:S04]  /*e3110*/  @P6 STG.E.U8 desc[UR34][R22.64], R0 ;  /* 0x0000000016006986 */ /* 0x0001e8000c101122 */
[----:B------:R1:W-:Y:S01]  /*e3120*/  @P4 STG.E.U8 desc[UR34][R28.64], R2 ;  /* 0x000000021c004986 */ /* 0x0003e2000c101122 */
[----:B0-----:R-:W-:-:S03]  /*e3130*/  PRMT R0, R5, 0x7773, RZ ;  /* 0x0000777305007816 */ /* 0x001fc600000000ff */
[----:B-1----:R-:W4:Y:S04]  /*e3140*/  LDL.LU.64 R28, [R1+0x1758] ;  /* 0x00175800011c7983 */ /* 0x002f280000300a00 */
[----:B--2---:R0:W-:Y:S04]  /*e3150*/  @P5 STG.E.U8 desc[UR34][R20.64], R0 ;  /* 0x0000000014005986 */ /* 0x0041e8000c101122 */
[----:B0-----:R-:W2:Y:S01]  /*e3160*/  LDL.LU.64 R20, [R1+0x1748] ;  /* 0x0017480001147983 */ /* 0x001ea20000300a00 */
[----:B------:R-:W-:Y:S02]  /*e3170*/  ISETP.LT.AND P0, PT, R61, UR40, !P1 ;  /* 0x000000283d007c0c */ /* 0x000fe4000cf01270 */
[----:B------:R-:W-:Y:S01]  /*e3180*/  ISETP.LT.AND P6, PT, R8, UR15, !P1 ;  /* 0x0000000f08007c0c */ /* 0x000fe2000cfc1270 */
[----:B------:R-:W2:Y:S01]  /*e3190*/  LDL.LU R5, [R1+0x338] ;  /* 0x0003380001057983 */ /* 0x000ea20000300800 */
[----:B------:R-:W-:Y:S01]  /*e31a0*/  PRMT R2, R55, 0x7770, RZ ;  /* 0x0000777037027816 */ /* 0x000fe200000000ff */
[----:B------:R-:W0:Y:S01]  /*e31b0*/  LDCU UR15, c[0x0][0x398] ;  /* 0x00007300ff0f77ac */ /* 0x000e220008000800 */
[----:B------:R-:W-:-:S02]  /*e31c0*/  ISETP.LT.AND P4, PT, R44, UR42, !P1 ;  /* 0x0000002a2c007c0c */ /* 0x000fc4000cf81270 */
[----:B------:R-:W-:Y:S02]  /*e31d0*/  PRMT R0, R55, 0x7771, RZ ;  /* 0x0000777137007816 */ /* 0x000fe400000000ff */
[----:B------:R-:W-:Y:S01]  /*e31e0*/  ISETP.LT.AND P5, PT, R49, UR16, !P1 ;  /* 0x0000001031007c0c */ /* 0x000fe2000cfa1270 */
[----:B------:R-:W1:Y:S02]  /*e31f0*/  LDCU UR16, c[0x0][0x398] ;  /* 0x00007300ff1077ac */ /* 0x000e640008000800 */
[----:B------:R0:W-:Y:S01]  /*e3200*/  @P0 STG.E.U8 desc[UR34][R18.64], R2 ;  /* 0x0000000212000986 */ /* 0x0001e2000c101122 */
[----:B------:R-:W-:Y:S01]  /*e3210*/  ISETP.LT.AND P0, PT, R32, UR11, !P1 ;  /* 0x0000000b20007c0c */ /* 0x000fe2000cf01270 */
[----:B------:R-:W1:Y:S02]  /*e3220*/  LDCU UR11, c[0x0][0x398] ;  /* 0x00007300ff0b77ac */ /* 0x000e640008000800 */
[----:B------:R1:W-:Y:S01]  /*e3230*/  @P6 STG.E.U8 desc[UR34][R56.64], R0 ;  /* 0x0000000038006986 */ /* 0x0003e2000c101122 */
[----:B0-----:R-:W-:-:S03]  /*e3240*/  PRMT R2, R55, 0x7772, RZ ;  /* 0x0000777237027816 */ /* 0x001fc600000000ff */
[----:B-1----:R-:W2:Y:S01]  /*e3250*/  LDL.LU.64 R56, [R1+0x1750] ;  /* 0x0017500001387983 */ /* 0x002ea20000300a00 */
[----:B------:R-:W-:-:S03]  /*e3260*/  PRMT R0, R55, 0x7773, RZ ;  /* 0x0000777337007816 */ /* 0x000fc600000000ff */
[----:B------:R-:W2:Y:S01]  /*e3270*/  LDL.LU.64 R18, [R1+0x1740] ;  /* 0x0017400001127983 */ /* 0x000ea20000300a00 */
[----:B------:R-:W-:Y:S01]  /*e3280*/  ISETP.LT.AND P6, PT, R24, UR18, !P1 ;  /* 0x0000001218007c0c */ /* 0x000fe2000cfc1270 */
[----:B------:R-:W0:Y:S02]  /*e3290*/  LDCU UR18, c[0x0][0x398] ;  /* 0x00007300ff1277ac */ /* 0x000e240008000800 */
[----:B---3--:R4:W-:Y:S04]  /*e32a0*/  @P4 STG.E.U8 desc[UR34][R36.64], R2 ;  /* 0x0000000224004986 */ /* 0x0089e8000c101122 */
[----:B------:R-:W-:Y:S01]  /*e32b0*/  @P5 STG.E.U8 desc[UR34][R6.64], R0 ;  /* 0x0000000006005986 */ /* 0x000fe2000c101122 */
[----:B------:R-:W-:Y:S01]  /*e32c0*/  ISETP.LT.AND P4, PT, R15, UR19, !P1 ;  /* 0x000000130f007c0c */ /* 0x000fe2000cf81270 */
[----:B------:R-:W1:Y:S01]  /*e32d0*/  LDCU UR19, c[0x0][0x398] ;  /* 0x00007300ff1377ac */ /* 0x000e620008000800 */
[----:B----4-:R-:W-:-:S05]  /*e32e0*/  PRMT R2, R10, 0x7770, RZ ;  /* 0x000077700a027816 */ /* 0x010fca00000000ff */
[----:B------:R3:W-:Y:S04]  /*e32f0*/  @P0 STG.E.U8 desc[UR34][R52.64], R2 ;  /* 0x0000000234000986 */ /* 0x0007e8000c101122 */
[----:B---3--:R-:W3:Y:S01]  /*e3300*/  LDL.LU.64 R52, [R1+0x1738] ;  /* 0x0017380001347983 */ /* 0x008ee20000300a00 */
[C---:B------:R-:W-:Y:S02]  /*e3310*/  PRMT R0, R10.reuse, 0x7771, RZ ;  /* 0x000077710a007816 */ /* 0x040fe400000000ff */
[----:B------:R-:W-:Y:S01]  /*e3320*/  PRMT R2, R10, 0x7772, RZ ;  /* 0x000077720a027816 */ /* 0x000fe200000000ff */
[----:B------:R-:W4:Y:S04]  /*e3330*/  LDL.LU.64 R36, [R1+0x1728] ;  /* 0x0017280001247983 */ /* 0x000f280000300a00 */
[----:B------:R-:W4:Y:S04]  /*e3340*/  LDL.LU R6, [R1+0x328] ;  /* 0x0003280001067983 */ /* 0x000f280000300800 */
[----:B------:R0:W-:Y:S04]  /*e3350*/  @P6 STG.E.U8 desc[UR34][R28.64], R0 ;  /* 0x000000001c006986 */ /* 0x0001e8000c101122 */
[----:B--2---:R2:W-:Y:S04]  /*e3360*/  @P4 STG.E.U8 desc[UR34][R20.64], R2 ;  /* 0x0000000214004986 */ /* 0x0045e8000c101122 */
[----:B0-----:R-:W4:Y:S04]  /*e3370*/  LDL.LU.64 R28, [R1+0x1730] ;  /* 0x00173000011c7983 */ /* 0x001f280000300a00 */
[----:B--2---:R-:W2:Y:S01]  /*e3380*/  LDL.LU.64 R20, [R1+0x1720] ;  /* 0x0017200001147983 */ /* 0x004ea20000300a00 */
[----:B------:R-:W-:-:S02]  /*e3390*/  ISETP.LT.AND P0, PT, R54, UR20, !P1 ;  /* 0x0000001436007c0c */ /* 0x000fc4000cf01270 */
[----:B------:R-:W-:Y:S01]  /*e33a0*/  ISETP.LT.AND P5, PT, R13, UR21, !P1 ;  /* 0x000000150d007c0c */ /* 0x000fe2000cfa1270 */
[----:B------:R-:W-:Y:S01]  /*e33b0*/  VIADD R0, R11, 0x37 ;  /* 0x000000370b007836 */ /* 0x000fe20000000000 */
[----:B------:R-:W-:Y:S01]  /*e33c0*/  PRMT R2, R10, 0x7773, RZ ;  /* 0x000077730a027816 */ /* 0x000fe200000000ff */
[----:B------:R-:W2:Y:S01]  /*e33d0*/  LDL.LU.64 R26, [R1+0x1718] ;  /* 0x00171800011a7983 */ /* 0x000ea20000300a00 */
[----:B------:R-:W-:Y:S01]  /*e33e0*/  ISETP.LT.AND P4, PT, R12, UR22, !P1 ;  /* 0x000000160c007c0c */ /* 0x000fe2000cf81270 */
[----:B------:R-:W0:Y:S01]  /*e33f0*/  LDCU UR20, c[0x0][0x398] ;  /* 0x00007300ff1477ac */ /* 0x000e220008000800 */
[C---:B------:R-:W-:Y:S02]  /*e3400*/  PRMT R3, R5.reuse, 0x7770, RZ ;  /* 0x0000777005037816 */ /* 0x040fe400000000ff */
[----:B------:R-:W-:Y:S01]  /*e3410*/  ISETP.LT.AND P6, PT, R60, UR9, !P1 ;  /* 0x000000093c007c0c */ /* 0x000fe2000cfc1270 */
[----:B------:R-:W0:Y:S02]  /*e3420*/  LDCU UR21, c[0x0][0x398] ;  /* 0x00007300ff1577ac */ /* 0x000e240008000800 */
[----:B------:R0:W-:Y:S01]  /*e3430*/  @P0 STG.E.U8 desc[UR34][R56.64], R2 ;  /* 0x0000000238000986 */ /* 0x0001e2000c101122 */
[----:B------:R-:W-:Y:S01]  /*e3440*/  ISETP.GE.AND P0, PT, R0, UR25, PT ;  /* 0x0000001900007c0c */ /* 0x000fe2000bf06270 */
[----:B------:R-:W1:Y:S01]  /*e3450*/  LDCU UR9, c[0x0][0x398] ;  /* 0x00007300ff0977ac */ /* 0x000e620008000800 */
[C---:B------:R-:W-:Y:S01]  /*e3460*/  PRMT R0, R5.reuse, 0x7771, RZ ;  /* 0x0000777105007816 */ /* 0x040fe200000000ff */
[----:B------:R-:W-:Y:S01]  /*e3470*/  @P5 STG.E.U8 desc[UR34][R18.64], R3 ;  /* 0x0000000312005986 */ /* 0x000fe2000c101122 */
[----:B------:R-:W1:Y:S03]  /*e3480*/  LDCU UR22, c[0x0][0x398] ;  /* 0x00007300ff1677ac */ /* 0x000e660008000800 */
[----:B0-----:R-:W2:Y:S01]  /*e3490*/  LDL.LU.64 R56, [R1+0x1710] ;  /* 0x0017100001387983 */ /* 0x001ea20000300a00 */
[----:B------:R-:W-:Y:S01]  /*e34a0*/  ISETP.LT.AND P1, PT, R48, UR23, !P1 ;  /* 0x0000001730007c0c */ /* 0x000fe2000cf21270 */
[----:B------:R-:W0:Y:S02]  /*e34b0*/  LDCU UR23, c[0x0][0x398] ;  /* 0x00007300ff1777ac */ /* 0x000e240008000800 */
[----:B------:R-:W2:Y:S01]  /*e34c0*/  LDL.LU R55, [R1+0x318] ;  /* 0x0003180001377983 */ /* 0x000ea20000300800 */
[----:B------:R-:W-:Y:S01]  /*e34d0*/  PRMT R2, R5, 0x7772, RZ ;  /* 0x0000777205027816 */ /* 0x000fe200000000ff */
[----:B------:R-:W0:Y:S02]  /*e34e0*/  LDCU UR25, c[0x0][0x398] ;  /* 0x00007300ff1977ac */ /* 0x000e240008000800 */
[----:B------:R-:W2:Y:S01]  /*e34f0*/  LDL.LU.64 R22, [R1+0x1708] ;  /* 0x0017080001167983 */ /* 0x000ea20000300a00 */
[----:B------:R-:W-:Y:S01]  /*e3500*/  ISETP.LT.AND P5, PT, R9, UR24, !P2 ;  /* 0x0000001809007c0c */ /* 0x000fe2000d7a1270 */
[----:B------:R-:W0:Y:S02]  /*e3510*/  LDCU UR24, c[0x0][0x398] ;  /* 0x00007300ff1877ac */ /* 0x000e240008000800 */
[----:B---3--:R3:W-:Y:S04]  /*e3520*/  @P4 STG.E.U8 desc[UR34][R52.64], R0 ;  /* 0x0000000034004986 */ /* 0x0087e8000c101122 */
[----:B---3--:R-:W3:Y:S01]  /*e3530*/  LDL.LU.64 R52, [R1+0x1700] ;  /* 0x0017000001347983 */ /* 0x008ee20000300a00 */
[----:B------:R-:W-:-:S03]  /*e3540*/  PRMT R0, R5, 0x7773, RZ ;  /* 0x0000777305007816 */ /* 0x000fc600000000ff */
[----:B----4-:R4:W-:Y:S04]  /*e3550*/  @P6 STG.E.U8 desc[UR34][R36.64], R2 ;  /* 0x0000000224006986 */ /* 0x0109e8000c101122 */
[----:B------:R-:W3:Y:S04]  /*e3560*/  LDL.LU.64 R18, [R1+0x16f8] ;  /* 0x0016f80001127983 */ /* 0x000ee80000300a00 */
[----:B----4-:R-:W4:Y:S01]  /*e3570*/  LDL.LU.64 R36, [R1+0x16f0] ;  /* 0x0016f00001247983 */ /* 0x010f220000300a00 */
[----:B------:R-:W-:-:S03]  /*e3580*/  PRMT R2, R6, 0x7770, RZ ;  /* 0x0000777006027816 */ /* 0x000fc600000000ff */
[----:B------:R-:W4:Y:S04]  /*e3590*/  LDL.LU R5, [R1+0x308] ;  /* 0x0003080001057983 */ /* 0x000f280000300800 */
[----:B------:R0:W-:Y:S04]  /*e35a0*/  @P1 STG.E.U8 desc[UR34][R28.64], R0 ;  /* 0x000000001c001986 */ /* 0x0001e8000c101122 */
[----:B--2---:R2:W-:Y:S04]  /*e35b0*/  @P5 STG.E.U8 desc[UR34][R20.64], R2 ;  /* 0x0000000214005986 */ /* 0x0045e8000c101122 */
[----:B0-----:R-:W4:Y:S04]  /*e35c0*/  LDL.LU.64 R28, [R1+0x16e8] ;  /* 0x0016e800011c7983 */ /* 0x001f280000300a00 */
[----:B--2---:R-:W2:Y:S01]  /*e35d0*/  LDL.LU.64 R20, [R1+0x16e0] ;  /* 0x0016e00001147983 */ /* 0x004ea20000300a00 */
[----:B------:R-:W-:Y:S01]  /*e35e0*/  ISETP.LT.AND P6, PT, R40, UR13, !P2 ;  /* 0x0000000d28007c0c */ /* 0x000fe2000d7c1270 */
[----:B------:R-:W0:Y:S01]  /*e35f0*/  LDCU UR13, c[0x0][0x398] ;  /* 0x00007300ff0d77ac */ /* 0x000e220008000800 */
[----:B------:R-:W-:-:S02]  /*e3600*/  ISETP.LT.AND P4, PT, R14, UR7, !P2 ;  /* 0x000000070e007c0c */ /* 0x000fc4000d781270 */
[----:B------:R-:W-:Y:S01]  /*e3610*/  PRMT R0, R6, 0x7771, RZ ;  /* 0x0000777106007816 */ /* 0x000fe200000000ff */
[----:B------:R-:W0:Y:S01]  /*e3620*/  LDCU UR7, c[0x0][0x398] ;  /* 0x00007300ff0777ac */ /* 0x000e220008000800 */
[----:B------:R-:W-:Y:S02]  /*e3630*/  ISETP.LT.AND P5, PT, R16, UR8, !P2 ;  /* 0x0000000810007c0c */ /* 0x000fe4000d7a1270 */
[----:B------:R-:W-:Y:S01]  /*e3640*/  PRMT R2, R6, 0x7772, RZ ;  /* 0x0000777206027816 */ /* 0x000fe200000000ff */
[----:B------:R-:W0:Y:S01]  /*e3650*/  LDCU UR8, c[0x0][0x398] ;  /* 0x00007300ff0877ac */ /* 0x000e220008000800 */
[----:B------:R-:W-:-:S03]  /*e3660*/  ISETP.LT.AND P1, PT, R61, UR6, !P2 ;  /* 0x000000063d007c0c */ /* 0x000fc6000d721270 */
[----:B------:R1:W-:Y:S01]  /*e3670*/  @P6 STG.E.U8 desc[UR34][R26.64], R0 ;  /* 0x000000001a006986 */ /* 0x0003e2000c101122 */
[----:B------:R-:W0:Y:S03]  /*e3680*/  LDCU UR6, c[0x0][0x398] ;  /* 0x00007300ff0677ac */ /* 0x000e260008000800 */
[----:B------:R0:W-:Y:S01]  /*e3690*/  @P4 STG.E.U8 desc[UR34][R56.64], R2 ;  /* 0x0000000238004986 */ /* 0x0001e2000c101122 */
[----:B------:R-:W-:Y:S01]  /*e36a0*/  ISETP.LT.AND P6, PT, R8, UR26, !P2 ;  /* 0x0000001a08007c0c */ /* 0x000fe2000d7c1270 */
[----:B------:R-:W2:Y:S01]  /*e36b0*/  LDCU UR26, c[0x0][0x398] ;  /* 0x00007300ff1a77ac */ /* 0x000ea20008000800 */
[----:B-1----:R-:W-:Y:S01]  /*e36c0*/  PRMT R0, R6, 0x7773, RZ ;  /* 0x0000777306007816 */ /* 0x002fe200000000ff */
[----:B0-----:R-:W2:Y:S01]  /*e36d0*/  LDL.LU.64 R56, [R1+0x16d8] ;  /* 0x0016d80001387983 */ /* 0x001ea20000300a00 */
[----:B------:R-:W-:-:S03]  /*e36e0*/  PRMT R2, R55, 0x7770, RZ ;  /* 0x0000777037027816 */ /* 0x000fc600000000ff */
[----:B------:R-:W2:Y:S01]  /*e36f0*/  LDL.LU.64 R6, [R1+0x16d0] ;  /* 0x0016d00001067983 */ /* 0x000ea20000300a00 */
[----:B------:R-:W-:Y:S01]  /*e3700*/  ISETP.LT.AND P4, PT, R44, UR4, !P2 ;  /* 0x000000042c007c0c */ /* 0x000fe2000d781270 */
[----:B------:R-:W0:Y:S02]  /*e3710*/  LDCU UR4, c[0x0][0x398] ;  /* 0x00007300ff0477ac */ /* 0x000e240008000800 */
[----:B------:R1:W-:Y:S01]  /*e3720*/  @P5 STG.E.U8 desc[UR34][R22.64], R0 ;  /* 0x0000000016005986 */ /* 0x0003e2000c101122 */
[----:B------:R-:W-:Y:S01]  /*e3730*/  ISETP.LT.AND P5, PT, R49, UR10, !P2 ;  /* 0x0000000a31007c0c */ /* 0x000fe2000d7a1270 */
[----:B------:R-:W0:Y:S01]  /*e3740*/  LDCU UR10, c[0x0][0x398] ;  /* 0x00007300ff0a77ac */ /* 0x000e220008000800 */
[C---:B-1----:R-:W-:Y:S01]  /*e3750*/  PRMT R0, R55.reuse, 0x7771, RZ ;  /* 0x0000777137007816 */ /* 0x042fe200000000ff */
[----:B---3--:R1:W-:Y:S01]  /*e3760*/  @P1 STG.E.U8 desc[UR34][R52.64], R2 ;  /* 0x0000000234001986 */ /* 0x0083e2000c101122 */
[----:B------:R-:W-:Y:S01]  /*e3770*/  ISETP.LT.AND P1, PT, R32, UR12, !P2 ;  /* 0x0000000c20007c0c */ /* 0x000fe2000d721270 */
[----:B------:R-:W3:Y:S02]  /*e3780*/  LDCU UR12, c[0x0][0x398] ;  /* 0x00007300ff0c77ac */ /* 0x000ee40008000800 */
[----:B-1----:R-:W3:Y:S01]  /*e3790*/  LDL.LU.64 R52, [R1+0x16c8] ;  /* 0x0016c80001347983 */ /* 0x002ee20000300a00 */
[----:B------:R-:W-:-:S03]  /*e37a0*/  PRMT R2, R55, 0x7772, RZ ;  /* 0x0000777237027816 */ /* 0x000fc600000000ff */
[----:B------:R-:W3:Y:S04]  /*e37b0*/  LDL.LU R10, [R1+0x208] ;  /* 0x00020800010a7983 */ /* 0x000ee80000300800 */
[----:B------:R1:W-:Y:S04]  /*e37c0*/  @P6 STG.E.U8 desc[UR34][R18.64], R0 ;  /* 0x0000000012006986 */ /* 0x0003e8000c101122 */
[----:B----4-:R4:W-:Y:S01]  /*e37d0*/  @P4 STG.E.U8 desc[UR34][R36.64], R2 ;  /* 0x0000000224004986 */ /* 0x0109e2000c101122 */
[----:B-1----:R-:W-:-:S03]  /*e37e0*/  PRMT R0, R55, 0x7773, RZ ;  /* 0x0000777337007816 */ /* 0x002fc600000000ff */
[----:B----4-:R-:W4:Y:S01]  /*e37f0*/  LDL.LU.64 R36, [R1+0x16c0] ;  /* 0x0016c00001247983 */ /* 0x010f220000300a00 */
[----:B------:R-:W-:-:S03]  /*e3800*/  PRMT R2, R5, 0x7770, RZ ;  /* 0x0000777005027816 */ /* 0x000fc600000000ff */
[----:B------:R1:W-:Y:S04]  /*e3810*/  @P5 STG.E.U8 desc[UR34][R28.64], R0 ;  /* 0x000000001c005986 */ /* 0x0003e8000c101122 */
[----:B--2---:R2:W-:Y:S04]  /*e3820*/  @P1 STG.E.U8 desc[UR34][R20.64], R2 ;  /* 0x0000000214001986 */ /* 0x0045e8000c101122 */
[----:B-1----:R-:W4:Y:S04]  /*e3830*/  LDL.LU.64 R28, [R1+0x16b8] ;  /* 0x0016b800011c7983 */ /* 0x002f280000300a00 */
[----:B--2---:R-:W2:Y:S01]  /*e3840*/  LDL.LU.64 R20, [R1+0x16b0] ;  /* 0x0016b00001147983 */ /* 0x004ea20000300a00 */
[----:B------:R-:W-:Y:S01]  /*e3850*/  ISETP.LT.AND P6, PT, R24, UR5, !P2 ;  /* 0x0000000518007c0c */ /* 0x000fe2000d7c1270 */
[----:B------:R-:W1:Y:S01]  /*e3860*/  LDCU UR5, c[0x0][0x398] ;  /* 0x00007300ff0577ac */ /* 0x000e620008000800 */
[----:B------:R-:W-:-:S02]  /*e3870*/  ISETP.LT.AND P4, PT, R15, UR17, !P2 ;  /* 0x000000110f007c0c */ /* 0x000fc4000d781270 */
[C---:B------:R-:W-:Y:S01]  /*e3880*/  PRMT R0, R5.reuse, 0x7771, RZ ;  /* 0x0000777105007816 */ /* 0x040fe200000000ff */
[----:B------:R-:W0:Y:S01]  /*e3890*/  LDCU UR17, c[0x0][0x398] ;  /* 0x00007300ff1177ac */ /* 0x000e220008000800 */
[----:B------:R-:W-:Y:S02]  /*e38a0*/  ISETP.LT.AND P1, PT, R54, UR14, !P2 ;  /* 0x0000000e36007c0c */ /* 0x000fe4000d721270 */
[----:B------:R-:W-:Y:S01]  /*e38b0*/  PRMT R2, R5, 0x7772, RZ ;  /* 0x0000777205027816 */ /* 0x000fe200000000ff */
[----:B------:R-:W0:Y:S04]  /*e38c0*/  LDCU UR14, c[0x0][0x398] ;  /* 0x00007300ff0e77ac */ /* 0x000e280008000800 */
[----:B------:R1:W-:Y:S04]  /*e38d0*/  @P6 STG.E.U8 desc[UR34][R56.64], R0 ;  /* 0x0000000038006986 */ /* 0x0003e8000c101122 */
[----:B------:R0:W-:Y:S01]  /*e38e0*/  @P4 STG.E.U8 desc[UR34][R6.64], R2 ;  /* 0x0000000206004986 */ /* 0x0001e2000c101122 */
[----:B------:R-:W-:Y:S01]  /*e38f0*/  ISETP.LT.AND P4, PT, R13, UR15, !P2 ;  /* 0x0000000f0d007c0c */ /* 0x000fe2000d781270 */
[----:B------:R-:W2:Y:S01]  /*e3900*/  LDCU UR15, c[0x0][0x398] ;  /* 0x00007300ff0f77ac */ /* 0x000ea20008000800 */
[----:B-1----:R-:W-:Y:S01]  /*e3910*/  PRMT R0, R5, 0x7773, RZ ;  /* 0x0000777305007816 */ /* 0x002fe200000000ff */
[----:B0-----:R-:W2:Y:S04]  /*e3920*/  LDL.LU.64 R6, [R1+0x16a8] ;  /* 0x0016a80001067983 */ /* 0x001ea80000300a00 */
[----:B------:R-:W2:Y:S04]  /*e3930*/  LDL.LU R5, [R1+0x26c] ;  /* 0x00026c0001057983 */ /* 0x000ea80000300800 */
[----:B------:R-:W2:Y:S04]  /*e3940*/  LDL.LU.64 R22, [R1+0x16a0] ;  /* 0x0016a00001167983 */ /* 0x000ea80000300a00 */
[----:B------:R-:W2:Y:S01]  /*e3950*/  LDL.LU.64 R18, [R1+0x1698] ;  /* 0x0016980001127983 */ /* 0x000ea20000300a00 */
[----:B------:R-:W-:Y:S01]  /*e3960*/  ISETP.LT.AND P5, PT, R12, UR28, !P2 ;  /* 0x0000001c0c007c0c */ /* 0x000fe2000d7a1270 */
[----:B------:R-:W-:Y:S01]  /*e3970*/  VIADD R2, R11, 0x38 ;  /* 0x000000380b027836 */ /* 0x000fe20000000000 */
[----:B------:R-:W-:Y:S01]  /*e3980*/  ISETP.LT.AND P6, PT, R60, UR11, !P2 ;  /* 0x0000000b3c007c0c */ /* 0x000fe2000d7c1270 */
[----:B------:R-:W0:Y:S01]  /*e3990*/  LDCU UR11, c[0x0][0x398] ;  /* 0x00007300ff0b77ac */ /* 0x000e220008000800 */
[----:B---3--:R1:W-:Y:S02]  /*e39a0*/  @P1 STG.E.U8 desc[UR34][R52.64], R0 ;  /* 0x0000000034001986 */ /* 0x0083e4000c101122 */
[----:B------:R-:W-:-:S02]  /*e39b0*/  ISETP.GE.AND P1, PT, R2, UR27, PT ;  /* 0x0000001b02007c0c */ /* 0x000fc4000bf26270 */
[----:B-1----:R-:W3:Y:S01]  /*e39c0*/  LDL.LU.64 R52, [R1+0x1690] ;  /* 0x0016900001347983 */ /* 0x002ee20000300a00 */
[C---:B------:R-:W-:Y:S02]  /*e39d0*/  PRMT R0, R10.reuse, 0x7770, RZ ;  /* 0x000077700a007816 */ /* 0x040fe400000000ff */
[C---:B------:R-:W-:Y:S01]  /*e39e0*/  PRMT R2, R10.reuse, 0x7771, RZ ;  /* 0x000077710a027816 */ /* 0x040fe200000000ff */
[----:B------:R-:W3:Y:S04]  /*e39f0*/  LDL.LU.64 R56, [R1+0x1178] ;  /* 0x0011780001387983 */ /* 0x000ee80000300a00 */
[----:B----4-:R1:W-:Y:S02]  /*e3a00*/  @P4 STG.E.U8 desc[UR34][R36.64], R0 ;  /* 0x0000000024004986 */ /* 0x0103e4000c101122 */
[----:B-1----:R-:W-:-:S02]  /*e3a10*/  PRMT R0, R10, 0x7772, RZ ;  /* 0x000077720a007816 */ /* 0x002fc400000000ff */
[----:B------:R-:W-:Y:S04]  /*e3a20*/  @P5 STG.E.U8 desc[UR34][R28.64], R2 ;  /* 0x000000021c005986 */ /* 0x000fe8000c101122 */
[----:B--2---:R1:W-:Y:S02]  /*e3a30*/  @P6 STG.E.U8 desc[UR34][R20.64], R0 ;  /* 0x0000000014006986 */ /* 0x0043e4000c101122 */
[----:B-1----:R-:W-:Y:S02]  /*e3a40*/  PRMT R0, R10, 0x7773, RZ ;  /* 0x000077730a007816 */ /* 0x002fe400000000ff */
[----:B------:R-:W2:Y:S04]  /*e3a50*/  LDL.LU R10, [R1+0x25c] ;  /* 0x00025c00010a7983 */ /* 0x000ea80000300800 */
[----:B------:R-:W4:Y:S04]  /*e3a60*/  LDL.LU.64 R36, [R1+0x1688] ;  /* 0x0016880001247983 */ /* 0x000f280000300a00 */
[----:B------:R-:W4:Y:S01]  /*e3a70*/  LDL.LU.64 R20, [R1+0x1170] ;  /* 0x0011700001147983 */ /* 0x000f220000300a00 */
[----:B------:R-:W-:Y:S01]  /*e3a80*/  ISETP.LT.AND P2, PT, R48, UR16, !P2 ;  /* 0x0000001030007c0c */ /* 0x000fe2000d741270 */
[----:B------:R-:W1:Y:S01]  /*e3a90*/  LDCU UR16, c[0x0][0x398] ;  /* 0x00007300ff1077ac */ /* 0x000e620008000800 */
[----:B------:R-:W-:Y:S01]  /*e3aa0*/  ISETP.LT.AND P4, PT, R9, UR18, !P3 ;  /* 0x0000001209007c0c */ /* 0x000fe2000df81270 */
[----:B------:R-:W4:Y:S01]  /*e3ab0*/  LDL.LU.64 R28, [R1+0x1158] ;  /* 0x00115800011c7983 */ /* 0x000f220000300a00 */
[----:B------:R-:W-:Y:S01]  /*e3ac0*/  ISETP.LT.AND P5, PT, R40, UR19, !P3 ;  /* 0x0000001328007c0c */ /* 0x000fe2000dfa1270 */
[----:B------:R-:W0:Y:S01]  /*e3ad0*/  LDCU UR18, c[0x0][0x398] ;  /* 0x00007300ff1277ac */ /* 0x000e220008000800 */
[----:B------:R-:W-:Y:S01]  /*e3ae0*/  ISETP.LT.AND P6, PT, R14, UR20, !P3 ;  /* 0x000000140e007c0c */ /* 0x000fe2000dfc1270 */
[----:B------:R-:W0:Y:S01]  /*e3af0*/  LDCU UR19, c[0x0][0x398] ;  /* 0x00007300ff1377ac */ /* 0x000e220008000800 */
[----:B------:R-:W-:-:S05]  /*e3b00*/  PRMT R2, R5, 0x7771, RZ ;  /* 0x0000777105027816 */ /* 0x000fca00000000ff */
[----:B------:R0:W-:Y:S01]  /*e3b10*/  @P2 STG.E.U8 desc[UR34][R6.64], R0 ;  /* 0x0000000006002986 */ /* 0x0001e2000c101122 */
[C---:B------:R-:W-:Y:S01]  /*e3b20*/  PRMT R3, R5.reuse, 0x7772, RZ ;  /* 0x0000777205037816 */ /* 0x040fe200000000ff */
[----:B------:R-:W1:Y:S01]  /*e3b30*/  LDCU UR20, c[0x0][0x398] ;  /* 0x00007300ff1477ac */ /* 0x000e620008000800 */
[C---:B------:R-:W-:Y:S01]  /*e3b40*/  PRMT R4, R5.reuse, 0x7773, RZ ;  /* 0x0000777305047816 */ /* 0x040fe200000000ff */
[----:B0-----:R-:W4:Y:S01]  /*e3b50*/  LDL.LU.64 R6, [R1+0x1118] ;  /* 0x0011180001067983 */ /* 0x001f220000300a00 */
[----:B------:R-:W-:-:S03]  /*e3b60*/  PRMT R0, R5, 0x7770, RZ ;  /* 0x0000777005007816 */ /* 0x000fc600000000ff */
[----:B------:R-:W4:Y:S04]  /*e3b70*/  LDL.LU R5, [R1+0x21c] ;  /* 0x00021c0001057983 */ /* 0x000f280000300800 */
[----:B------:R-:W-:Y:S04]  /*e3b80*/  @P4 STG.E.U8 desc[UR34][R22.64], R0 ;  /* 0x0000000016004986 */ /* 0x000fe8000c101122 */
[----:B------:R2:W-:Y:S01]  /*e3b90*/  @P5 STG.E.U8 desc[UR34][R18.64], R2 ;  /* 0x0000000212005986 */ /* 0x0005e2000c101122 */
[----:B------:R-:W-:Y:S01]  /*e3ba0*/  ISETP.LT.AND P2, PT, R16, UR21, !P3 ;  /* 0x0000001510007c0c */ /* 0x000fe2000df41270 */
[----:B------:R-:W0:Y:S01]  /*e3bb0*/  LDCU UR21, c[0x0][0x398] ;  /* 0x00007300ff1577ac */ /* 0x000e220008000800 */
[----:B------:R-:W-:-:S02]  /*e3bc0*/  ISETP.LT.AND P4, PT, R61, UR9, !P3 ;  /* 0x000000093d007c0c */ /* 0x000fc4000df81270 */
[----:B--2---:R-:W-:Y:S01]  /*e3bd0*/  PRMT R2, R10, 0x7771, RZ ;  /* 0x000077710a027816 */ /* 0x004fe200000000ff */
[----:B---3--:R2:W-:Y:S01]  /*e3be0*/  @P6 STG.E.U8 desc[UR34][R52.64], R3 ;  /* 0x0000000334006986 */ /* 0x0085e2000c101122 */
[----:B------:R-:W-:Y:S01]  /*e3bf0*/  ISETP.LT.AND P5, PT, R49, UR7, !P3 ;  /* 0x0000000731007c0c */ /* 0x000fe2000dfa1270 */
[----:B------:R-:W3:Y:S02]  /*e3c00*/  LDCU UR9, c[0x0][0x398] ;  /* 0x00007300ff0977ac */ /* 0x000ee40008000800 */
[----:B--2---:R-:W2:Y:S01]  /*e3c10*/  LDL.LU.64 R52, [R1+0x1110] ;  /* 0x0011100001347983 */ /* 0x004ea20000300a00 */
[----:B------:R-:W-:Y:S01]  /*e3c20*/  ISETP.LT.AND P6, PT, R8, UR22, !P3 ;  /* 0x0000001608007c0c */ /* 0x000fe2000dfc1270 */
[----:B------:R-:W0:Y:S01]  /*e3c30*/  LDCU UR22, c[0x0][0x398] ;  /* 0x00007300ff1677ac */ /* 0x000e220008000800 */
[C---:B------:R-:W-:Y:S01]  /*e3c40*/  PRMT R3, R10.reuse, 0x7770, RZ ;  /* 0x000077700a037816 */ /* 0x040fe200000000ff */
[----:B------:R-:W-:Y:S01]  /*e3c50*/  @P2 STG.E.U8 desc[UR34][R56.64], R4 ;  /* 0x0000000438002986 */ /* 0x000fe2000c101122 */
[----:B------:R-:W-:Y:S01]  /*e3c60*/  PRMT R0, R10, 0x7772, RZ ;  /* 0x000077720a007816 */ /* 0x000fe200000000ff */
[----:B------:R-:W0:Y:S02]  /*e3c70*/  LDCU UR7, c[0x0][0x398] ;  /* 0x00007300ff0777ac */ /* 0x000e240008000800 */
[----:B------:R-:W3:Y:S04]  /*e3c80*/  LDL.LU.64 R22, [R1+0x1148] ;  /* 0x0011480001167983 */ /* 0x000ee80000300a00 */
[----:B----4-:R-:W-:Y:S04]  /*e3c90*/  @P4 STG.E.U8 desc[UR34][R36.64], R3 ;  /* 0x0000000324004986 */ /* 0x010fe8000c101122 */
[----:B------:R-:W4:Y:S04]  /*e3ca0*/  LDL.LU.64 R18, [R1+0x1100] ;  /* 0x0011000001127983 */ /* 0x000f280000300a00 */
[----:B------:R0:W-:Y:S04]  /*e3cb0*/  @P6 STG.E.U8 desc[UR34][R20.64], R2 ;  /* 0x0000000214006986 */ /* 0x0001e8000c101122 */
[----:B0-----:R-:W4:Y:S01]  /*e3cc0*/  LDL.LU.64 R20, [R1+0x10e0] ;  /* 0x0010e00001147983 */ /* 0x001f220000300a00 */
[----:B------:R-:W-:Y:S01]  /*e3cd0*/  ISETP.LT.AND P2, PT, R44, UR23, !P3 ;  /* 0x000000172c007c0c */ /* 0x000fe2000df41270 */
[----:B------:R-:W0:Y:S01]  /*e3ce0*/  LDCU UR23, c[0x0][0x398] ;  /* 0x00007300ff1777ac */ /* 0x000e220008000800 */
[----:B------:R-:W-:-:S02]  /*e3cf0*/  PRMT R4, R10, 0x7773, RZ ;  /* 0x000077730a047816 */ /* 0x000fc400000000ff */
[----:B------:R-:W-:Y:S01]  /*e3d00*/  ISETP.LT.AND P4, PT, R32, UR13, !P3 ;  /* 0x0000000d20007c0c */ /* 0x000fe2000df81270 */
[----:B------:R-:W0:Y:S01]  /*e3d10*/  LDCU UR13, c[0x0][0x398] ;  /* 0x00007300ff0d77ac */ /* 0x000e220008000800 */
[----:B------:R-:W-:-:S07]  /*e3d20*/  PRMT R2, R5, 0x7770, RZ ;  /* 0x0000777005027816 */ /* 0x000fce00000000ff */
[----:B------:R-:W-:Y:S04]  /*e3d30*/  @P2 STG.E.U8 desc[UR34][R28.64], R0 ;  /* 0x000000001c002986 */ /* 0x000fe8000c101122 */
[----:B------:R0:W-:Y:S04]  /*e3d40*/  @P5 STG.E.U8 desc[UR34][R6.64], R4 ;  /* 0x0000000406005986 */ /* 0x0001e8000c101122 */
[----:B0-----:R-:W4:Y:S04]  /*e3d50*/  LDL.LU R6, [R1+0x33c] ;  /* 0x00033c0001067983 */ /* 0x001f280000300800 */
[----:B------:R-:W4:Y:S04]  /*e3d60*/  LDL.LU.64 R56, [R1+0x10f8] ;  /* 0x0010f80001387983 */ /* 0x000f280000300a00 */
[----:B------:R-:W4:Y:S04]  /*e3d70*/  LDL.LU.64 R36, [R1+0x10d8] ;  /* 0x0010d80001247983 */ /* 0x000f280000300a00 */
[----:B------:R-:W4:Y:S01]  /*e3d80*/  LDL.LU.64 R28, [R1+0x1088] ;  /* 0x00108800011c7983 */ /* 0x000f220000300a00 */
[----:B------:R-:W-:Y:S01]  /*e3d90*/  ISETP.LT.AND P5, PT, R24, UR6, !P3 ;  /* 0x0000000618007c0c */ /* 0x000fe2000dfa1270 */
[----:B------:R-:W-:Y:S01]  /*e3da0*/  VIADD R0, R11, 0x39 ;  /* 0x000000390b007836 */ /* 0x000fe20000000000 */
[----:B------:R-:W-:Y:S01]  /*e3db0*/  ISETP.LT.AND P6, PT, R15, UR4, !P3 ;  /* 0x000000040f007c0c */ /* 0x000fe2000dfc1270 */
[----:B------:R-:W0:Y:S01]  /*e3dc0*/  LDCU UR6, c[0x0][0x398] ;  /* 0x00007300ff0677ac */ /* 0x000e220008000800 */
[----:B------:R-:W-:-:S02]  /*e3dd0*/  PRMT R3, R5, 0x7773, RZ ;  /* 0x0000777305037816 */ /* 0x000fc400000000ff */
[----:B------:R-:W-:Y:S01]  /*e3de0*/  ISETP.GE.AND P2, PT, R0, UR29, PT ;  /* 0x0000001d00007c0c */ /* 0x000fe2000bf46270 */
[----:B------:R-:W0:Y:S01]  /*e3df0*/  LDCU UR4, c[0x0][0x398] ;  /* 0x00007300ff0477ac */ /* 0x000e220008000800 */
[C---:B------:R-:W-:Y:S01]  /*e3e00*/  PRMT R0, R5.reuse, 0x7772, RZ ;  /* 0x0000777205007816 */ /* 0x040fe200000000ff */
[----:B--2---:R2:W-:Y:S04]  /*e3e10*/  @P4 STG.E.U8 desc[UR34][R52.64], R2 ;  /* 0x0000000234004986 */ /* 0x0045e8000c101122 */
[----:B--2---:R-:W2:Y:S01]  /*e3e20*/  LDL.LU.64 R52, [R1+0x1080] ;  /* 0x0010800001347983 */ /* 0x004ea20000300a00 */
[----:B------:R-:W-:Y:S01]  /*e3e30*/  ISETP.LT.AND P4, PT, R54, UR8, !P3 ;  /* 0x0000000836007c0c */ /* 0x000fe2000df81270 */
[----:B------:R-:W0:Y:S01]  /*e3e40*/  LDCU UR8, c[0x0][0x398] ;  /* 0x00007300ff0877ac */ /* 0x000e220008000800 */
[----:B------:R-:W-:-:S02]  /*e3e50*/  PRMT R2, R5, 0x7771, RZ ;  /* 0x0000777105027816 */ /* 0x000fc400000000ff */
[----:B------:R-:W2:Y:S04]  /*e3e60*/  LDL.LU R5, [R1+0x32c] ;  /* 0x00032c0001057983 */ /* 0x000ea80000300800 */
[----:B---3--:R3:W-:Y:S04]  /*e3e70*/  @P5 STG.E.U8 desc[UR34][R22.64], R2 ;  /* 0x0000000216005986 */ /* 0x0087e8000c101122 */
[----:B----4-:R4:W-:Y:S04]  /*e3e80*/  @P6 STG.E.U8 desc[UR34][R18.64], R0 ;  /* 0x0000000012006986 */ /* 0x0109e8000c101122 */
[----:B------:R0:W-:Y:S04]  /*e3e90*/  @P4 STG.E.U8 desc[UR34][R20.64], R3 ;  /* 0x0000000314004986 */ /* 0x0001e8000c101122 */
[----:B---3--:R-:W3:Y:S04]  /*e3ea0*/  LDL.LU.64 R22, [R1+0x10d0] ;  /* 0x0010d00001167983 */ /* 0x008ee80000300a00 */
[----:B----4-:R-:W4:Y:S04]  /*e3eb0*/  LDL.LU.64 R18, [R1+0x10c8] ;  /* 0x0010c80001127983 */ /* 0x010f280000300a00 */
[----:B0-----:R-:W3:Y:S01]  /*e3ec0*/  LDL.LU.64 R20, [R1+0x10c0] ;  /* 0x0010c00001147983 */ /* 0x001ee20000300a00 */
[----:B------:R-:W-:Y:S01]  /*e3ed0*/  ISETP.LT.AND P6, PT, R13, UR10, !P3 ;  /* 0x0000000a0d007c0c */ /* 0x000fe2000dfc1270 */
[----:B------:R-:W0:Y:S01]  /*e3ee0*/  LDCU UR10, c[0x0][0x398] ;  /* 0x00007300ff0a77ac */ /* 0x000e220008000800 */
[----:B------:R-:W-:-:S02]  /*e3ef0*/  ISETP.LT.AND P5, PT, R12, UR5, !P3 ;  /* 0x000000050c007c0c */ /* 0x000fc4000dfa1270 */
[----:B------:R-:W-:Y:S01]  /*e3f00*/  ISETP.LT.AND P4, PT, R60, UR12, !P3 ;  /* 0x0000000c3c007c0c */ /* 0x000fe2000df81270 */
[----:B------:R-:W0:Y:S01]  /*e3f10*/  LDCU UR5, c[0x0][0x398] ;  /* 0x00007300ff0577ac */ /* 0x000e220008000800 */
[----:B------:R-:W-:Y:S01]  /*e3f20*/  ISETP.LT.AND P3, PT, R48, UR14, !P3 ;  /* 0x0000000e30007c0c */ /* 0x000fe2000df61270 */
[----:B------:R-:W0:Y:S01]  /*e3f30*/  LDCU UR12, c[0x0][0x398] ;  /* 0x00007300ff0c77ac */ /* 0x000e220008000800 */
[----:B------:R-:W0:Y:S01]  /*e3f40*/  LDCU UR14, c[0x0][0x398] ;  /* 0x00007300ff0e77ac */ /* 0x000e220008000800 */
[C---:B------:R-:W-:Y:S02]  /*e3f50*/  PRMT R3, R6.reuse, 0x7770, RZ ;  /* 0x0000777006037816 */ /* 0x040fe400000000ff */
[C---:B------:R-:W-:Y:S02]  /*e3f60*/  PRMT R2, R6.reuse, 0x7771, RZ ;  /* 0x0000777106027816 */ /* 0x040fe400000000ff */
[C---:B------:R-:W-:Y:S02]  /*e3f70*/  PRMT R0, R6.reuse, 0x7772, RZ ;  /* 0x0000777206007816 */ /* 0x040fe400000000ff */
[----:B------:R-:W-:-:S02]  /*e3f80*/  PRMT R4, R6, 0x7773, RZ ;  /* 0x0000777306047816 */ /* 0x000fc400000000ff */
[----:B------:R-:W4:Y:S04]  /*e3f90*/  LDL.LU.64 R6, [R1+0x10b8] ;  /* 0x0010b80001067983 */ /* 0x000f280000300a00 */
[----:B------:R-:W4:Y:S04]  /*e3fa0*/  LDL.LU R10, [R1+0x31c] ;  /* 0x00031c00010a7983 */ /* 0x000f280000300800 */
[----:B------:R-:W-:Y:S04]  /*e3fb0*/  @P6 STG.E.U8 desc[UR34][R56.64], R3 ;  /* 0x0000000338006986 */ /* 0x000fe8000c101122 */
[----:B------:R-:W-:Y:S04]  /*e3fc0*/  @P5 STG.E.U8 desc[UR34][R36.64], R2 ;  /* 0x0000000224005986 */ /* 0x000fe8000c101122 */
[----:B------:R-:W-:Y:S01]  /*e3fd0*/  @P4 STG.E.U8 desc[UR34][R28.64], R0 ;  /* 0x000000001c004986 */ /* 0x000fe2000c101122 */
[----:B------:R-:W-:Y:S01]  /*e3fe0*/  ISETP.LT.AND P4, PT, R9, UR17, !P0 ;  /* 0x0000001109007c0c */ /* 0x000fe2000c781270 */
[----:B------:R-:W0:Y:S01]  /*e3ff0*/  LDCU UR17, c[0x0][0x398] ;  /* 0x00007300ff1177ac */ /* 0x000e220008000800 */
[----:B------:R-:W-:-:S02]  /*e4000*/  ISETP.LT.AND P5, PT, R40, UR15, !P0 ;  /* 0x0000000f28007c0c */ /* 0x000fc4000c7a1270 */
[----:B------:R-:W-:Y:S01]  /*e4010*/  ISETP.LT.AND P6, PT, R14, UR24, !P0 ;  /* 0x000000180e007c0c */ /* 0x000fe2000c7c1270 */
[----:B------:R-:W0:Y:S01]  /*e4020*/  LDCU UR15, c[0x0][0x398] ;  /* 0x00007300ff0f77ac */ /* 0x000e220008000800 */
[----:B------:R-:W0:Y:S01]  /*e4030*/  LDCU UR24, c[0x0][0x398] ;  /* 0x00007300ff1877ac */ /* 0x000e220008000800 */
[----:B--2---:R2:W-:Y:S04]  /*e4040*/  @P3 STG.E.U8 desc[UR34][R52.64], R4 ;  /* 0x0000000434003986 */ /* 0x0045e8000c101122 */
[----:B--2---:R-:W2:Y:S04]  /*e4050*/  LDL.LU.64 R52, [R1+0x1140] ;  /* 0x0011400001347983 */ /* 0x004ea80000300a00 */
[----:B------:R-:W2:Y:S04]  /*e4060*/  LDL.LU.64 R56, [R1+0x1138] ;  /* 0x0011380001387983 */ /* 0x000ea80000300a00 */
[----:B------:R-:W2:Y:S01]  /*e4070*/  LDL.LU.64 R36, [R1+0x1130] ;  /* 0x0011300001247983 */ /* 0x000ea20000300a00 */
[----:B------:R-:W-:-:S03]  /*e4080*/  PRMT R0, R5, 0x7770, RZ ;  /* 0x0000777005007816 */ /* 0x000fc600000000ff */
[----:B------:R-:W2:Y:S01]  /*e4090*/  LDL.LU.64 R28, [R1+0x1128] ;  /* 0x00112800011c7983 */ /* 0x000ea20000300a00 */
[C---:B------:R-:W-:Y:S02]  /*e40a0*/  PRMT R2, R5.reuse, 0x7771, RZ ;  /* 0x0000777105027816 */ /* 0x040fe400000000ff */
[C---:B------:R-:W-:Y:S02]  /*e40b0*/  PRMT R3, R5.reuse, 0x7772, RZ ;  /* 0x0000777205037816 */ /* 0x040fe400000000ff */
[----:B------:R-:W-:Y:S02]  /*e40c0*/  PRMT R4, R5, 0x7773, RZ ;  /* 0x0000777305047816 */ /* 0x000fe400000000ff */
[----:B------:R-:W2:Y:S04]  /*e40d0*/  LDL.LU R5, [R1+0x30c] ;  /* 0x00030c0001057983 */ /* 0x000ea80000300800 */
[----:B---3--:R3:W-:Y:S04]  /*e40e0*/  @P4 STG.E.U8 desc[UR34][R22.64], R0 ;  /* 0x0000000016004986 */ /* 0x0087e8000c101122 */
[----:B----4-:R-:W-:Y:S04]  /*e40f0*/  @P5 STG.E.U8 desc[UR34][R18.64], R2 ;  /* 0x0000000212005986 */ /* 0x010fe8000c101122 */
[----:B------:R4:W-:Y:S04]  /*e4100*/  @P6 STG.E.U8 desc[UR34][R20.64], R3 ;  /* 0x0000000314006986 */ /* 0x0009e8000c101122 */
[----:B---3--:R-:W3:Y:S04]  /*e4110*/  LDL.LU.64 R22, [R1+0x1678] ;  /* 0x0016780001167983 */ /* 0x008ee80000300a00 */
[----:B----4-:R-:W4:Y:S01]  /*e4120*/  LDL.LU.64 R20, [R1+0x1638] ;  /* 0x0016380001147983 */ /* 0x010f220000300a00 */
[----:B------:R-:W-:Y:S01]  /*e4130*/  ISETP.LT.AND P3, PT, R16, UR11, !P0 ;  /* 0x0000000b10007c0c */ /* 0x000fe2000c761270 */
[----:B------:R-:W0:Y:S01]  /*e4140*/  LDCU UR11, c[0x0][0x398] ;  /* 0x00007300ff0b77ac */ /* 0x000e220008000800 */
[----:B-1----:R-:W-:-:S02]  /*e4150*/  ISETP.LT.AND P5, PT, R61, UR16, !P0 ;  /* 0x000000103d007c0c */ /* 0x002fc4000c7a1270 */
[----:B------:R-:W-:Y:S01]  /*e4160*/  ISETP.LT.AND P6, PT, R8, UR25, !P0 ;  /* 0x0000001908007c0c */ /* 0x000fe2000c7c1270 */
[----:B------:R-:W1:Y:S01]  /*e4170*/  LDCU UR16, c[0x0][0x398] ;  /* 0x00007300ff1077ac */ /* 0x000e620008000800 */
[----:B------:R-:W-:Y:S02]  /*e4180*/  PRMT R3, R10, 0x7770, RZ ;  /* 0x000077700a037816 */ /* 0x000fe400000000ff */
[----:B------:R-:W-:Y:S01]  /*e4190*/  ISETP.LT.AND P4, PT, R44, UR18, !P0 ;  /* 0x000000122c007c0c */ /* 0x000fe2000c781270 */
[----:B------:R-:W0:Y:S04]  /*e41a0*/  LDCU UR25, c[0x0][0x398] ;  /* 0x00007300ff1977ac */ /* 0x000e280008000800 */
[----:B------:R1:W-:Y:S01]  /*e41b0*/  @P3 STG.E.U8 desc[UR34][R6.64], R4 ;  /* 0x0000000406003986 */ /* 0x0003e2000c101122 */
[C---:B------:R-:W-:Y:S01]  /*e41c0*/  PRMT R2, R10.reuse, 0x7771, RZ ;  /* 0x000077710a027816 */ /* 0x040fe200000000ff */
[----:B------:R-:W0:Y:S02]  /*e41d0*/  LDCU UR18, c[0x0][0x398] ;  /* 0x00007300ff1277ac */ /* 0x000e240008000800 */
[----:B-1----:R-:W4:Y:S04]  /*e41e0*/  LDL.LU.64 R6, [R1+0x12c8] ;  /* 0x0012c80001067983 */ /* 0x002f280000300a00 */
[----:B------:R-:W4:Y:S01]  /*e41f0*/  LDL.LU.64 R18, [R1+0x11d0] ;  /* 0x0011d00001127983 */ /* 0x000f220000300a00 */
[----:B------:R-:W-:Y:S01]  /*e4200*/  ISETP.LT.AND P3, PT, R49, UR19, !P0 ;  /* 0x0000001331007c0c */ /* 0x000fe2000c761270 */
[----:B------:R-:W1:Y:S01]  /*e4210*/  LDCU UR19, c[0x0][0x398] ;  /* 0x00007300ff1377ac */ /* 0x000e620008000800 */
[----:B------:R-:W-:-:S02]  /*e4220*/  PRMT R0, R10, 0x7772, RZ ;  /* 0x000077720a007816 */ /* 0x000fc400000000ff */
[----:B------:R-:W-:Y:S01]  /*e4230*/  PRMT R4, R10, 0x7773, RZ ;  /* 0x000077730a047816 */ /* 0x000fe200000000ff */
[----:B--2---:R2:W-:Y:S04]  /*e4240*/  @P5 STG.E.U8 desc[UR34][R52.64], R3 ;  /* 0x0000000334005986 */ /* 0x0045e8000c101122 */
[----:B------:R0:W-:Y:S04]  /*e4250*/  @P6 STG.E.U8 desc[UR34][R56.64], R2 ;  /* 0x0000000238006986 */ /* 0x0001e8000c101122 */
[----:B--2---:R-:W2:Y:S04]  /*e4260*/  LDL.LU R52, [R1+0x20c] ;  /* 0x00020c0001347983 */ /* 0x004ea80000300800 */
[----:B0-----:R-:W2:Y:S01]  /*e4270*/  LDL.LU.64 R56, [R1+0x1670] ;  /* 0x0016700001387983 */ /* 0x001ea20000300a00 */
[----:B------:R-:W-:Y:S01]  /*e4280*/  ISETP.LT.AND P5, PT, R32, UR20, !P0 ;  /* 0x0000001420007c0c */ /* 0x000fe2000c7a1270 */
[----:B------:R-:W0:Y:S01]  /*e4290*/  LDCU UR20, c[0x0][0x398] ;  /* 0x00007300ff1477ac */ /* 0x000e220008000800 */
[----:B------:R-:W-:Y:S01]  /*e42a0*/  ISETP.LT.AND P6, PT, R24, UR21, !P0 ;  /* 0x0000001518007c0c */ /* 0x000fe2000c7c1270 */
[----:B------:R1:W-:Y:S01]  /*e42b0*/  @P4 STG.E.U8 desc[UR34][R36.64], R0 ;  /* 0x0000000024004986 */ /* 0x0003e2000c101122 */
[C---:B------:R-:W-:Y:S01]  /*e42c0*/  PRMT R2, R5.reuse, 0x7771, RZ ;  /* 0x0000777105027816 */ /* 0x040fe200000000ff */
[----:B------:R-:W0:Y:S02]  /*e42d0*/  LDCU UR21, c[0x0][0x398] ;  /* 0x00007300ff1577ac */ /* 0x000e240008000800 */
[----:B------:R3:W-:Y:S04]  /*e42e0*/  @P3 STG.E.U8 desc[UR34][R28.64], R4 ;  /* 0x000000041c003986 */ /* 0x0007e8000c101122 */
[----:B-1----:R-:W2:Y:S01]  /*e42f0*/  LDL.LU.64 R36, [R1+0x1680] ;  /* 0x0016800001247983 */ /* 0x002ea20000300a00 */
[----:B------:R-:W-:-:S03]  /*e4300*/  PRMT R0, R5, 0x7770, RZ ;  /* 0x0000777005007816 */ /* 0x000fc600000000ff */
[----:B---3--:R-:W3:Y:S04]  /*e4310*/  LDL.LU.64 R28, [R1+0x1668] ;  /* 0x00166800011c7983 */ /* 0x008ee80000300a00 */
[----:B------:R-:W-:Y:S04]  /*e4320*/  @P5 STG.E.U8 desc[UR34][R22.64], R0 ;  /* 0x0000000016005986 */ /* 0x000fe8000c101122 */
[----:B------:R-:W3:Y:S04]  /*e4330*/  LDL.LU R53, [R1+0x2b0] ;  /* 0x0002b00001357983 */ /* 0x000ee80000300800 */
[----:B----4-:R1:W-:Y:S04]  /*e4340*/  @P6 STG.E.U8 desc[UR34][R20.64], R2 ;  /* 0x0000000214006986 */ /* 0x0103e8000c101122 */
[----:B-1----:R-:W4:Y:S01]  /*e4350*/  LDL.LU.64 R20, [R1+0x1660] ;  /* 0x0016600001147983 */ /* 0x002f220000300a00 */
[----:B------:R-:W-:-:S02]  /*e4360*/  ISETP.LT.AND P3, PT, R15, UR9, !P0 ;  /* 0x000000090f007c0c */ /* 0x000fc4000c761270 */
[C---:B------:R-:W-:Y:S02]  /*e4370*/  PRMT R3, R5.reuse, 0x7772, RZ ;  /* 0x0000777205037816 */ /* 0x040fe400000000ff */
[----:B------:R-:W-:Y:S02]  /*e4380*/  ISETP.LT.AND P4, PT, R54, UR22, !P0 ;  /* 0x0000001636007c0c */ /* 0x000fe4000c781270 */
[----:B------:R-:W-:Y:S01]  /*e4390*/  PRMT R4, R5, 0x7773, RZ ;  /* 0x0000777305047816 */ /* 0x000fe200000000ff */
[----:B------:R-:W-:Y:S01]  /*e43a0*/  VIADD R0, R11, 0x3a ;  /* 0x0000003a0b007836 */ /* 0x000fe20000000000 */
[----:B------:R-:W-:Y:S01]  /*e43b0*/  ISETP.LT.AND P6, PT, R13, UR7, !P0 ;  /* 0x000000070d007c0c */ /* 0x000fe2000c7c1270 */
[----:B------:R-:W1:Y:S04]  /*e43c0*/  LDCU UR9, c[0x0][0x398] ;  /* 0x00007300ff0977ac */ /* 0x000e680008000800 */
[----:B------:R0:W-:Y:S01]  /*e43d0*/  @P3 STG.E.U8 desc[UR34][R6.64], R3 ;  /* 0x0000000306003986 */ /* 0x0001e2000c101122 */
[----:B------:R-:W-:Y:S01]  /*e43e0*/  ISETP.LT.AND P5, PT, R12, UR23, !P0 ;  /* 0x000000170c007c0c */ /* 0x000fe2000c7a1270 */
[----:B------:R-:W1:Y:S01]  /*e43f0*/  LDCU UR7, c[0x0][0x398] ;  /* 0x00007300ff0777ac */ /* 0x000e620008000800 */
[----:B------:R-:W1:Y:S01]  /*e4400*/  LDCU UR22, c[0x0][0x398] ;  /* 0x00007300ff1677ac */ /* 0x000e620008000800 */
[----:B0-----:R-:W4:Y:S01]  /*e4410*/  LDL.LU.64 R6, [R1+0x1658] ;  /* 0x0016580001067983 */ /* 0x001f220000300a00 */
[----:B------:R-:W-:Y:S01]  /*e4420*/  ISETP.GE.AND P3, PT, R0, UR31, PT ;  /* 0x0000001f00007c0c */ /* 0x000fe2000bf66270 */
[----:B------:R-:W0:Y:S02]  /*e4430*/  LDCU UR23, c[0x0][0x398] ;  /* 0x00007300ff1777ac */ /* 0x000e240008000800 */
[----:B------:R-:W4:Y:S04]  /*e4440*/  LDL.LU.64 R26, [R1+0x1650] ;  /* 0x00165000011a7983 */ /* 0x000f280000300a00 */
[----:B------:R0:W-:Y:S01]  /*e4450*/  @P4 STG.E.U8 desc[UR34][R18.64], R4 ;  /* 0x0000000412004986 */ /* 0x0001e2000c101122 */
[----:B------:R-:W-:Y:S01]  /*e4460*/  ISETP.LT.AND P4, PT, R60, UR13, !P0 ;  /* 0x0000000d3c007c0c */ /* 0x000fe2000c781270 */
[----:B------:R-:W1:Y:S01]  /*e4470*/  LDCU UR13, c[0x0][0x398] ;  /* 0x00007300ff0d77ac */ /* 0x000e620008000800 */
[----:B------:R-:W-:Y:S01]  /*e4480*/  ISETP.LT.AND P0, PT, R48, UR6, !P0 ;  /* 0x0000000630007c0c */ /* 0x000fe2000c701270 */
[----:B------:R-:W1:Y:S01]  /*e4490*/  LDCU UR6, c[0x0][0x398] ;  /* 0x00007300ff0677ac */ /* 0x000e620008000800 */
[----:B0-----:R-:W4:Y:S01]  /*e44a0*/  LDL.LU.64 R18, [R1+0x1648] ;  /* 0x0016480001127983 */ /* 0x001f220000300a00 */
[----:B--2---:R-:W-:-:S02]  /*e44b0*/  PRMT R2, R52, 0x7770, RZ ;  /* 0x0000777034027816 */ /* 0x004fc400000000ff */
[----:B------:R-:W-:-:S03]  /*e44c0*/  PRMT R0, R52, 0x7771, RZ ;  /* 0x0000777134007816 */ /* 0x000fc600000000ff */
[----:B------:R0:W-:Y:S04]  /*e44d0*/  @P6 STG.E.U8 desc[UR34][R56.64], R2 ;  /* 0x0000000238006986 */ /* 0x0001e8000c101122 */
[----:B0-----:R-:W2:Y:S04]  /*e44e0*/  LDL.LU.64 R56, [R1+0x1640] ;  /* 0x0016400001387983 */ /* 0x001ea80000300a00 */
[----:B------:R-:W2:Y:S01]  /*e44f0*/  LDL.LU R5, [R1+0x2a0] ;  /* 0x0002a00001057983 */ /* 0x000ea20000300800 */
[----:B------:R-:W-:-:S03]  /*e4500*/  PRMT R2, R52, 0x7772, RZ ;  /* 0x0000777234027816 */ /* 0x000fc600000000ff */
[----:B------:R-:W2:Y:S04]  /*e4510*/  LDL.LU.64 R22, [R1+0x1630] ;  /* 0x0016300001167983 */ /* 0x000ea80000300a00 */
[----:B------:R0:W-:Y:S04]  /*e4520*/  @P5 STG.E.U8 desc[UR34][R36.64], R0 ;  /* 0x0000000024005986 */ /* 0x0001e8000c101122 */
[----:B---3--:R3:W-:Y:S04]  /*e4530*/  @P4 STG.E.U8 desc[UR34][R28.64], R2 ;  /* 0x000000021c004986 */ /* 0x0087e8000c101122 */
[----:B0-----:R-:W2:Y:S01]  /*e4540*/  LDL.LU.64 R36, [R1+0x1628] ;  /* 0x0016280001247983 */ /* 0x001ea20000300a00 */
[----:B------:R-:W-:-:S03]  /*e4550*/  PRMT R3, R52, 0x7773, RZ ;  /* 0x0000777334037816 */ /* 0x000fc600000000ff */
[----:B---3--:R-:W3:Y:S04]  /*e4560*/  LDL.LU.64 R28, [R1+0x1620] ;  /* 0x00162000011c7983 */ /* 0x008ee80000300a00 */
[----:B----4-:R0:W-:Y:S04]  /*e4570*/  @P0 STG.E.U8 desc[UR34][R20.64], R3 ;  /* 0x0000000314000986 */ /* 0x0101e8000c101122 */
[----:B0-----:R-:W4:Y:S01]  /*e4580*/  LDL.LU.64 R20, [R1+0x1618] ;  /* 0x0016180001147983 */ /* 0x001f220000300a00 */
[----:B------:R-:W-:Y:S01]  /*e4590*/  ISETP.LT.AND P6, PT, R9, UR4, !P1 ;  /* 0x0000000409007c0c */ /* 0x000fe2000cfc1270 */
[----:B------:R-:W0:Y:S01]  /*e45a0*/  LDCU UR4, c[0x0][0x398] ;  /* 0x00007300ff0477ac */ /* 0x000e220008000800 */
[----:B------:R-:W-:-:S02]  /*e45b0*/  ISETP.LT.AND P5, PT, R40, UR8, !P1 ;  /* 0x0000000828007c0c */ /* 0x000fc4000cfa1270 */
[----:B------:R-:W-:Y:S01]  /*e45c0*/  PRMT R0, R53, 0x7770, RZ ;  /* 0x0000777035007816 */ /* 0x000fe200000000ff */
[----:B------:R-:W0:Y:S01]  /*e45d0*/  LDCU UR8, c[0x0][0x398] ;  /* 0x00007300ff0877ac */ /* 0x000e220008000800 */
[----:B------:R-:W-:-:S07]  /*e45e0*/  ISETP.LT.AND P4, PT, R14, UR26, !P1 ;  /* 0x0000001a0e007c0c */ /* 0x000fce000cf81270 */
[----:B------:R0:W-:Y:S01]  /*e45f0*/  @P6 STG.E.U8 desc[UR34][R6.64], R0 ;  /* 0x0000000006006986 */ /* 0x0001e2000c101122 */
[----:B------:R-:W-:Y:S01]  /*e4600*/  ISETP.LT.AND P6, PT, R16, UR10, !P1 ;  /* 0x0000000a10007c0c */ /* 0x000fe2000cfc1270 */
[----:B------:R-:W1:Y:S01]  /*e4610*/  LDCU UR10, c[0x0][0x398] ;  /* 0x00007300ff0a77ac */ /* 0x000e620008000800 */
[----:B------:R-:W-:Y:S02]  /*e4620*/  ISETP.LT.AND P0, PT, R61, UR5, !P1 ;  /* 0x000000053d007c0c */ /* 0x000fe4000cf01270 */
[C---:B------:R-:W-:Y:S01]  /*e4630*/  PRMT R2, R53.reuse, 0x7772, RZ ;  /* 0x0000777235027816 */ /* 0x040fe200000000ff */
[----:B------:R-:W1:Y:S01]  /*e4640*/  LDCU UR5, c[0x0][0x398] ;  /* 0x00007300ff0577ac */ /* 0x000e620008000800 */
[----:B0-----:R-:W4:Y:S01]  /*e4650*/  LDL.LU.64 R6, [R1+0x1610] ;  /* 0x0016100001067983 */ /* 0x001f220000300a00 */
[----:B------:R-:W-:-:S03]  /*e4660*/  PRMT R0, R53, 0x7771, RZ ;  /* 0x0000777135007816 */ /* 0x000fc600000000ff */
[----:B------:R-:W4:Y:S04]  /*e4670*/  LDL.LU R52, [R1+0x290] ;  /* 0x0002900001347983 */ /* 0x000f280000300800 */
[----:B------:R0:W-:Y:S01]  /*e4680*/  @P5 STG.E.U8 desc[UR34][R26.64], R0 ;  /* 0x000000001a005986 */ /* 0x0001e2000c101122 */
[----:B------:R-:W-:Y:S01]  /*e4690*/  ISETP.LT.AND P5, PT, R8, UR12, !P1 ;  /* 0x0000000c08007c0c */ /* 0x000fe2000cfa1270 */
[----:B------:R-:W1:Y:S02]  /*e46a0*/  LDCU UR12, c[0x0][0x398] ;  /* 0x00007300ff0c77ac */ /* 0x000e640008000800 */
[----:B------:R0:W-:Y:S01]  /*e46b0*/  @P4 STG.E.U8 desc[UR34][R18.64], R2 ;  /* 0x0000000212004986 */ /* 0x0001e2000c101122 */
[----:B------:R-:W-:Y:S01]  /*e46c0*/  ISETP.LT.AND P4, PT, R44, UR14, !P1 ;  /* 0x0000000e2c007c0c */ /* 0x000fe2000cf81270 */
[----:B------:R-:W1:Y:S01]  /*e46d0*/  LDCU UR14, c[0x0][0x398] ;  /* 0x00007300ff0e77ac */ /* 0x000e620008000800 */
[----:B0-----:R-:W-:Y:S01]  /*e46e0*/  PRMT R0, R53, 0x7773, RZ ;  /* 0x0000777335007816 */ /* 0x001fe200000000ff */
[----:B------:R-:W4:Y:S04]  /*e46f0*/  LDL.LU.64 R18, [R1+0x1608] ;  /* 0x0016080001127983 */ /* 0x000f280000300a00 */
[----:B--2---:R0:W-:Y:S01]  /*e4700*/  @P6 STG.E.U8 desc[UR34][R56.64], R0 ;  /* 0x0000000038006986 */ /* 0x0041e2000c101122 */
[----:B------:R-:W-:-:S02]  /*e4710*/  PRMT R2, R5, 0x7770, RZ ;  /* 0x0000777005027816 */ /* 0x000fc400000000ff */
[----:B------:R-:W-:Y:S01]  /*e4720*/  ISETP.LT.AND P6, PT, R49, UR17, !P1 ;  /* 0x0000001131007c0c */ /* 0x000fe2000cfc1270 */
[----:B------:R-:W2:Y:S01]  /*e4730*/  LDCU UR17, c[0x0][0x398] ;  /* 0x00007300ff1177ac */ /* 0x000ea20008000800 */
[----:B0-----:R-:W2:Y:S01]  /*e4740*/  LDL.LU.64 R56, [R1+0x15f8] ;  /* 0x0015f80001387983 */ /* 0x001ea20000300a00 */
[----:B------:R-:W-:-:S03]  /*e4750*/  PRMT R0, R5, 0x7771, RZ ;  /* 0x0000777105007816 */ /* 0x000fc600000000ff */
[----:B------:R0:W-:Y:S04]  /*e4760*/  @P0 STG.E.U8 desc[UR34][R22.64], R2 ;  /* 0x0000000216000986 */ /* 0x0001e8000c101122 */
[----:B------:R-:W2:Y:S04]  /*e4770*/  LDL.LU R53, [R1+0x1f0] ;  /* 0x0001f00001357983 */ /* 0x000ea80000300800 */
[----:B------:R1:W-:Y:S01]  /*e4780*/  @P5 STG.E.U8 desc[UR34][R36.64], R0 ;  /* 0x0000000024005986 */ /* 0x0003e2000c101122 */
[----:B0-----:R-:W-:-:S03]  /*e4790*/  PRMT R2, R5, 0x7772, RZ ;  /* 0x0000777205027816 */ /* 0x001fc600000000ff */
[----:B-1----:R-:W2:Y:S04]  /*e47a0*/  LDL.LU.64 R36, [R1+0x1600] ;  /* 0x0016000001247983 */ /* 0x002ea80000300a00 */
[----:B---3--:R0:W-:Y:S01]  /*e47b0*/  @P4 STG.E.U8 desc[UR34][R28.64], R2 ;  /* 0x000000021c004986 */ /* 0x0081e2000c101122 */
[----:B------:R-:W-:-:S03]  /*e47c0*/  PRMT R0, R5, 0x7773, RZ ;  /* 0x0000777305007816 */ /* 0x000fc600000000ff */
[----:B0-----:R-:W3:Y:S04]  /*e47d0*/  LDL.LU.64 R28, [R1+0x15f0] ;  /* 0x0015f000011c7983 */ /* 0x001ee80000300a00 */
[----:B----4-:R0:W-:Y:S04]  /*e47e0*/  @P6 STG.E.U8 desc[UR34][R20.64], R0 ;  /* 0x0000000014006986 */ /* 0x0101e8000c101122 */
[----:B------:R-:W4:Y:S04]  /*e47f0*/  LDL.LU.64 R22, [R1+0x15e8] ;  /* 0x0015e80001167983 */ /* 0x000f280000300a00 */
[----:B0-----:R-:W4:Y:S01]  /*e4800*/  LDL.LU.64 R20, [R1+0x15d8] ;  /* 0x0015d80001147983 */ /* 0x001f220000300a00 */
[----:B------:R-:W-:Y:S01]  /*e4810*/  ISETP.LT.AND P0, PT, R32, UR15, !P1 ;  /* 0x0000000f20007c0c */ /* 0x000fe2000cf01270 */
[----:B------:R-:W0:Y:S01]  /*e4820*/  LDCU UR15, c[0x0][0x398] ;  /* 0x00007300ff0f77ac */ /* 0x000e220008000800 */
[----:B------:R-:W-:-:S02]  /*e4830*/  ISETP.LT.AND P5, PT, R24, UR11, !P1 ;  /* 0x0000000b18007c0c */ /* 0x000fc4000cfa1270 */
[----:B------:R-:W-:Y:S01]  /*e4840*/  ISETP.LT.AND P4, PT, R15, UR24, !P1 ;  /* 0x000000180f007c0c */ /* 0x000fe2000cf81270 */
[----:B------:R-:W1:Y:S01]  /*e4850*/  LDCU UR11, c[0x0][0x398] ;  /* 0x00007300ff0b77ac */ /* 0x000e620008000800 */
[C---:B------:R-:W-:Y:S02]  /*e4860*/  PRMT R2, R52.reuse, 0x7770, RZ ;  /* 0x0000777034027816 */ /* 0x040fe400000000ff */
[----:B------:R-:W-:Y:S01]  /*e4870*/  PRMT R0, R52, 0x7771, RZ ;  /* 0x0000777134007816 */ /* 0x000fe200000000ff */
[----:B------:R-:W0:Y:S04]  /*e4880*/  LDCU UR24, c[0x0][0x398] ;  /* 0x00007300ff1877ac */ /* 0x000e280008000800 */
[----:B------:R1:W-:Y:S01]  /*e4890*/  @P0 STG.E.U8 desc[UR34][R6.64], R2 ;  /* 0x0000000206000986 */ /* 0x0003e2000c101122 */
[----:B------:R-:W-:Y:S01]  /*e48a0*/  ISETP.LT.AND P0, PT, R54, UR16, !P1 ;  /* 0x0000001036007c0c */ /* 0x000fe2000cf01270 */
[----:B------:R-:W0:Y:S01]  /*e48b0*/  LDCU UR16, c[0x0][0x398] ;  /* 0x00007300ff1077ac */ /* 0x000e220008000800 */
[----:B-1----:R-:W-:Y:S01]  /*e48c0*/  PRMT R2, R52, 0x7772, RZ ;  /* 0x0000777234027816 */ /* 0x002fe200000000ff */
[----:B------:R-:W4:Y:S04]  /*e48d0*/  LDL.LU R6, [R1+0x1e0] ;  /* 0x0001e00001067983 */ /* 0x000f280000300800 */
[----:B------:R1:W-:Y:S01]  /*e48e0*/  @P5 STG.E.U8 desc[UR34][R18.64], R0 ;  /* 0x0000000012005986 */ /* 0x0003e2000c101122 */
[----:B------:R-:W-:-:S02]  /*e48f0*/  ISETP.LT.AND P5, PT, R13, UR25, !P1 ;  /* 0x000000190d007c0c */ /* 0x000fc4000cfa1270 */
[----:B------:R-:W-:Y:S01]  /*e4900*/  ISETP.LT.AND P6, PT, R12, UR18, !P1 ;  /* 0x000000120c007c0c */ /* 0x000fe2000cfc1270 */
[----:B------:R-:W0:Y:S01]  /*e4910*/  LDCU UR18, c[0x0][0x398] ;  /* 0x00007300ff1277ac */ /* 0x000e220008000800 */
[----:B-1----:R-:W4:Y:S01]  /*e4920*/  LDL.LU.64 R18, [R1+0x15e0] ;  /* 0x0015e00001127983 */ /* 0x002f220000300a00 */
[----:B------:R-:W-:-:S03]  /*e4930*/  VIADD R0, R11, 0x3b ;  /* 0x0000003b0b007836 */ /* 0x000fc60000000000 */
[----:B--2---:R1:W-:Y:S01]  /*e4940*/  @P4 STG.E.U8 desc[UR34][R56.64], R2 ;  /* 0x0000000238004986 */ /* 0x0043e2000c101122 */
[----:B------:R-:W-:Y:S01]  /*e4950*/  ISETP.LT.AND P4, PT, R60, UR19, !P1 ;  /* 0x000000133c007c0c */ /* 0x000fe2000cf81270 */
[----:B------:R-:W2:Y:S01]  /*e4960*/  LDCU UR19, c[0x0][0x398] ;  /* 0x00007300ff1377ac */ /* 0x000ea20008000800 */
[----:B-1----:R-:W-:Y:S01]  /*e4970*/  PRMT R2, R52, 0x7773, RZ ;  /* 0x0000777334027816 */ /* 0x002fe200000000ff */
[----:B------:R-:W2:Y:S01]  /*e4980*/  LDL.LU.64 R56, [R1+0x15c8] ;  /* 0x0015c80001387983 */ /* 0x000ea20000300a00 */
[----:B------:R-:W-:-:S03]  /*e4990*/  PRMT R3, R53, 0x7770, RZ ;  /* 0x0000777035037816 */ /* 0x000fc600000000ff */
[----:B------:R1:W-:Y:S01]  /*e49a0*/  @P0 STG.E.U8 desc[UR34][R36.64], R2 ;  /* 0x0000000224000986 */ /* 0x0003e2000c101122 */
[----:B------:R-:W-:Y:S02]  /*e49b0*/  ISETP.GE.AND P0, PT, R0, UR33, PT ;  /* 0x0000002100007c0c */ /* 0x000fe4000bf06270 */
[C---:B------:R-:W-:Y:S01]  /*e49c0*/  PRMT R0, R53.reuse, 0x7771, RZ ;  /* 0x0000777135007816 */ /* 0x040fe200000000ff */
[----:B-1----:R-:W2:Y:S04]  /*e49d0*/  LDL.LU.64 R36, [R1+0x15c0] ;  /* 0x0015c00001247983 */ /* 0x002ea80000300a00 */
[----:B---3--:R1:W-:Y:S01]  /*e49e0*/  @P5 STG.E.U8 desc[UR34][R28.64], R3 ;  /* 0x000000031c005986 */ /* 0x0083e2000c101122 */
[----:B------:R-:W-:-:S03]  /*e49f0*/  PRMT R2, R53, 0x7772, RZ ;  /* 0x0000777235027816 */ /* 0x000fc600000000ff */
[----:B-1----:R-:W3:Y:S04]  /*e4a00*/  LDL.LU.64 R28, [R1+0x15b0] ;  /* 0x0015b000011c7983 */ /* 0x002ee80000300a00 */
[----:B------:R-:W3:Y:S04]  /*e4a10*/  LDL.LU R5, [R1+0x1fdc] ;  /* 0x001fdc0001057983 */ /* 0x000ee80000300800 */
[----:B------:R-:W3:Y:S04]  /*e4a20*/  LDL.LU R52, [R1+0x1d0] ;  /* 0x0001d00001347983 */ /* 0x000ee80000300800 */
[----:B------:R-:W3:Y:S04]  /*e4a30*/  LDL.LU.64 R30, [R1+0x15d0] ;  /* 0x0015d000011e7983 */ /* 0x000ee80000300a00 */
[----:B----4-:R-:W-:Y:S04]  /*e4a40*/  @P6 STG.E.U8 desc[UR34][R22.64], R0 ;  /* 0x0000000016006986 */ /* 0x010fe8000c101122 */
[----:B------:R-:W4:Y:S04]  /*e4a50*/  LDL.LU.64 R26, [R1+0x15a8] ;  /* 0x0015a800011a7983 */ /* 0x000f280000300a00 */
[----:B------:R1:W-:Y:S04]  /*e4a60*/  @P4 STG.E.U8 desc[UR34][R20.64], R2 ;  /* 0x0000000214004986 */ /* 0x0003e8000c101122 */
[----:B-1----:R-:W4:Y:S01]  /*e4a70*/  LDL.LU.64 R20, [R1+0x15b8] ;  /* 0x0015b80001147983 */ /* 0x002f220000300a00 */
[----:B------:R-:W-:Y:S01]  /*e4a80*/  ISETP.LT.AND P1, PT, R48, UR20, !P1 ;  /* 0x0000001430007c0c */ /* 0x000fe2000cf21270 */
[----:B------:R-:W1:Y:S01]  /*e4a90*/  LDCU UR20, c[0x0][0x398] ;  /* 0x00007300ff1477ac */ /* 0x000e620008000800 */
[----:B------:R-:W-:Y:S01]  /*e4aa0*/  ISETP.LT.AND P5, PT, R9, UR21, !P2 ;  /* 0x0000001509007c0c */ /* 0x000fe2000d7a1270 */
[----:B------:R-:W4:Y:S01]  /*e4ab0*/  LDL.LU.64 R22, [R1+0x1598] ;  /* 0x0015980001167983 */ /* 0x000f220000300a00 */
[----:B------:R-:W-:Y:S01]  /*e4ac0*/  ISETP.LT.AND P6, PT, R40, UR9, !P2 ;  /* 0x0000000928007c0c */ /* 0x000fe2000d7c1270 */
[----:B------:R-:W0:Y:S01]  /*e4ad0*/  LDCU UR9, c[0x0][0x398] ;  /* 0x00007300ff0977ac */ /* 0x000e220008000800 */
[----:B------:R-:W-:-:S02]  /*e4ae0*/  PRMT R0, R53, 0x7773, RZ ;  /* 0x0000777335007816 */ /* 0x000fc400000000ff */
[----:B------:R-:W-:Y:S01]  /*e4af0*/  PRMT R2, R6, 0x7770, RZ ;  /* 0x0000777006027816 */ /* 0x000fe200000000ff */
[----:B------:R-:W4:Y:S01]  /*e4b00*/  LDL.LU R53, [R1+0x240] ;  /* 0x0002400001357983 */ /* 0x000f220000300800 */
[----:B------:R-:W-:Y:S01]  /*e4b10*/  ISETP.LT.AND P4, PT, R14, UR7, !P2 ;  /* 0x000000070e007c0c */ /* 0x000fe2000d781270 */
[----:B------:R-:W0:Y:S02]  /*e4b20*/  LDCU UR7, c[0x0][0x398] ;  /* 0x00007300ff0777ac */ /* 0x000e240008000800 */
[----:B------:R1:W-:Y:S01]  /*e4b30*/  @P1 STG.E.U8 desc[UR34][R18.64], R0 ;  /* 0x0000000012001986 */ /* 0x0003e2000c101122 */
[----:B------:R-:W-:Y:S01]  /*e4b40*/  ISETP.LT.AND P1, PT, R61, UR23, !P2 ;  /* 0x000000173d007c0c */ /* 0x000fe2000d721270 */
[----:B------:R-:W0:Y:S02]  /*e4b50*/  LDCU UR21, c[0x0][0x398] ;  /* 0x00007300ff1577ac */ /* 0x000e240008000800 */
[----:B-1----:R-:W4:Y:S01]  /*e4b60*/  LDL.LU.64 R18, [R1+0x15a0] ;  /* 0x0015a00001127983 */ /* 0x002f220000300a00 */
[----:B------:R-:W-:-:S03]  /*e4b70*/  PRMT R0, R6, 0x7771, RZ ;  /* 0x0000777106007816 */ /* 0x000fc600000000ff */
[----:B--2---:R1:W-:Y:S01]  /*e4b80*/  @P5 STG.E.U8 desc[UR34][R56.64], R2 ;  /* 0x0000000238005986 */ /* 0x0043e2000c101122 */
[----:B------:R-:W-:-:S03]  /*e4b90*/  ISETP.LT.AND P5, PT, R16, UR22, !P2 ;  /* 0x0000001610007c0c */ /* 0x000fc6000d7a1270 */
[----:B-1----:R-:W2:Y:S01]  /*e4ba0*/  LDL.LU.64 R56, [R1+0x1588] ;  /* 0x0015880001387983 */ /* 0x002ea20000300a00 */
[----:B------:R-:W-:-:S03]  /*e4bb0*/  PRMT R2, R6, 0x7772, RZ ;  /* 0x0000777206027816 */ /* 0x000fc600000000ff */
[----:B------:R1:W-:Y:S01]  /*e4bc0*/  @P6 STG.E.U8 desc[UR34][R36.64], R0 ;  /* 0x0000000024006986 */ /* 0x0003e2000c101122 */
[----:B------:R-:W-:Y:S01]  /*e4bd0*/  ISETP.LT.AND P6, PT, R8, UR13, !P2 ;  /* 0x0000000d08007c0c */ /* 0x000fe2000d7c1270 */
[----:B------:R-:W0:Y:S01]  /*e4be0*/  LDCU UR13, c[0x0][0x398] ;  /* 0x00007300ff0d77ac */ /* 0x000e220008000800 */
[----:B-1----:R-:W-:Y:S01]  /*e4bf0*/  PRMT R0, R6, 0x7773, RZ ;  /* 0x0000777306007816 */ /* 0x002fe200000000ff */
[----:B------:R-:W2:Y:S04]  /*e4c00*/  LDL.LU.64 R36, [R1+0x1590] ;  /* 0x0015900001247983 */ /* 0x000ea80000300a00 */
[----:B---3--:R1:W-:Y:S04]  /*e4c10*/  @P4 STG.E.U8 desc[UR34][R28.64], R2 ;  /* 0x000000021c004986 */ /* 0x0083e8000c101122 */
[----:B------:R-:W3:Y:S04]  /*e4c20*/  LDS.128 R4, [R5] ;  /* 0x0000000005047984 */ /* 0x000ee80000000c00 */
[----:B------:R0:W-:Y:S01]  /*e4c30*/  @P5 STG.E.U8 desc[UR34][R30.64], R0 ;  /* 0x000000001e005986 */ /* 0x0001e2000c101122 */
[----:B-1----:R-:W-:-:S03]  /*e4c40*/  PRMT R2, R52, 0x7770, RZ ;  /* 0x0000777034027816 */ /* 0x002fc600000000ff */
[----:B------:R-:W2:Y:S04]  /*e4c50*/  LDL.LU.64 R28, [R1+0x1580] ;  /* 0x00158000011c7983 */ /* 0x000ea80000300a00 */
[----:B----4-:R-:W-:Y:S01]  /*e4c60*/  @P1 STG.E.U8 desc[UR34][R26.64], R2 ;  /* 0x000000021a001986 */ /* 0x010fe2000c101122 */
[----:B0-----:R-:W-:-:S05]  /*e4c70*/  PRMT R0, R52, 0x7771, RZ ;  /* 0x0000777134007816 */ /* 0x001fca00000000ff */
[----:B------:R0:W-:Y:S04]  /*e4c80*/  @P6 STG.E.U8 desc[UR34][R20.64], R0 ;  /* 0x0000000014006986 */ /* 0x0001e8000c101122 */
[----:B0-----:R-:W4:Y:S01]  /*e4c90*/  LDL.LU.64 R20, [R1+0x1578] ;  /* 0x0015780001147983 */ /* 0x001f220000300a00 */
[----:B------:R-:W-:Y:S01]  /*e4ca0*/  ISETP.LT.AND P4, PT, R44, UR4, !P2 ;  /* 0x000000042c007c0c */ /* 0x000fe2000d781270 */
[----:B------:R-:W0:Y:S01]  /*e4cb0*/  LDCU UR4, c[0x0][0x398] ;  /* 0x00007300ff0477ac */ /* 0x000e220008000800 */
[----:B------:R-:W-:Y:S01]  /*e4cc0*/  ISETP.LT.AND P5, PT, R49, UR6, !P2 ;  /* 0x0000000631007c0c */ /* 0x000fe2000d7a1270 */
[----:B------:R-:W4:Y:S01]  /*e4cd0*/  LDL.LU.64 R26, [R1+0x1570] ;  /* 0x00157000011a7983 */ /* 0x000f220000300a00 */
[----:B------:R-:W-:Y:S01]  /*e4ce0*/  ISETP.LT.AND P1, PT, R32, UR8, !P2 ;  /* 0x0000000820007c0c */ /* 0x000fe2000d721270 */
[----:B------:R-:W1:Y:S01]  /*e4cf0*/  LDCU UR6, c[0x0][0x398] ;  /* 0x00007300ff0677ac */ /* 0x000e620008000800 */
[----:B------:R-:W-:-:S02]  /*e4d00*/  PRMT R2, R52, 0x7772, RZ ;  /* 0x0000777234027816 */ /* 0x000fc400000000ff */
[----:B------:R-:W-:Y:S01]  /*e4d10*/  PRMT R0, R52, 0x7773, RZ ;  /* 0x0000777334007816 */ /* 0x000fe200000000ff */
[----:B------:R-:W0:Y:S01]  /*e4d20*/  LDCU UR8, c[0x0][0x398] ;  /* 0x00007300ff0877ac */ /* 0x000e220008000800 */
[----:B------:R-:W-:-:S03]  /*e4d30*/  ISETP.LT.AND P6, PT, R24, UR5, !P2 ;  /* 0x0000000518007c0c */ /* 0x000fc6000d7c1270 */
[----:B------:R1:W-:Y:S01]  /*e4d40*/  @P4 STG.E.U8 desc[UR34][R22.64], R2 ;  /* 0x0000000216004986 */ /* 0x0003e2000c101122 */
[----:B------:R-:W-:Y:S01]  /*e4d50*/  ISETP.LT.AND P4, PT, R15, UR10, !P2 ;  /* 0x0000000a0f007c0c */ /* 0x000fe2000d781270 */
[----:B------:R-:W0:Y:S02]  /*e4d60*/  LDCU UR5, c[0x0][0x398] ;  /* 0x00007300ff0577ac */ /* 0x000e240008000800 */
[----:B------:R0:W-:Y:S01]  /*e4d70*/  @P5 STG.E.U8 desc[UR34][R18.64], R0 ;  /* 0x0000000012005986 */ /* 0x0001e2000c101122 */
[----:B---3--:R-:W-:Y:S01]  /*e4d80*/  PRMT R3, R4, 0x7770, RZ ;  /* 0x0000777004037816 */ /* 0x008fe200000000ff */
[----:B------:R-:W3:Y:S01]  /*e4d90*/  LDCU UR10, c[0x0][0x398] ;  /* 0x00007300ff0a77ac */ /* 0x000ee20008000800 */
[C---:B-1----:R-:W-:Y:S01]  /*e4da0*/  PRMT R2, R53.reuse, 0x7770, RZ ;  /* 0x0000777035027816 */ /* 0x042fe200000000ff */
[----:B------:R-:W3:Y:S01]  /*e4db0*/  LDL.LU.64 R22, [R1+0x1568] ;  /* 0x0015680001167983 */ /* 0x000ee20000300a00 */
[----:B0-----:R-:W-:-:S03]  /*e4dc0*/  PRMT R0, R53, 0x7771, RZ ;  /* 0x0000777135007816 */ /* 0x001fc600000000ff */
[----:B--2---:R0:W-:Y:S01]  /*e4dd0*/  @P1 STG.E.U8 desc[UR34][R56.64], R2 ;  /* 0x0000000238001986 */ /* 0x0041e2000c101122 */
[----:B------:R-:W-:Y:S01]  /*e4de0*/  ISETP.LT.AND P1, PT, R54, UR12, !P2 ;  /* 0x0000000c36007c0c */ /* 0x000fe2000d721270 */
[----:B------:R-:W1:Y:S02]  /*e4df0*/  LDCU UR12, c[0x0][0x398] ;  /* 0x00007300ff0c77ac */ /* 0x000e640008000800 */
[----:B0-----:R-:W2:Y:S04]  /*e4e00*/  LDL.LU.64 R56, [R1+0x1558] ;  /* 0x0015580001387983 */ /* 0x001ea80000300a00 */
[----:B------:R-:W2:Y:S01]  /*e4e10*/  LDL.LU R52, [R1+0x2b4] ;  /* 0x0002b40001347983 */ /* 0x000ea20000300800 */
[----:B------:R-:W-:-:S03]  /*e4e20*/  PRMT R2, R53, 0x7772, RZ ;  /* 0x0000777235027816 */ /* 0x000fc600000000ff */
[----:B------:R-:W2:Y:S04]  /*e4e30*/  LDL.LU.64 R18, [R1+0x1560] ;  /* 0x0015600001127983 */ /* 0x000ea80000300a00 */
[----:B------:R0:W-:Y:S04]  /*e4e40*/  @P6 STG.E.U8 desc[UR34][R36.64], R0 ;  /* 0x0000000024006986 */ /* 0x0001e8000c101122 */
[----:B0-----:R-:W2:Y:S04]  /*e4e50*/  LDL.LU.64 R36, [R1+0x1510] ;  /* 0x0015100001247983 */ /* 0x001ea80000300a00 */
[----:B------:R0:W-:Y:S02]  /*e4e60*/  @P4 STG.E.U8 desc[UR34][R28.64], R2 ;  /* 0x000000021c004986 */ /* 0x0001e4000c101122 */
[----:B0-----:R-:W-:-:S02]  /*e4e70*/  PRMT R2, R53, 0x7773, RZ ;  /* 0x0000777335027816 */ /* 0x001fc400000000ff */
[----:B------:R-:W2:Y:S04]  /*e4e80*/  LDL.LU.64 R28, [R1+0x1518] ;  /* 0x00151800011c7983 */ /* 0x000ea80000300a00 */
[----:B----4-:R0:W-:Y:S04]  /*e4e90*/  @P1 STG.E.U8 desc[UR34][R20.64], R2 ;  /* 0x0000000214001986 */ /* 0x0101e8000c101122 */
[----:B0-----:R-:W4:Y:S01]  /*e4ea0*/  LDL.LU.64 R20, [R1+0x1508] ;  /* 0x0015080001147983 */ /* 0x001f220000300a00 */
[----:B------:R-:W-:Y:S01]  /*e4eb0*/  ISETP.LT.AND P5, PT, R13, UR14, !P2 ;  /* 0x0000000e0d007c0c */ /* 0x000fe2000d7a1270 */
[----:B------:R-:W-:Y:S01]  /*e4ec0*/  VIADD R0, R11, 0x3c ;  /* 0x0000003c0b007836 */ /* 0x000fe20000000000 */
[----:B------:R-:W-:Y:S01]  /*e4ed0*/  ISETP.LT.AND P4, PT, R12, UR11, !P2 ;  /* 0x0000000b0c007c0c */ /* 0x000fe2000d781270 */
[----:B------:R-:W4:Y:S01]  /*e4ee0*/  LDL.LU R10, [R1+0x2a4] ;  /* 0x0002a400010a7983 */ /* 0x000f220000300800 */
[----:B------:R-:W-:Y:S01]  /*e4ef0*/  ISETP.LT.AND P6, PT, R60, UR15, !P2 ;  /* 0x0000000f3c007c0c */ /* 0x000fe2000d7c1270 */
[----:B------:R-:W0:Y:S01]  /*e4f00*/  LDCU UR11, c[0x0][0x398] ;  /* 0x00007300ff0b77ac */ /* 0x000e220008000800 */
[----:B------:R-:W-:Y:S01]  /*e4f10*/  ISETP.GE.AND P1, PT, R0, UR37, PT ;  /* 0x0000002500007c0c */ /* 0x000fe2000bf26270 */
[----:B------:R-:W4:Y:S01]  /*e4f20*/  LDL.LU.64 R30, [R1+0x1500] ;  /* 0x00150000011e7983 */ /* 0x000f220000300a00 */
[----:B------:R-:W-:Y:S01]  /*e4f30*/  PRMT R0, R4, 0x7771, RZ ;  /* 0x0000777104007816 */ /* 0x000fe200000000ff */
[----:B------:R-:W0:Y:S01]  /*e4f40*/  LDCU UR14, c[0x0][0x398] ;  /* 0x00007300ff0e77ac */ /* 0x000e220008000800 */
[----:B------:R-:W-:-:S02]  /*e4f50*/  ISETP.LT.AND P2, PT, R48, UR17, !P2 ;  /* 0x0000001130007c0c */ /* 0x000fc4000d741270 */
[C---:B------:R-:W-:Y:S01]  /*e4f60*/  PRMT R2, R4.reuse, 0x7772, RZ ;  /* 0x0000777204027816 */ /* 0x040fe200000000ff */
[----:B------:R1:W-:Y:S01]  /*e4f70*/  @P5 STG.E.U8 desc[UR34][R26.64], R3 ;  /* 0x000000031a005986 */ /* 0x0003e2000c101122 */
[----:B------:R-:W-:Y:S01]  /*e4f80*/  ISETP.LT.AND P5, PT, R9, UR16, !P3 ;  /* 0x0000001009007c0c */ /* 0x000fe2000dfa1270 */
[----:B------:R-:W0:Y:S02]  /*e4f90*/  LDCU UR15, c[0x0][0x398] ;  /* 0x00007300ff0f77ac */ /* 0x000e240008000800 */
[----:B---3--:R3:W-:Y:S01]  /*e4fa0*/  @P4 STG.E.U8 desc[UR34][R22.64], R0 ;  /* 0x0000000016004986 */ /* 0x0087e2000c101122 */
[----:B------:R-:W-:Y:S01]  /*e4fb0*/  PRMT R4, R4, 0x7773, RZ ;  /* 0x0000777304047816 */ /* 0x000fe200000000ff */
[----:B------:R-:W0:Y:S01]  /*e4fc0*/  LDCU UR16, c[0x0][0x398] ;  /* 0x00007300ff1077ac */ /* 0x000e220008000800 */
[----:B------:R-:W0:Y:S01]  /*e4fd0*/  LDCU UR17, c[0x0][0x398] ;  /* 0x00007300ff1177ac */ /* 0x000e220008000800 */
[----:B-1----:R-:W4:Y:S01]  /*e4fe0*/  LDL.LU.64 R26, [R1+0x14d0] ;  /* 0x0014d000011a7983 */ /* 0x002f220000300a00 */
[----:B------:R-:W-:Y:S01]  /*e4ff0*/  ISETP.LT.AND P4, PT, R14, UR18, !P3 ;  /* 0x000000120e007c0c */ /* 0x000fe2000df81270 */
[----:B------:R-:W1:Y:S02]  /*e5000*/  LDCU UR18, c[0x0][0x398] ;  /* 0x00007300ff1277ac */ /* 0x000e640008000800 */
[----:B--2---:R2:W-:Y:S01]  /*e5010*/  @P6 STG.E.U8 desc[UR34][R56.64], R2 ;  /* 0x0000000238006986 */ /* 0x0045e2000c101122 */
[----:B------:R-:W-:-:S02]  /*e5020*/  ISETP.LT.AND P6, PT, R40, UR24, !P3 ;  /* 0x0000001828007c0c */ /* 0x000fc4000dfc1270 */
[C---:B---3--:R-:W-:Y:S01]  /*e5030*/  PRMT R0, R52.reuse, 0x7770, RZ ;  /* 0x0000777034007816 */ /* 0x048fe200000000ff */
[----:B--2---:R-:W2:Y:S04]  /*e5040*/  LDL.LU.64 R56, [R1+0x14c8] ;  /* 0x0014c80001387983 */ /* 0x004ea80000300a00 */
[----:B------:R-:W3:Y:S04]  /*e5050*/  LDL.LU.64 R22, [R1+0x14c0] ;  /* 0x0014c00001167983 */ /* 0x000ee80000300a00 */
[----:B------:R-:W3:Y:S04]  /*e5060*/  LDL.LU R53, [R1+0x294] ;  /* 0x0002940001357983 */ /* 0x000ee80000300800 */
[----:B------:R0:W-:Y:S04]  /*e5070*/  @P2 STG.E.U8 desc[UR34][R18.64], R4 ;  /* 0x0000000412002986 */ /* 0x0001e8000c101122 */
[----:B------:R1:W-:Y:S01]  /*e5080*/  @P5 STG.E.U8 desc[UR34][R36.64], R0 ;  /* 0x0000000024005986 */ /* 0x0003e2000c101122 */
[----:B------:R-:W-:-:S03]  /*e5090*/  PRMT R2, R52, 0x7772, RZ ;  /* 0x0000777234027816 */ /* 0x000fc600000000ff */
[----:B0-----:R-:W3:Y:S04]  /*e50a0*/  LDL.LU.64 R18, [R1+0x14b8] ;  /* 0x0014b80001127983 */ /* 0x001ee80000300a00 */
[----:B-1----:R-:W3:Y:S01]  /*e50b0*/  LDL.LU.64 R36, [R1+0x1490] ;  /* 0x0014900001247983 */ /* 0x002ee20000300a00 */
[----:B------:R-:W-:-:S05]  /*e50c0*/  PRMT R0, R52, 0x7771, RZ ;  /* 0x0000777134007816 */ /* 0x000fca00000000ff */
[----:B------:R0:W-:Y:S04]  /*e50d0*/  @P6 STG.E.U8 desc[UR34][R28.64], R0 ;  /* 0x000000001c006986 */ /* 0x0001e8000c101122 */
[----:B0-----:R-:W3:Y:S04]  /*e50e0*/  LDL.LU.64 R28, [R1+0x1488] ;  /* 0x00148800011c7983 */ /* 0x001ee80000300a00 */
[----:B----4-:R0:W-:Y:S04]  /*e50f0*/  @P4 STG.E.U8 desc[UR34][R20.64], R2 ;  /* 0x0000000214004986 */ /* 0x0101e8000c101122 */
[----:B0-----:R-:W4:Y:S01]  /*e5100*/  LDL.LU.64 R20, [R1+0x1460] ;  /* 0x0014600001147983 */ /* 0x001f220000300a00 */
[----:B------:R-:W-:Y:S01]  /*e5110*/  ISETP.LT.AND P5, PT, R16, UR19, !P3 ;  /* 0x0000001310007c0c */ /* 0x000fe2000dfa1270 */
[----:B------:R-:W0:Y:S01]  /*e5120*/  LDCU UR19, c[0x0][0x398] ;  /* 0x00007300ff1377ac */ /* 0x000e220008000800 */
[----:B------:R-:W-:-:S02]  /*e5130*/  ISETP.LT.AND P2, PT, R61, UR20, !P3 ;  /* 0x000000143d007c0c */ /* 0x000fc4000df41270 */
[----:B------:R-:W-:Y:S01]  /*e5140*/  ISETP.LT.AND P6, PT, R8, UR7, !P3 ;  /* 0x0000000708007c0c */ /* 0x000fe2000dfc1270 */
[----:B------:R-:W1:Y:S01]  /*e5150*/  LDCU UR7, c[0x0][0x398] ;  /* 0x00007300ff0777ac */ /* 0x000e620008000800 */
[----:B------:R-:W-:Y:S02]  /*e5160*/  PRMT R0, R52, 0x7773, RZ ;  /* 0x0000777334007816 */ /* 0x000fe400000000ff */
[----:B------:R-:W-:Y:S01]  /*e5170*/  ISETP.LT.AND P4, PT, R44, UR9, !P3 ;  /* 0x000000092c007c0c */ /* 0x000fe2000df81270 */
[----:B------:R-:W0:Y:S01]  /*e5180*/  LDCU UR9, c[0x0][0x398] ;  /* 0x00007300ff0977ac */ /* 0x000e220008000800 */
[----:B------:R-:W-:-:S03]  /*e5190*/  PRMT R2, R10, 0x7770, RZ ;  /* 0x000077700a027816 */ /* 0x000fc600000000ff */
[----:B------:R1:W-:Y:S01]  /*e51a0*/  @P5 STG.E.U8 desc[UR34][R30.64], R0 ;  /* 0x000000001e005986 */ /* 0x0003e2000c101122 */
[----:B------:R-:W-:-:S03]  /*e51b0*/  ISETP.LT.AND P5, PT, R49, UR21, !P3 ;  /* 0x0000001531007c0c */ /* 0x000fc6000dfa1270 */
[----:B------:R0:W-:Y:S01]  /*e51c0*/  @P2 STG.E.U8 desc[UR34][R26.64], R2 ;  /* 0x000000021a002986 */ /* 0x0001e2000c101122 */
[----:B------:R-:W-:Y:S01]  /*e51d0*/  ISETP.LT.AND P2, PT, R32, UR4, !P3 ;  /* 0x0000000420007c0c */ /* 0x000fe2000df41270 */
[----:B------:R-:W2:Y:S01]  /*e51e0*/  LDCU UR4, c[0x0][0x398] ;  /* 0x00007300ff0477ac */ /* 0x000ea20008000800 */
[C---:B-1----:R-:W-:Y:S02]  /*e51f0*/  PRMT R0, R10.reuse, 0x7771, RZ ;  /* 0x000077710a007816 */ /* 0x042fe400000000ff */
[----:B0-----:R-:W-:-:S03]  /*e5200*/  PRMT R2, R10, 0x7772, RZ ;  /* 0x000077720a027816 */ /* 0x001fc600000000ff */
[----:B--2---:R0:W-:Y:S01]  /*e5210*/  @P6 STG.E.U8 desc[UR34][R56.64], R0 ;  /* 0x0000000038006986 */ /* 0x0041e2000c101122 */
[----:B------:R-:W-:Y:S01]  /*e5220*/  ISETP.LT.AND P6, PT, R24, UR6, !P3 ;  /* 0x0000000618007c0c */ /* 0x000fe2000dfc1270 */
[----:B------:R-:W1:Y:S02]  /*e5230*/  LDCU UR6, c[0x0][0x398] ;  /* 0x00007300ff0677ac */ /* 0x000e640008000800 */
[----:B---3--:R2:W-:Y:S01]  /*e5240*/  @P4 STG.E.U8 desc[UR34][R22.64], R2 ;  /* 0x0000000216004986 */ /* 0x0085e2000c101122 */
[----:B------:R-:W-:Y:S01]  /*e5250*/  ISETP.LT.AND P4, PT, R15, UR5, !P3 ;  /* 0x000000050f007c0c */ /* 0x000fe2000df81270 */
[----:B------:R-:W3:Y:S02]  /*e5260*/  LDCU UR5, c[0x0][0x398] ;  /* 0x00007300ff0577ac */ /* 0x000ee40008000800 */
[----:B0-----:R-:W3:Y:S01]  /*e5270*/  LDL.LU.64 R56, [R1+0x1480] ;  /* 0x0014800001387983 */ /* 0x001ee20000300a00 */
[----:B------:R-:W-:-:S03]  /*e5280*/  PRMT R0, R10, 0x7773, RZ ;  /* 0x000077730a007816 */ /* 0x000fc600000000ff */
[----:B------:R-:W3:Y:S01]  /*e5290*/  LDL.LU R52, [R1+0x1f4] ;  /* 0x0001f40001347983 */ /* 0x000ee20000300800 */
[----:B--2---:R-:W-:-:S03]  /*e52a0*/  PRMT R2, R53, 0x7770, RZ ;  /* 0x0000777035027816 */ /* 0x004fc600000000ff */
[----:B------:R-:W2:Y:S04]  /*e52b0*/  LDL.LU.64 R22, [R1+0x1478] ;  /* 0x0014780001167983 */ /* 0x000ea80000300a00 */
[----:B------:R0:W-:Y:S04]  /*e52c0*/  @P5 STG.E.U8 desc[UR34][R18.64], R0 ;  /* 0x0000000012005986 */ /* 0x0001e8000c101122 */
[----:B------:R1:W-:Y:S01]  /*e52d0*/  @P2 STG.E.U8 desc[UR34][R36.64], R2 ;  /* 0x0000000224002986 */ /* 0x0003e2000c101122 */
[----:B0-----:R-:W-:-:S03]  /*e52e0*/  PRMT R0, R53, 0x7771, RZ ;  /* 0x0000777135007816 */ /* 0x001fc600000000ff */
[----:B-1----:R-:W2:Y:S01]  /*e52f0*/  LDL.LU.64 R36, [R1+0x1438] ;  /* 0x0014380001247983 */ /* 0x002ea20000300a00 */
[----:B------:R-:W-:-:S03]  /*e5300*/  PRMT R2, R53, 0x7772, RZ ;  /* 0x0000777235027816 */ /* 0x000fc600000000ff */
[----:B------:R0:W-:Y:S04]  /*e5310*/  @P6 STG.E.U8 desc[UR34][R28.64], R0 ;  /* 0x000000001c006986 */ /* 0x0001e8000c101122 */
[----:B0-----:R-:W2:Y:S04]  /*e5320*/  LDL.LU.64 R28, [R1+0x1458] ;  /* 0x00145800011c7983 */ /* 0x001ea80000300a00 */
[----:B----4-:R0:W-:Y:S04]  /*e5330*/  @P4 STG.E.U8 desc[UR34][R20.64], R2 ;  /* 0x0000000214004986 */ /* 0x0101e8000c101122 */
[----:B0-----:R-:W4:Y:S01]  /*e5340*/  LDL.LU.64 R20, [R1+0x1450] ;  /* 0x0014500001147983 */ /* 0x001f220000300a00 */
[----:B------:R-:W-:Y:S01]  /*e5350*/  ISETP.LT.AND P5, PT, R54, UR8, !P3 ;  /* 0x0000000836007c0c */ /* 0x000fe2000dfa1270 */
[----:B------:R-:W-:Y:S01]  /*e5360*/  VIADD R0, R11, 0x3d ;  /* 0x0000003d0b007836 */ /* 0x000fe20000000000 */
[----:B------:R-:W-:Y:S01]  /*e5370*/  ISETP.LT.AND P4, PT, R13, UR10, !P3 ;  /* 0x0000000a0d007c0c */ /* 0x000fe2000df81270 */
[----:B------:R-:W4:Y:S01]  /*e5380*/  LDL.LU R10, [R1+0x1e4] ;  /* 0x0001e400010a7983 */ /* 0x000f220000300800 */
[----:B------:R-:W-:Y:S01]  /*e5390*/  PRMT R2, R53, 0x7773, RZ ;  /* 0x0000777335027816 */ /* 0x000fe200000000ff */
[----:B------:R-:W0:Y:S01]  /*e53a0*/  LDCU UR8, c[0x0][0x398] ;  /* 0x00007300ff0877ac */ /* 0x000e220008000800 */
[----:B------:R-:W-:Y:S01]  /*e53b0*/  ISETP.LT.AND P6, PT, R12, UR12, !P3 ;  /* 0x0000000c0c007c0c */ /* 0x000fe2000dfc1270 */
[----:B------:R-:W4:Y:S01]  /*e53c0*/  LDL.LU.64 R18, [R1+0x1420] ;  /* 0x0014200001127983 */ /* 0x000f220000300a00 */
[----:B------:R-:W-:Y:S01]  /*e53d0*/  ISETP.GE.AND P2, PT, R0, UR39, PT ;  /* 0x0000002700007c0c */ /* 0x000fe2000bf46270 */
[----:B------:R-:W1:Y:S01]  /*e53e0*/  LDCU UR10, c[0x0][0x398] ;  /* 0x00007300ff0a77ac */ /* 0x000e620008000800 */
[----:B------:R-:W0:Y:S03]  /*e53f0*/  LDCU UR12, c[0x0][0x398] ;  /* 0x00007300ff0c77ac */ /* 0x000e260008000800 */
[----:B---3--:R3:W-:Y:S01]  /*e5400*/  @P5 STG.E.U8 desc[UR34][R56.64], R2 ;  /* 0x0000000238005986 */ /* 0x0087e2000c101122 */
[----:B------:R-:W-:Y:S01]  /*e5410*/  ISETP.LT.AND P5, PT, R60, UR13, !P3 ;  /* 0x0000000d3c007c0c */ /* 0x000fe2000dfa1270 */
[----:B------:R-:W0:Y:S01]  /*e5420*/  LDCU UR13, c[0x0][0x398] ;  /* 0x00007300ff0d77ac */ /* 0x000e220008000800 */
[----:B------:R-:W-:-:S02]  /*e5430*/  PRMT R0, R52, 0x7770, RZ ;  /* 0x0000777034007816 */ /* 0x000fc400000000ff */
[----:B------:R-:W-:Y:S01]  /*e5440*/  ISETP.LT.AND P3, PT, R48, UR11, !P3 ;  /* 0x0000000b30007c0c */ /* 0x000fe2000df61270 */
[----:B------:R-:W0:Y:S01]  /*e5450*/  LDCU UR11, c[0x0][0x398] ;  /* 0x00007300ff0b77ac */ /* 0x000e220008000800 */
[----:B---3--:R-:W3:Y:S01]  /*e5460*/  LDL.LU.64 R56, [R1+0x1408] ;  /* 0x0014080001387983 */ /* 0x008ee20000300a00 */
[----:B------:R-:W-:-:S03]  /*e5470*/  PRMT R2, R52, 0x7771, RZ ;  /* 0x0000777134027816 */ /* 0x000fc600000000ff */
[----:B------:R-:W3:Y:S04]  /*e5480*/  LDL.LU.64 R30, [R1+0x1400] ;  /* 0x00140000011e7983 */ /* 0x000ee80000300a00 */
[----:B------:R-:W3:Y:S04]  /*e5490*/  LDL.LU.64 R26, [R1+0x13e0] ;  /* 0x0013e000011a7983 */ /* 0x000ee80000300a00 */
[----:B------:R-:W3:Y:S04]  /*e54a0*/  LDL.LU R53, [R1+0x1d4] ;  /* 0x0001d40001357983 */ /* 0x000ee80000300800 */
[----:B--2---:R2:W-:Y:S04]  /*e54b0*/  @P4 STG.E.U8 desc[UR34][R22.64], R0 ;  /* 0x0000000016004986 */ /* 0x0045e8000c101122 */
[----:B------:R0:W-:Y:S01]  /*e54c0*/  @P6 STG.E.U8 desc[UR34][R36.64], R2 ;  /* 0x0000000224006986 */ /* 0x0001e2000c101122 */
[----:B--2---:R-:W-:-:S03]  /*e54d0*/  PRMT R0, R52, 0x7772, RZ ;  /* 0x0000777234007816 */ /* 0x004fc600000000ff */
[----:B0-----:R-:W2:Y:S01]  /*e54e0*/  LDL.LU.64 R36, [R1+0x13d8] ;  /* 0x0013d80001247983 */ /* 0x001ea20000300a00 */
[----:B------:R-:W-:-:S03]  /*e54f0*/  PRMT R2, R52, 0x7773, RZ ;  /* 0x0000777334027816 */ /* 0x000fc600000000ff */
[----:B------:R-:W2:Y:S04]  /*e5500*/  LDL.LU.64 R22, [R1+0x13c0] ;  /* 0x0013c00001167983 */ /* 0x000ea80000300a00 */
[----:B------:R0:W-:Y:S04]  /*e5510*/  @P5 STG.E.U8 desc[UR34][R28.64], R0 ;  /* 0x000000001c005986 */ /* 0x0001e8000c101122 */
[----:B0-----:R-:W2:Y:S04]  /*e5520*/  LDL.LU.64 R28, [R1+0x13b8] ;  /* 0x0013b800011c7983 */ /* 0x001ea80000300a00 */
[----:B----4-:R0:W-:Y:S04]  /*e5530*/  @P3 STG.E.U8 desc[UR34][R20.64], R2 ;  /* 0x0000000214003986 */ /* 0x0101e8000c101122 */
[----:B0-----:R-:W4:Y:S01]  /*e5540*/  LDL.LU.64 R20, [R1+0x1390] ;  /* 0x0013900001147983 */ /* 0x001f220000300a00 */
[----:B------:R-:W-:Y:S01]  /*e5550*/  ISETP.LT.AND P6, PT, R9, UR14, !P0 ;  /* 0x0000000e09007c0c */ /* 0x000fe2000c7c1270 */
[----:B------:R-:W0:Y:S01]  /*e5560*/  LDCU UR14, c[0x0][0x398] ;  /* 0x00007300ff0e77ac */ /* 0x000e220008000800 */
[----:B------:R-:W-:Y:S01]  /*e5570*/  ISETP.LT.AND P4, PT, R40, UR15, !P0 ;  /* 0x0000000f28007c0c */ /* 0x000fe2000c781270 */
[----:B------:R-:W4:Y:S01]  /*e5580*/  LDL.LU R52, [R1+0x244] ;  /* 0x0002440001347983 */ /* 0x000f220000300800 */
        /* <DEDUP_REMOVED lines=9> */
[----:B-1----:R-:W-:Y:S01]  /*e5620*/  PRMT R0, R10, 0x7772, RZ ;  /* 0x000077720a007816 */ /* 0x002fe200000000ff */
[----:B------:R-:W4:Y:S04]  /*e5630*/  LDL.LU.64 R18, [R1+0x13b0] ;  /* 0x0013b00001127983 */ /* 0x000f280000300a00 */
[----:B---3--:R1:W-:Y:S01]  /*e5640*/  @P4 STG.E.U8 desc[UR34][R56.64], R2 ;  /* 0x0000000238004986 */ /* 0x0083e2000c101122 */
[----:B------:R-:W-:Y:S01]  /*e5650*/  ISETP.LT.AND P4, PT, R8, UR7, !P0 ;  /* 0x0000000708007c0c */ /* 0x000fe2000c781270 */
[----:B------:R-:W3:Y:S02]  /*e5660*/  LDCU UR7, c[0x0][0x398] ;  /* 0x00007300ff0777ac */ /* 0x000ee40008000800 */
[----:B------:R0:W-:Y:S01]  /*e5670*/  @P5 STG.E.U8 desc[UR34][R30.64], R0 ;  /* 0x000000001e005986 */ /* 0x0001e2000c101122 */
[----:B------:R-:W-:Y:S01]  /*e5680*/  ISETP.LT.AND P5, PT, R44, UR9, !P0 ;  /* 0x000000092c007c0c */ /* 0x000fe2000c7a1270 */
[----:B------:R-:W2:Y:S01]  /*e5690*/  LDCU UR9, c[0x0][0x398] ;  /* 0x00007300ff0977ac */ /* 0x000ea20008000800 */
[----:B-1----:R-:W-:Y:S01]  /*e56a0*/  PRMT R2, R10, 0x7773, RZ ;  /* 0x000077730a027816 */ /* 0x002fe200000000ff */
[----:B------:R-:W3:Y:S01]  /*e56b0*/  LDL.LU.64 R56, [R1+0x1368] ;  /* 0x0013680001387983 */ /* 0x000ee20000300a00 */
[----:B0-----:R-:W-:-:S03]  /*e56c0*/  PRMT R0, R53, 0x7770, RZ ;  /* 0x0000777035007816 */ /* 0x001fc600000000ff */
[----:B------:R0:W-:Y:S01]  /*e56d0*/  @P3 STG.E.U8 desc[UR34][R26.64], R2 ;  /* 0x000000021a003986 */ /* 0x0001e2000c101122 */
[----:B------:R-:W-:Y:S01]  /*e56e0*/  ISETP.LT.AND P3, PT, R49, UR4, !P0 ;  /* 0x0000000431007c0c */ /* 0x000fe2000c761270 */
[----:B------:R-:W1:Y:S01]  /*e56f0*/  LDCU UR4, c[0x0][0x398] ;  /* 0x00007300ff0477ac */ /* 0x000e620008000800 */
[C---:B0-----:R-:W-:Y:S01]  /*e5700*/  PRMT R2, R53.reuse, 0x7771, RZ ;  /* 0x0000777135027816 */ /* 0x041fe200000000ff */
[----:B--2---:R0:W-:Y:S04]  /*e5710*/  @P6 STG.E.U8 desc[UR34][R36.64], R0 ;  /* 0x0000000024006986 */ /* 0x0041e8000c101122 */
[----:B------:R2:W-:Y:S04]  /*e5720*/  @P4 STG.E.U8 desc[UR34][R22.64], R2 ;  /* 0x0000000216004986 */ /* 0x0005e8000c101122 */
[----:B0-----:R-:W3:Y:S01]  /*e5730*/  LDL.LU.64 R36, [R1+0x1388] ;  /* 0x0013880001247983 */ /* 0x001ee20000300a00 */
[----:B------:R-:W-:-:S03]  /*e5740*/  PRMT R0, R53, 0x7772, RZ ;  /* 0x0000777235007816 */ /* 0x000fc600000000ff */
[----:B------:R-:W3:Y:S01]  /*e5750*/  LDL.LU.64 R26, [R1+0x1360] ;  /* 0x00136000011a7983 */ /* 0x000ee20000300a00 */
[----:B--2---:R-:W-:-:S03]  /*e5760*/  PRMT R2, R53, 0x7773, RZ ;  /* 0x0000777335027816 */ /* 0x004fc600000000ff */
[----:B------:R0:W-:Y:S04]  /*e5770*/  @P5 STG.E.U8 desc[UR34][R28.64], R0 ;  /* 0x000000001c005986 */ /* 0x0001e8000c101122 */
[----:B0-----:R-:W2:Y:S04]  /*e5780*/  LDL.LU.64 R28, [R1+0x1358] ;  /* 0x00135800011c7983 */ /* 0x001ea80000300a00 */
[----:B----4-:R0:W-:Y:S04]  /*e5790*/  @P3 STG.E.U8 desc[UR34][R20.64], R2 ;  /* 0x0000000214003986 */ /* 0x0101e8000c101122 */
[----:B0-----:R-:W4:Y:S01]  /*e57a0*/  LDL.LU.64 R20, [R1+0x1340] ;  /* 0x0013400001147983 */ /* 0x001f220000300a00 */
[----:B------:R-:W-:-:S02]  /*e57b0*/  ISETP.LT.AND P6, PT, R32, UR5, !P0 ;  /* 0x0000000520007c0c */ /* 0x000fc4000c7c1270 */
[----:B------:R-:W-:Y:S02]  /*e57c0*/  ISETP.LT.AND P4, PT, R24, UR6, !P0 ;  /* 0x0000000618007c0c */ /* 0x000fe4000c781270 */
[C---:B------:R-:W-:Y:S02]  /*e57d0*/  PRMT R0, R52.reuse, 0x7770, RZ ;  /* 0x0000777034007816 */ /* 0x040fe400000000ff */
[----:B------:R-:W-:Y:S02]  /*e57e0*/  ISETP.LT.AND P3, PT, R15, UR8, !P0 ;  /* 0x000000080f007c0c */ /* 0x000fe4000c761270 */
[----:B------:R-:W-:Y:S02]  /*e57f0*/  PRMT R2, R52, 0x7771, RZ ;  /* 0x0000777134027816 */ /* 0x000fe400000000ff */
[----:B------:R-:W-:Y:S01]  /*e5800*/  ISETP.LT.AND P5, PT, R54, UR19, !P0 ;  /* 0x0000001336007c0c */ /* 0x000fe2000c7a1270 */
[----:B------:R-:W4:Y:S01]  /*e5810*/  LDL.LU.64 R22, [R1+0x1338] ;  /* 0x0013380001167983 */ /* 0x000f220000300a00 */
[----:B------:R-:W-:Y:S01]  /*e5820*/  PRMT R3, R52, 0x7773, RZ ;  /* 0x0000777334037816 */ /* 0x000fe200000000ff */
[----:B------:R-:W0:Y:S01]  /*e5830*/  LDCU UR5, c[0x0][0x398] ;  /* 0x00007300ff0577ac */ /* 0x000e220008000800 */
[----:B------:R-:W0:Y:S01]  /*e5840*/  LDCU UR6, c[0x0][0x398] ;  /* 0x00007300ff0677ac */ /* 0x000e220008000800 */
[----:B------:R-:W0:Y:S01]  /*e5850*/  LDCU UR8, c[0x0][0x398] ;  /* 0x00007300ff0877ac */ /* 0x000e220008000800 */
[----:B------:R1:W-:Y:S01]  /*e5860*/  @P6 STG.E.U8 desc[UR34][R18.64], R0 ;  /* 0x0000000012006986 */ /* 0x0003e2000c101122 */
[----:B------:R-:W-:Y:S01]  /*e5870*/  ISETP.LT.AND P6, PT, R12, UR12, !P0 ;  /* 0x0000000c0c007c0c */ /* 0x000fe2000c7c1270 */
[----:B------:R-:W0:Y:S02]  /*e5880*/  LDCU UR12, c[0x0][0x398] ;  /* 0x00007300ff0c77ac */ /* 0x000e240008000800 */
[----:B-1----:R-:W4:Y:S01]  /*e5890*/  LDL.LU.64 R18, [R1+0x1320] ;  /* 0x0013200001127983 */ /* 0x002f220000300a00 */
[----:B------:R-:W-:-:S03]  /*e58a0*/  VIADD R0, R11, 0x3e ;  /* 0x0000003e0b007836 */ /* 0x000fc60000000000 */
[----:B------:R-:W4:Y:S04]  /*e58b0*/  LDL.LU R53, [R1+0x2b8] ;  /* 0x0002b80001357983 */ /* 0x000f280000300800 */
[----:B---3--:R1:W-:Y:S01]  /*e58c0*/  @P4 STG.E.U8 desc[UR34][R56.64], R2 ;  /* 0x0000000238004986 */ /* 0x0083e2000c101122 */
[----:B------:R-:W-:Y:S01]  /*e58d0*/  ISETP.LT.AND P4, PT, R13, UR10, !P0 ;  /* 0x0000000a0d007c0c */ /* 0x000fe2000c781270 */
[----:B------:R-:W3:Y:S01]  /*e58e0*/  LDCU UR10, c[0x0][0x398] ;  /* 0x00007300ff0a77ac */ /* 0x000ee20008000800 */
[----:B-1----:R-:W-:Y:S01]  /*e58f0*/  PRMT R2, R52, 0x7772, RZ ;  /* 0x0000777234027816 */ /* 0x002fe200000000ff */
[----:B------:R-:W3:Y:S04]  /*e5900*/  LDL.LU.64 R56, [R1+0x1308] ;  /* 0x0013080001387983 */ /* 0x000ee80000300a00 */
[----:B------:R1:W-:Y:S01]  /*e5910*/  @P3 STG.E.U8 desc[UR34][R36.64], R2 ;  /* 0x0000000224003986 */ /* 0x0003e2000c101122 */
[----:B------:R-:W-:-:S02]  /*e5920*/  ISETP.GE.AND P3, PT, R0, UR41, PT ;  /* 0x0000002900007c0c */ /* 0x000fc4000bf66270 */
[C---:B------:R-:W-:Y:S01]  /*e5930*/  PRMT R0, R5.reuse, 0x7770, RZ ;  /* 0x0000777005007816 */ /* 0x040fe200000000ff */
[----:B------:R-:W-:Y:S04]  /*e5940*/  @P5 STG.E.U8 desc[UR34][R26.64], R3 ;  /* 0x000000031a005986 */ /* 0x000fe8000c101122 */
[----:B-1----:R-:W3:Y:S01]  /*e5950*/  LDL.LU.64 R36, [R1+0x12f0] ;  /* 0x0012f00001247983 */ /* 0x002ee20000300a00 */
[----:B------:R-:W-:-:S03]  /*e5960*/  PRMT R2, R5, 0x7771, RZ ;  /* 0x0000777105027816 */ /* 0x000fc600000000ff */
[----:B--2---:R1:W-:Y:S04]  /*e5970*/  @P4 STG.E.U8 desc[UR34][R28.64], R0 ;  /* 0x000000001c004986 */ /* 0x0043e8000c101122 */
[----:B-1----:R-:W2:Y:S04]  /*e5980*/  LDL.LU.64 R28, [R1+0x12e8] ;  /* 0x0012e800011c7983 */ /* 0x002ea80000300a00 */
[----:B----4-:R1:W-:Y:S04]  /*e5990*/  @P6 STG.E.U8 desc[UR34][R20.64], R2 ;  /* 0x0000000214006986 */ /* 0x0103e8000c101122 */
[----:B-1----:R-:W4:Y:S04]  /*e59a0*/  LDL.LU.64 R20, [R1+0x12d0] ;  /* 0x0012d00001147983 */ /* 0x002f280000300a00 */
[----:B------:R-:W4:Y:S04]  /*e59b0*/  LDL.LU R52, [R1+0x2a8] ;  /* 0x0002a80001347983 */ /* 0x000f280000300800 */
[----:B------:R-:W4:Y:S04]  /*e59c0*/  LDL.LU.64 R30, [R1+0x12e0] ;  /* 0x0012e000011e7983 */ /* 0x000f280000300a00 */
[----:B------:R-:W4:Y:S01]  /*e59d0*/  LDL.LU.64 R26, [R1+0x12d8] ;  /* 0x0012d800011a7983 */ /* 0x000f220000300a00 */
[----:B------:R-:W-:-:S02]  /*e59e0*/  ISETP.LT.AND P5, PT, R60, UR11, !P0 ;  /* 0x0000000b3c007c0c */ /* 0x000fc4000c7a1270 */
[----:B------:R-:W-:Y:S02]  /*e59f0*/  ISETP.LT.AND P0, PT, R48, UR13, !P0 ;  /* 0x0000000d30007c0c */ /* 0x000fe4000c701270 */
[----:B------:R-:W-:Y:S02]  /*e5a00*/  PRMT R0, R5, 0x7772, RZ ;  /* 0x0000777205007816 */ /* 0x000fe400000000ff */
[----:B------:R-:W-:Y:S02]  /*e5a10*/  ISETP.LT.AND P6, PT, R9, UR14, !P1 ;  /* 0x0000000e09007c0c */ /* 0x000fe4000cfc1270 */
[----:B------:R-:W-:Y:S02]  /*e5a20*/  ISETP.LT.AND P4, PT, R40, UR15, !P1 ;  /* 0x0000000f28007c0c */ /* 0x000fe4000cf81270 */
[----:B------:R-:W-:Y:S01]  /*e5a30*/  PRMT R5, R5, 0x7773, RZ ;  /* 0x0000777305057816 */ /* 0x000fe200000000ff */
[----:B------:R-:W1:Y:S01]  /*e5a40*/  LDCU UR11, c[0x0][0x398] ;  /* 0x00007300ff0b77ac */ /* 0x000e620008000800 */
[----:B------:R-:W0:Y:S01]  /*e5a50*/  LDCU UR13, c[0x0][0x398] ;  /* 0x00007300ff0d77ac */ /* 0x000e220008000800 */
[----:B------:R-:W0:Y:S01]  /*e5a60*/  LDCU UR14, c[0x0][0x398] ;  /* 0x00007300ff0e77ac */ /* 0x000e220008000800 */
[----:B------:R-:W0:Y:S01]  /*e5a70*/  LDCU UR15, c[0x0][0x398] ;  /* 0x00007300ff0f77ac */ /* 0x000e220008000800 */
[----:B------:R1:W-:Y:S01]  /*e5a80*/  @P5 STG.E.U8 desc[UR34][R22.64], R0 ;  /* 0x0000000016005986 */ /* 0x0003e2000c101122 */
[----:B------:R-:W-:-:S03]  /*e5a90*/  ISETP.LT.AND P5, PT, R14, UR16, !P1 ;  /* 0x000000100e007c0c */ /* 0x000fc6000cfa1270 */
[----:B------:R0:W-:Y:S01]  /*e5aa0*/  @P0 STG.E.U8 desc[UR34][R18.64], R5 ;  /* 0x0000000512000986 */ /* 0x0001e2000c101122 */
[C---:B------:R-:W-:Y:S02]  /*e5ab0*/  PRMT R2, R53.reuse, 0x7771, RZ ;  /* 0x0000777135027816 */ /* 0x040fe400000000ff */
[----:B------:R-:W-:Y:S01]  /*e5ac0*/  ISETP.LT.AND P0, PT, R16, UR7, !P1 ;  /* 0x0000000710007c0c */ /* 0x000fe2000cf01270 */
[----:B------:R-:W2:Y:S01]  /*e5ad0*/  LDCU UR7, c[0x0][0x398] ;  /* 0x00007300ff0777ac */ /* 0x000ea20008000800 */
[----:B-1----:R-:W4:Y:S04]  /*e5ae0*/  LDL.LU.64 R22, [R1+0x1300] ;  /* 0x0013000001167983 */ /* 0x002f280000300a00 */
[----:B0-----:R-:W4:Y:S01]  /*e5af0*/  LDL.LU.64 R18, [R1+0x12f8] ;  /* 0x0012f80001127983 */ /* 0x001f220000300a00 */
[----:B------:R-:W-:-:S03]  /*e5b00*/  PRMT R0, R53, 0x7770, RZ ;  /* 0x0000777035007816 */ /* 0x000fc600000000ff */
[----:B------:R-:W4:Y:S04]  /*e5b10*/  LDL.LU R17, [R1+0x298] ;  /* 0x0002980001117983 */ /* 0x000f280000300800 */
[----:B---3--:R0:W-:Y:S01]  /*e5b20*/  @P6 STG.E.U8 desc[UR34][R56.64], R0 ;  /* 0x0000000038006986 */ /* 0x0081e2000c101122 */
[----:B------:R-:W-:Y:S01]  /*e5b30*/  ISETP.LT.AND P6, PT, R61, UR4, !P1 ;  /* 0x000000043d007c0c */ /* 0x000fe2000cfc1270 */
[----:B------:R-:W1:Y:S02]  /*e5b40*/  LDCU UR4, c[0x0][0x398] ;  /* 0x00007300ff0477ac */ /* 0x000e640008000800 */
[----:B0-----:R-:W3:Y:S01]  /*e5b50*/  LDL.LU.64 R56, [R1+0x1318] ;  /* 0x0013180001387983 */ /* 0x001ee20000300a00 */
[----:B------:R-:W-:-:S03]  /*e5b60*/  PRMT R0, R53, 0x7772, RZ ;  /* 0x0000777235007816 */ /* 0x000fc600000000ff */
[----:B------:R0:W-:Y:S01]  /*e5b70*/  @P4 STG.E.U8 desc[UR34][R36.64], R2 ;  /* 0x0000000224004986 */ /* 0x0001e2000c101122 */
[----:B------:R-:W-:Y:S01]  /*e5b80*/  ISETP.LT.AND P4, PT, R8, UR5, !P1 ;  /* 0x0000000508007c0c */ /* 0x000fe2000cf81270 */
[----:B------:R-:W1:Y:S02]  /*e5b90*/  LDCU UR5, c[0x0][0x398] ;  /* 0x00007300ff0577ac */ /* 0x000e640008000800 */
[----:B0-----:R-:W3:Y:S01]  /*e5ba0*/  LDL.LU.64 R36, [R1+0x1310] ;  /* 0x0013100001247983 */ /* 0x001ee20000300a00 */
[----:B------:R-:W-:-:S03]  /*e5bb0*/  PRMT R2, R53, 0x7773, RZ ;  /* 0x0000777335027816 */ /* 0x000fc600000000ff */
[----:B--2---:R0:W-:Y:S04]  /*e5bc0*/  @P5 STG.E.U8 desc[UR34][R28.64], R0 ;  /* 0x000000001c005986 */ /* 0x0041e8000c101122 */
[----:B0-----:R-:W2:Y:S04]  /*e5bd0*/  LDL.LU.64 R28, [R1+0x1330] ;  /* 0x00133000011c7983 */ /* 0x001ea80000300a00 */
[----:B----4-:R0:W-:Y:S01]  /*e5be0*/  @P0 STG.E.U8 desc[UR34][R20.64], R2 ;  /* 0x0000000214000986 */ /* 0x0101e2000c101122 */
[----:B------:R-:W-:-:S05]  /*e5bf0*/  PRMT R0, R52, 0x7770, RZ ;  /* 0x0000777034007816 */ /* 0x000fca00000000ff */
[----:B------:R4:W-:Y:S04]  /*e5c00*/  @P6 STG.E.U8 desc[UR34][R30.64], R0 ;  /* 0x000000001e006986 */ /* 0x0009e8000c101122 */
[----:B0-----:R-:W2:Y:S01]  /*e5c10*/  LDL.LU.64 R20, [R1+0x1328] ;  /* 0x0013280001147983 */ /* 0x001ea20000300a00 */
[----:B------:R-:W-:-:S03]  /*e5c20*/  PRMT R2, R52, 0x7771, RZ ;  /* 0x0000777134027816 */ /* 0x000fc600000000ff */
[----:B------:R-:W2:Y:S04]  /*e5c30*/  LDL.LU R10, [R1+0x1f8] ;  /* 0x0001f800010a7983 */ /* 0x000ea80000300800 */
[----:B------:R0:W-:Y:S01]  /*e5c40*/  @P4 STG.E.U8 desc[UR34][R26.64], R2 ;  /* 0x000000021a004986 */ /* 0x0001e2000c101122 */
[C---:B----4-:R-:W-:Y:S02]  /*e5c50*/  PRMT R0, R52.reuse, 0x7772, RZ ;  /* 0x0000777234007816 */ /* 0x050fe400000000ff */
[----:B0-----:R-:W-:Y:S02]  /*e5c60*/  PRMT R2, R52, 0x7773, RZ ;  /* 0x0000777334027816 */ /* 0x001fe400000000ff */
[----:B------:R-:W4:Y:S01]  /*e5c70*/  LDL.LU.64 R52, [R1+0x1350] ;  /* 0x0013500001347983 */ /* 0x000f220000300a00 */
[----:B------:R-:W-:-:S02]  /*e5c80*/  ISETP.LT.AND P5, PT, R44, UR6, !P1 ;  /* 0x000000062c007c0c */ /* 0x000fc4000cfa1270 */
[----:B------:R-:W-:Y:S02]  /*e5c90*/  ISETP.LT.AND P0, PT, R49, UR9, !P1 ;  /* 0x0000000931007c0c */ /* 0x000fe4000cf01270 */
[----:B------:R-:W-:Y:S02]  /*e5ca0*/  ISETP.LT.AND P6, PT, R32, UR8, !P1 ;  /* 0x0000000820007c0c */ /* 0x000fe4000cfc1270 */
[----:B------:R-:W-:Y:S01]  /*e5cb0*/  ISETP.LT.AND P4, PT, R24, UR17, !P1 ;  /* 0x0000001118007c0c */ /* 0x000fe2000cf81270 */
[----:B------:R-:W4:Y:S01]  /*e5cc0*/  LDL.LU.64 R26, [R1+0x1380] ;  /* 0x00138000011a7983 */ /* 0x000f220000300a00 */
[----:B------:R-:W0:Y:S01]  /*e5cd0*/  LDCU UR6, c[0x0][0x398] ;  /* 0x00007300ff0677ac */ /* 0x000e220008000800 */
[----:B------:R-:W0:Y:S01]  /*e5ce0*/  LDCU UR8, c[0x0][0x398] ;  /* 0x00007300ff0877ac */ /* 0x000e220008000800 */
[----:B------:R-:W0:Y:S03]  /*e5cf0*/  LDCU UR9, c[0x0][0x398] ;  /* 0x00007300ff0977ac */ /* 0x000e260008000800 */
[----:B------:R1:W-:Y:S01]  /*e5d00*/  @P5 STG.E.U8 desc[UR34][R22.64], R0 ;  /* 0x0000000016005986 */ /* 0x0003e2000c101122 */
[----:B------:R-:W-:-:S03]  /*e5d10*/  ISETP.LT.AND P5, PT, R15, UR10, !P1 ;  /* 0x0000000a0f007c0c */ /* 0x000fc6000cfa1270 */
[----:B------:R0:W-:Y:S01]  /*e5d20*/  @P0 STG.E.U8 desc[UR34][R18.64], R2 ;  /* 0x0000000212000986 */ /* 0x0001e2000c101122 */
[----:B------:R-:W-:Y:S01]  /*e5d30*/  ISETP.LT.AND P0, PT, R54, UR11, !P1 ;  /* 0x0000000b36007c0c */ /* 0x000fe2000cf01270 */
[----:B------:R-:W2:Y:S01]  /*e5d40*/  LDCU UR10, c[0x0][0x398] ;  /* 0x00007300ff0a77ac */ /* 0x000ea20008000800 */
[----:B------:R-:W2:Y:S01]  /*e5d50*/  LDCU UR11, c[0x0][0x398] ;  /* 0x00007300ff0b77ac */ /* 0x000ea20008000800 */
[C---:B-1----:R-:W-:Y:S02]  /*e5d60*/  PRMT R0, R17.reuse, 0x7770, RZ ;  /* 0x0000777011007816 */ /* 0x042fe400000000ff */
[----:B0-----:R-:W-:-:S03]  /*e5d70*/  PRMT R2, R17, 0x7771, RZ ;  /* 0x0000777111027816 */ /* 0x001fc600000000ff */
[----:B---3--:R0:W-:Y:S02]  /*e5d80*/  @P6 STG.E.U8 desc[UR34][R56.64], R0 ;  /* 0x0000000038006986 */ /* 0x0081e4000c101122 */
[----:B0-----:R-:W-:Y:S02]  /*e5d90*/  PRMT R0, R17, 0x7772, RZ ;  /* 0x0000777211007816 */ /* 0x001fe400000000ff */
[----:B------:R0:W-:Y:S01]  /*e5da0*/  @P4 STG.E.U8 desc[UR34][R36.64], R2 ;  /* 0x0000000224004986 */ /* 0x0001e2000c101122 */
[----:B------:R-:W-:Y:S02]  /*e5db0*/  ISETP.LT.AND P4, PT, R13, UR12, !P1 ;  /* 0x0000000c0d007c0c */ /* 0x000fe4000cf81270 */
[----:B------:R-:W-:Y:S01]  /*e5dc0*/  ISETP.LT.AND P6, PT, R60, UR14, !P1 ;  /* 0x0000000e3c007c0c */ /* 0x000fe2000cfc1270 */
[----:B------:R-:W1:Y:S01]  /*e5dd0*/  LDCU UR12, c[0x0][0x398] ;  /* 0x00007300ff0c77ac */ /* 0x000e620008000800 */
[----:B------:R-:W3:Y:S01]  /*e5de0*/  LDCU UR14, c[0x0][0x398] ;  /* 0x00007300ff0e77ac */ /* 0x000ee20008000800 */
[----:B0-----:R-:W3:Y:S04]  /*e5df0*/  LDL.LU.64 R36, [R1+0x1378] ;  /* 0x0013780001247983 */ /* 0x001ee80000300a00 */
[----:B------:R-:W3:Y:S01]  /*e5e00*/  LDL.LU R55, [R1+0x1e8] ;  /* 0x0001e80001377983 */ /* 0x000ee20000300800 */
[----:B------:R-:W-:-:S03]  /*e5e10*/  PRMT R2, R17, 0x7773, RZ ;  /* 0x0000777311027816 */ /* 0x000fc600000000ff */
[----:B--2---:R0:W-:Y:S04]  /*e5e20*/  @P5 STG.E.U8 desc[UR34][R28.64], R0 ;  /* 0x000000001c005986 */ /* 0x0041e8000c101122 */
[----:B0-----:R-:W2:Y:S01]  /*e5e30*/  LDL.LU.64 R28, [R1+0x1398] ;  /* 0x00139800011c7983 */ /* 0x001ea20000300a00 */
[----:B------:R-:W-:-:S03]  /*e5e40*/  VIADD R0, R11, 0x3f ;  /* 0x0000003f0b007836 */ /* 0x000fc60000000000 */
[----:B------:R0:W-:Y:S04]  /*e5e50*/  @P0 STG.E.U8 desc[UR34][R20.64], R2 ;  /* 0x0000000214000986 */ /* 0x0001e8000c101122 */
[----:B0-----:R-:W2:Y:S01]  /*e5e60*/  LDL.LU.64 R20, [R1+0x1370] ;  /* 0x0013700001147983 */ /* 0x001ea20000300a00 */
[----:B------:R-:W-:-:S03]  /*e5e70*/  PRMT R2, R10, 0x7770, RZ ;  /* 0x000077700a027816 */ /* 0x000fc600000000ff */
[----:B------:R-:W2:Y:S04]  /*e5e80*/  LDL.LU.64 R18, [R1+0x13a8] ;  /* 0x0013a80001127983 */ /* 0x000ea80000300a00 */
[----:B------:R-:W2:Y:S04]  /*e5e90*/  LDL.LU.64 R56, [R1+0x13a0] ;  /* 0x0013a00001387983 */ /* 0x000ea80000300a00 */
[----:B------:R-:W2:Y:S04]  /*e5ea0*/  LDL.LU.64 R22, [R1+0x13d0] ;  /* 0x0013d00001167983 */ /* 0x000ea80000300a00 */
[----:B----4-:R0:W-:Y:S04]  /*e5eb0*/  @P4 STG.E.U8 desc[UR34][R52.64], R2 ;  /* 0x0000000234004986 */ /* 0x0101e8000c101122 */
[----:B0-----:R-:W4:Y:S04]  /*e5ec0*/  LDL.LU.64 R52, [R1+0x13c8] ;  /* 0x0013c80001347983 */ /* 0x001f280000300a00 */
[----:B------:R-:W4:Y:S01]  /*e5ed0*/  LDL.LU R11, [R1+0x1d8] ;  /* 0x0001d800010b7983 */ /* 0x000f220000300800 */
[----:B------:R-:W-:-:S02]  /*e5ee0*/  ISETP.LT.AND P5, PT, R12, UR13, !P1 ;  /* 0x0000000d0c007c0c */ /* 0x000fc4000cfa1270 */
[----:B------:R-:W-:Y:S02]  /*e5ef0*/  ISETP.LT.AND P1, PT, R48, UR7, !P1 ;  /* 0x0000000730007c0c */ /* 0x000fe4000cf21270 */
[----:B------:R-:W-:Y:S02]  /*e5f00*/  ISETP.GE.AND P0, PT, R0, UR43, PT ;  /* 0x0000002b00007c0c */ /* 0x000fe4000bf06270 */
[C---:B------:R-:W-:Y:S02]  /*e5f10*/  PRMT R0, R10.reuse, 0x7771, RZ ;  /* 0x000077710a007816 */ /* 0x040fe400000000ff */
[----:B------:R-:W-:Y:S02]  /*e5f20*/  PRMT R2, R10, 0x7772, RZ ;  /* 0x000077720a027816 */ /* 0x000fe400000000ff */
[----:B------:R-:W-:Y:S01]  /*e5f30*/  ISETP.LT.AND P4, PT, R9, UR4, !P2 ;  /* 0x0000000409007c0c */ /* 0x000fe2000d781270 */
[----:B------:R-:W0:Y:S01]  /*e5f40*/  LDCU UR13, c[0x0][0x398] ;  /* 0x00007300ff0d77ac */ /* 0x000e220008000800 */
[----:B------:R-:W0:Y:S01]  /*e5f50*/  LDCU UR4, c[0x0][0x398] ;  /* 0x00007300ff0477ac */ /* 0x000e220008000800 */
[----:B------:R-:W0:Y:S01]  /*e5f60*/  LDCU UR7, c[0x0][0x398] ;  /* 0x00007300ff0777ac */ /* 0x000e220008000800 */
        /* <DEDUP_REMOVED lines=8> */
[----:B-1----:R-:W3:Y:S04]  /*e5ff0*/  LDL.LU.64 R36, [R1+0x13e8] ;  /* 0x0013e80001247983 */ /* 0x002ee80000300a00 */
[----:B------:R-:W3:Y:S01]  /*e6000*/  LDL.LU R10, [R1+0x248] ;  /* 0x00024800010a7983 */ /* 0x000ee20000300800 */
[----:B------:R-:W-:-:S03]  /*e6010*/  PRMT R2, R55, 0x7770, RZ ;  /* 0x0000777037027816 */ /* 0x000fc600000000ff */
[----:B--2---:R1:W-:Y:S01]  /*e6020*/  @P1 STG.E.U8 desc[UR34][R28.64], R0 ;  /* 0x000000001c001986 */ /* 0x0043e2000c101122 */
[----:B------:R-:W-:Y:S01]  /*e6030*/  ISETP.LT.AND P1, PT, R16, UR8, !P2 ;  /* 0x0000000810007c0c */ /* 0x000fe2000d721270 */
[----:B------:R-:W2:Y:S02]  /*e6040*/  LDCU UR8, c[0x0][0x398] ;  /* 0x00007300ff0877ac */ /* 0x000ea40008000800 */
[----:B-1----:R-:W2:Y:S01]  /*e6050*/  LDL.LU.64 R28, [R1+0x1418] ;  /* 0x00141800011c7983 */ /* 0x002ea20000300a00 */
[----:B------:R-:W-:-:S03]  /*e6060*/  PRMT R0, R55, 0x7771, RZ ;  /* 0x0000777137007816 */ /* 0x000fc600000000ff */
[----:B------:R1:W-:Y:S01]  /*e6070*/  @P4 STG.E.U8 desc[UR34][R20.64], R2 ;  /* 0x0000000214004986 */ /* 0x0003e2000c101122 */
[----:B------:R-:W-:-:S03]  /*e6080*/  ISETP.LT.AND P4, PT, R61, UR9, !P2 ;  /* 0x000000093d007c0c */ /* 0x000fc6000d781270 */
[----:B------:R0:W-:Y:S01]  /*e6090*/  @P5 STG.E.U8 desc[UR34][R18.64], R0 ;  /* 0x0000000012005986 */ /* 0x0001e2000c101122 */
[----:B------:R-:W2:Y:S03]  /*e60a0*/  LDCU UR9, c[0x0][0x398] ;  /* 0x00007300ff0977ac */ /* 0x000ea60008000800 */
[----:B-1----:R-:W2:Y:S01]  /*e60b0*/  LDL.LU.64 R20, [R1+0x1410] ;  /* 0x0014100001147983 */ /* 0x002ea20000300a00 */
[C---:B------:R-:W-:Y:S02]  /*e60c0*/  PRMT R2, R55.reuse, 0x7772, RZ ;  /* 0x0000777237027816 */ /* 0x040fe400000000ff */
[----:B0-----:R-:W-:Y:S01]  /*e60d0*/  PRMT R0, R55, 0x7773, RZ ;  /* 0x0000777337007816 */ /* 0x001fe200000000ff */
[----:B------:R-:W2:Y:S04]  /*e60e0*/  LDL.LU.64 R18, [R1+0x1430] ;  /* 0x0014300001127983 */ /* 0x000ea80000300a00 */
[----:B------:R0:W-:Y:S04]  /*e60f0*/  @P6 STG.E.U8 desc[UR34][R56.64], R2 ;  /* 0x0000000238006986 */ /* 0x0001e8000c101122 */
[----:B------:R1:W-:Y:S04]  /*e6100*/  @P1 STG.E.U8 desc[UR34][R22.64], R0 ;  /* 0x0000000016001986 */ /* 0x0003e8000c101122 */
[----:B0-----:R-:W2:Y:S01]  /*e6110*/  LDL.LU.64 R56, [R1+0x1428] ;  /* 0x0014280001387983 */ /* 0x001ea20000300a00 */
[----:B----4-:R-:W-:-:S03]  /*e6120*/  PRMT R2, R11, 0x7770, RZ ;  /* 0x000077700b027816 */ /* 0x010fc600000000ff */
[----:B-1----:R-:W4:Y:S04]  /*e6130*/  LDL.LU.64 R22, [R1+0x1448] ;  /* 0x0014480001167983 */ /* 0x002f280000300a00 */
[----:B------:R0:W-:Y:S04]  /*e6140*/  @P4 STG.E.U8 desc[UR34][R52.64], R2 ;  /* 0x0000000234004986 */ /* 0x0001e8000c101122 */
[----:B0-----:R-:W4:Y:S01]  /*e6150*/  LDL.LU.64 R52, [R1+0x1440] ;  /* 0x0014400001347983 */ /* 0x001f220000300a00 */
[----:B------:R-:W-:Y:S02]  /*e6160*/  ISETP.LT.AND P5, PT, R8, UR10, !P2 ;  /* 0x0000000a08007c0c */ /* 0x000fe4000d7a1270 */
[----:B------:R-:W-:-:S02]  /*e6170*/  ISETP.LT.AND P6, PT, R44, UR11, !P2 ;  /* 0x0000000b2c007c0c */ /* 0x000fc4000d7c1270 */
[----:B------:R-:W-:Y:S02]  /*e6180*/  ISETP.LT.AND P1, PT, R49, UR12, !P2 ;  /* 0x0000000c31007c0c */ /* 0x000fe4000d721270 */
[C---:B------:R-:W-:Y:S02]  /*e6190*/  PRMT R0, R11.reuse, 0x7771, RZ ;  /* 0x000077710b007816 */ /* 0x040fe400000000ff */
[----:B------:R-:W-:Y:S02]  /*e61a0*/  PRMT R2, R11, 0x7772, RZ ;  /* 0x000077720b027816 */ /* 0x000fe400000000ff */
[----:B------:R-:W-:Y:S01]  /*e61b0*/  ISETP.LT.AND P4, PT, R32, UR15, !P2 ;  /* 0x0000000f20007c0c */ /* 0x000fe2000d781270 */
[----:B------:R-:W0:Y:S01]  /*e61c0*/  LDCU UR12, c[0x0][0x398] ;  /* 0x00007300ff0c77ac */ /* 0x000e220008000800 */
[----:B------:R-:W1:Y:S01]  /*e61d0*/  LDCU UR10, c[0x0][0x398] ;  /* 0x00007300ff0a77ac */ /* 0x000e620008000800 */
[----:B------:R-:W0:Y:S01]  /*e61e0*/  LDCU UR11, c[0x0][0x398] ;  /* 0x00007300ff0b77ac */ /* 0x000e220008000800 */
[----:B------:R1:W-:Y:S01]  /*e61f0*/  @P5 STG.E.U8 desc[UR34][R26.64], R0 ;  /* 0x000000001a005986 */ /* 0x0003e2000c101122 */
[----:B------:R-:W-:-:S02]  /*e6200*/  ISETP.LT.AND P5, PT, R24, UR13, !P2 ;  /* 0x0000000d18007c0c */ /* 0x000fc4000d7a1270 */
[----:B-1----:R-:W-:Y:S01]  /*e6210*/  PRMT R0, R11, 0x7773, RZ ;  /* 0x000077730b007816 */ /* 0x002fe200000000ff */
[----:B---3--:R1:W-:Y:S01]  /*e6220*/  @P6 STG.E.U8 desc[UR34][R36.64], R2 ;  /* 0x0000000224006986 */ /* 0x0083e2000c101122 */
[----:B------:R-:W-:-:S03]  /*e6230*/  ISETP.LT.AND P6, PT, R15, UR14, !P2 ;  /* 0x0000000e0f007c0c */ /* 0x000fc6000d7c1270 */
[----:B-1----:R-:W3:Y:S01]  /*e6240*/  LDL.LU.64 R36, [R1+0x1470] ;  /* 0x0014700001247983 */ /* 0x002ee20000300a00 */
        /* <DEDUP_REMOVED lines=10> */
[----:B-1----:R-:W2:Y:S01]  /*e62f0*/  LDL.LU R20, [R1+0x2bc] ;  /* 0x0002bc0001147983 */ /* 0x002ea20000300800 */
[C---:B------:R-:W-:Y:S02]  /*e6300*/  PRMT R2, R10.reuse, 0x7772, RZ ;  /* 0x000077720a027816 */ /* 0x040fe400000000ff */
[----:B0-----:R-:W-:Y:S01]  /*e6310*/  PRMT R0, R10, 0x7773, RZ ;  /* 0x000077730a007816 */ /* 0x001fe200000000ff */
[----:B------:R-:W2:Y:S04]  /*e6320*/  LDL.LU.64 R18, [R1+0x14b0] ;  /* 0x0014b00001127983 */ /* 0x000ea80000300a00 */
[----:B------:R0:W-:Y:S04]  /*e6330*/  @P6 STG.E.U8 desc[UR34][R56.64], R2 ;  /* 0x0000000238006986 */ /* 0x0001e8000c101122 */
[----:B----4-:R-:W-:Y:S04]  /*e6340*/  @P1 STG.E.U8 desc[UR34][R22.64], R0 ;  /* 0x0000000016001986 */ /* 0x010fe8000c101122 */
[----:B0-----:R-:W4:Y:S01]  /*e6350*/  LDL.LU.64 R56, [R1+0x14a8] ;  /* 0x0014a80001387983 */ /* 0x001f220000300a00 */
[----:B------:R-:W-:-:S03]  /*e6360*/  PRMT R2, R6, 0x7770, RZ ;  /* 0x0000777006027816 */ /* 0x000fc600000000ff */
[----:B------:R-:W4:Y:S04]  /*e6370*/  LDL.LU.64 R10, [R1+0x14a0] ;  /* 0x0014a000010a7983 */ /* 0x000f280000300a00 */
[----:B------:R0:W-:Y:S04]  /*e6380*/  @P4 STG.E.U8 desc[UR34][R52.64], R2 ;  /* 0x0000000234004986 */ /* 0x0001e8000c101122 */
[----:B0-----:R-:W4:Y:S01]  /*e6390*/  LDL.LU.64 R52, [R1+0x1498] ;  /* 0x0014980001347983 */ /* 0x001f220000300a00 */
[----:B------:R-:W-:Y:S02]  /*e63a0*/  ISETP.LT.AND P5, PT, R12, UR5, !P2 ;  /* 0x000000050c007c0c */ /* 0x000fe4000d7a1270 */
[----:B------:R-:W-:-:S02]  /*e63b0*/  ISETP.LT.AND P6, PT, R60, UR6, !P2 ;  /* 0x000000063c007c0c */ /* 0x000fc4000d7c1270 */
[C---:B------:R-:W-:Y:S02]  /*e63c0*/  ISETP.LT.AND P4, PT, R9.reuse, UR9, !P3 ;  /* 0x0000000909007c0c */ /* 0x040fe4000df81270 */
[----:B------:R-:W-:Y:S02]  /*e63d0*/  ISETP.LT.AND P1, PT, R9, UR12, !P0 ;  /* 0x0000000c09007c0c */ /* 0x000fe4000c721270 */
[C---:B------:R-:W-:Y:S01]  /*e63e0*/  PRMT R0, R6.reuse, 0x7771, RZ ;  /* 0x0000777106007816 */ /* 0x040fe200000000ff */
[----:B------:R-:W4:Y:S01]  /*e63f0*/  LDL.LU R9, [R1+0x2ac] ;  /* 0x0002ac0001097983 */ /* 0x000f220000300800 */
[----:B------:R-:W-:-:S03]  /*e6400*/  PRMT R2, R6, 0x7772, RZ ;  /* 0x0000777206027816 */ /* 0x000fc600000000ff */
[----:B------:R-:W4:Y:S01]  /*e6410*/  LDL.LU.64 R22, [R1+0x14f8] ;  /* 0x0014f80001167983 */ /* 0x000f220000300a00 */
[----:B------:R-:W-:Y:S02]  /*e6420*/  ISETP.LT.AND P2, PT, R48, UR8, !P2 ;  /* 0x0000000830007c0c */ /* 0x000fe4000d741270 */
[----:B------:R-:W-:Y:S01]  /*e6430*/  PRMT R6, R6, 0x7773, RZ ;  /* 0x0000777306067816 */ /* 0x000fe200000000ff */
[----:B------:R-:W0:Y:S01]  /*e6440*/  LDCU UR5, c[0x0][0x398] ;  /* 0x00007300ff0577ac */ /* 0x000e220008000800 */
[----:B------:R-:W1:Y:S01]  /*e6450*/  LDCU UR6, c[0x0][0x398] ;  /* 0x00007300ff0677ac */ /* 0x000e620008000800 */
[----:B------:R-:W0:Y:S01]  /*e6460*/  LDCU UR8, c[0x0][0x398] ;  /* 0x00007300ff0877ac */ /* 0x000e220008000800 */
[----:B------:R-:W0:Y:S01]  /*e6470*/  LDCU UR9, c[0x0][0x398] ;  /* 0x00007300ff0977ac */ /* 0x000e220008000800 */
[----:B---3--:R3:W-:Y:S01]  /*e6480*/  @P5 STG.E.U8 desc[UR34][R36.64], R0 ;  /* 0x0000000024005986 */ /* 0x0087e2000c101122 */
[----:B------:R-:W-:-:S03]  /*e6490*/  ISETP.LT.AND P5, PT, R14, UR11, !P3 ;  /* 0x0000000b0e007c0c */ /* 0x000fc6000dfa1270 */
[----:B---3--:R-:W3:Y:S04]  /*e64a0*/  LDL.LU.64 R36, [R1+0x14f0] ;  /* 0x0014f00001247983 */ /* 0x008ee80000300a00 */
[----:B--2---:R2:W-:Y:S01]  /*e64b0*/  @P6 STG.E.U8 desc[UR34][R28.64], R2 ;  /* 0x000000021c006986 */ /* 0x0045e2000c101122 */
[----:B------:R-:W-:Y:S01]  /*e64c0*/  ISETP.LT.AND P6, PT, R40, UR10, !P3 ;  /* 0x0000000a28007c0c */ /* 0x000fe2000dfc1270 */
[----:B------:R-:W0:Y:S02]  /*e64d0*/  LDCU UR10, c[0x0][0x398] ;  /* 0x00007300ff0a77ac */ /* 0x000e240008000800 */
[----:B--2---:R-:W2:Y:S01]  /*e64e0*/  LDL.LU.64 R28, [R1+0x14e8] ;  /* 0x0014e800011c7983 */ /* 0x004ea20000300a00 */
[C---:B------:R-:W-:Y:S02]  /*e64f0*/  PRMT R2, R20.reuse, 0x7770, RZ ;  /* 0x0000777014027816 */ /* 0x040fe400000000ff */
[----:B------:R-:W-:-:S02]  /*e6500*/  PRMT R0, R20, 0x7771, RZ ;  /* 0x0000777114007816 */ /* 0x000fc400000000ff */
[C---:B------:R-:W-:Y:S02]  /*e6510*/  PRMT R3, R20.reuse, 0x7772, RZ ;  /* 0x0000777214037816 */ /* 0x040fe400000000ff */
[----:B------:R-:W-:Y:S02]  /*e6520*/  PRMT R4, R20, 0x7773, RZ ;  /* 0x0000777314047816 */ /* 0x000fe400000000ff */
[----:B------:R-:W2:Y:S04]  /*e6530*/  LDL.LU.64 R20, [R1+0x14e0] ;  /* 0x0014e00001147983 */ /* 0x000ea80000300a00 */
[----:B------:R-:W2:Y:S04]  /*e6540*/  LDL.LU R55, [R1+0x29c] ;  /* 0x00029c0001377983 */ /* 0x000ea80000300800 */
[----:B------:R0:W-:Y:S04]  /*e6550*/  @P2 STG.E.U8 desc[UR34][R18.64], R6 ;  /* 0x0000000612002986 */ /* 0x0001e8000c101122 */
[----:B----4-:R-:W-:Y:S04]  /*e6560*/  @P4 STG.E.U8 desc[UR34][R56.64], R2 ;  /* 0x0000000238004986 */ /* 0x010fe8000c101122 */
[----:B------:R4:W-:Y:S04]  /*e6570*/  @P6 STG.E.U8 desc[UR34][R10.64], R0 ;  /* 0x000000000a006986 */ /* 0x0009e8000c101122 */
[----:B0-----:R-:W2:Y:S04]  /*e6580*/  LDL.LU.64 R18, [R1+0x1550] ;  /* 0x0015500001127983 */ /* 0x001ea80000300a00 */
[----:B----4-:R-:W4:Y:S04]  /*e6590*/  LDL.LU.64 R10, [R1+0x1548] ;  /* 0x00154800010a7983 */ /* 0x010f280000300a00 */
[----:B------:R0:W-:Y:S04]  /*e65a0*/  @P5 STG.E.U8 desc[UR34][R52.64], R3 ;  /* 0x0000000334005986 */ /* 0x0001e8000c101122 */
[----:B0-----:R-:W4:Y:S01]  /*e65b0*/  LDL.LU.64 R52, [R1+0x1540] ;  /* 0x0015400001347983 */ /* 0x001f220000300a00 */
[----:B------:R-:W-:-:S02]  /*e65c0*/  ISETP.LT.AND P2, PT, R16, UR4, !P3 ;  /* 0x0000000410007c0c */ /* 0x000fc4000df41270 */
[----:B------:R-:W-:Y:S02]  /*e65d0*/  ISETP.LT.AND P4, PT, R61, UR7, !P3 ;  /* 0x000000073d007c0c */ /* 0x000fe4000df81270 */
[----:B------:R-:W-:Y:S02]  /*e65e0*/  ISETP.LT.AND P6, PT, R8, UR5, !P3 ;  /* 0x0000000508007c0c */ /* 0x000fe4000dfc1270 */
[C---:B------:R-:W-:Y:S02]  /*e65f0*/  PRMT R0, R9.reuse, 0x7770, RZ ;  /* 0x0000777009007816 */ /* 0x040fe400000000ff */
[----:B-1----:R-:W-:Y:S01]  /*e6600*/  ISETP.LT.AND P5, PT, R44, UR6, !P3 ;  /* 0x000000062c007c0c */ /* 0x002fe2000dfa1270 */
[----:B------:R-:W4:Y:S01]  /*e6610*/  LDL.LU.64 R56, [R1+0x1538] ;  /* 0x0015380001387983 */ /* 0x000f220000300a00 */
[C---:B------:R-:W-:Y:S02]  /*e6620*/  PRMT R2, R9.reuse, 0x7771, RZ ;  /* 0x0000777109027816 */ /* 0x040fe400000000ff */
[----:B------:R-:W-:-:S02]  /*e6630*/  PRMT R3, R9, 0x7772, RZ ;  /* 0x0000777209037816 */ /* 0x000fc400000000ff */
[----:B------:R-:W-:Y:S01]  /*e6640*/  PRMT R5, R9, 0x7773, RZ ;  /* 0x0000777309057816 */ /* 0x000fe200000000ff */
[----:B------:R-:W0:Y:S01]  /*e6650*/  LDCU UR4, c[0x0][0x398] ;  /* 0x00007300ff0477ac */ /* 0x000e220008000800 */
[----:B------:R-:W1:Y:S01]  /*e6660*/  LDCU UR7, c[0x0][0x398] ;  /* 0x00007300ff0777ac */ /* 0x000e620008000800 */
[----:B------:R-:W0:Y:S01]  /*e6670*/  LDCU UR5, c[0x0][0x398] ;  /* 0x00007300ff0577ac */ /* 0x000e220008000800 */
[----:B------:R-:W0:Y:S01]  /*e6680*/  LDCU UR6, c[0x0][0x398] ;  /* 0x00007300ff0677ac */ /* 0x000e220008000800 */
[----:B------:R-:W-:Y:S01]  /*e6690*/  @P2 STG.E.U8 desc[UR34][R22.64], R4 ;  /* 0x0000000416002986 */ /* 0x000fe2000c101122 */
[----:B------:R-:W-:Y:S01]  /*e66a0*/  ISETP.LT.AND P2, PT, R49, UR8, !P3 ;  /* 0x0000000831007c0c */ /* 0x000fe2000df41270 */
[----:B------:R-:W0:Y:S02]  /*e66b0*/  LDCU UR8, c[0x0][0x398] ;  /* 0x00007300ff0877ac */ /* 0x000e240008000800 */
[----:B---3--:R3:W-:Y:S01]  /*e66c0*/  @P4 STG.E.U8 desc[UR34][R36.64], R0 ;  /* 0x0000000024004986 */ /* 0x0087e2000c101122 */
[----:B------:R-:W-:Y:S01]  /*e66d0*/  ISETP.LT.AND P4, PT, R32, UR9, !P3 ;  /* 0x0000000920007c0c */ /* 0x000fe2000df81270 */
[----:B------:R-:W0:Y:S02]  /*e66e0*/  LDCU UR9, c[0x0][0x398] ;  /* 0x00007300ff0977ac */ /* 0x000e240008000800 */
[----:B---3--:R-:W3:Y:S04]  /*e66f0*/  LDL.LU.64 R36, [R1+0x1530] ;  /* 0x0015300001247983 */ /* 0x008ee80000300a00 */
[----:B------:R-:W3:Y:S04]  /*e6700*/  LDL.LU R9, [R1+0x1fc] ;  /* 0x0001fc0001097983 */ /* 0x000ee80000300800 */
[----:B--2---:R2:W-:Y:S04]  /*e6710*/  @P6 STG.E.U8 desc[UR34][R28.64], R2 ;  /* 0x000000021c006986 */ /* 0x0045e8000c101122 */
[----:B--2---:R-:W2:Y:S04]  /*e6720*/  LDL.LU.64 R28, [R1+0x1528] ;  /* 0x00152800011c7983 */ /* 0x004ea80000300a00 */
[----:B------:R0:W-:Y:S01]  /*e6730*/  @P5 STG.E.U8 desc[UR34][R20.64], R3 ;  /* 0x0000000314005986 */ /* 0x0001e2000c101122 */
[----:B------:R-:W-:-:S02]  /*e6740*/  ISETP.LT.AND P5, PT, R24, UR10, !P3 ;  /* 0x0000000a18007c0c */ /* 0x000fc4000dfa1270 */
[C---:B------:R-:W-:Y:S02]  /*e6750*/  PRMT R2, R55.reuse, 0x7771, RZ ;  /* 0x0000777137027816 */ /* 0x040fe400000000ff */
[----:B0-----:R-:W-:Y:S01]  /*e6760*/  PRMT R3, R55, 0x7770, RZ ;  /* 0x0000777037037816 */ /* 0x001fe200000000ff */
[----:B------:R-:W2:Y:S04]  /*e6770*/  LDL.LU.64 R20, [R1+0x1520] ;  /* 0x0015200001147983 */ /* 0x000ea80000300a00 */
[----:B------:R-:W-:Y:S04]  /*e6780*/  @P2 STG.E.U8 desc[UR34][R18.64], R5 ;  /* 0x0000000512002986 */ /* 0x000fe8000c101122 */
[----:B----4-:R0:W-:Y:S04]  /*e6790*/  @P4 STG.E.U8 desc[UR34][R10.64], R3 ;  /* 0x000000030a004986 */ /* 0x0101e8000c101122 */
[----:B0-----:R-:W4:Y:S04]  /*e67a0*/  LDL.LU.64 R10, [R1+0x14d8] ;  /* 0x0014d800010a7983 */ /* 0x001f280000300a00 */
[----:B------:R0:W-:Y:S04]  /*e67b0*/  @P5 STG.E.U8 desc[UR34][R52.64], R2 ;  /* 0x0000000234005986 */ /* 0x0001e8000c101122 */
[----:B0-----:R-:W4:Y:S01]  /*e67c0*/  LDL.LU.64 R52, [R1+0x13f8] ;  /* 0x0013f80001347983 */ /* 0x001f220000300a00 */
[----:B------:R-:W-:-:S02]  /*e67d0*/  ISETP.LT.AND P6, PT, R15, UR4, !P3 ;  /* 0x000000040f007c0c */ /* 0x000fc4000dfc1270 */
[----:B-1----:R-:W-:Y:S01]  /*e67e0*/  ISETP.LT.AND P2, PT, R54, UR7, !P3 ;  /* 0x0000000736007c0c */ /* 0x002fe2000df41270 */
[----:B------:R-:W0:Y:S01]  /*e67f0*/  LDCU UR4, c[0x0][0x398] ;  /* 0x00007300ff0477ac */ /* 0x000e220008000800 */
[----:B------:R-:W-:Y:S02]  /*e6800*/  ISETP.LT.AND P4, PT, R13, UR5, !P3 ;  /* 0x000000050d007c0c */ /* 0x000fe4000df81270 */
[C---:B------:R-:W-:Y:S02]  /*e6810*/  PRMT R0, R55.reuse, 0x7772, RZ ;  /* 0x0000777237007816 */ /* 0x040fe400000000ff */
[----:B------:R-:W-:Y:S01]  /*e6820*/  PRMT R4, R55, 0x7773, RZ ;  /* 0x0000777337047816 */ /* 0x000fe200000000ff */
[----:B------:R-:W1:Y:S01]  /*e6830*/  LDCU UR7, c[0x0][0x398] ;  /* 0x00007300ff0777ac */ /* 0x000e620008000800 */
[----:B------:R-:W4:Y:S01]  /*e6840*/  LDL.LU R55, [R1+0x1ec] ;  /* 0x0001ec0001377983 */ /* 0x000f220000300800 */
[----:B------:R-:W0:Y:S01]  /*e6850*/  LDCU UR5, c[0x0][0x398] ;  /* 0x00007300ff0577ac */ /* 0x000e220008000800 */
[----:B------:R-:W-:Y:S01]  /*e6860*/  ISETP.LT.AND P5, PT, R40, UR9, !P0 ;  /* 0x0000000928007c0c */ /* 0x000fe2000c7a1270 */
[----:B------:R-:W0:Y:S01]  /*e6870*/  LDCU UR9, c[0x0][0x398] ;  /* 0x00007300ff0977ac */ /* 0x000e220008000800 */
[----:B------:R1:W-:Y:S01]  /*e6880*/  @P6 STG.E.U8 desc[UR34][R56.64], R0 ;  /* 0x0000000038006986 */ /* 0x0003e2000c101122 */
[----:B------:R-:W-:Y:S01]  /*e6890*/  ISETP.LT.AND P6, PT, R12, UR6, !P3 ;  /* 0x000000060c007c0c */ /* 0x000fe2000dfc1270 */
[----:B------:R-:W0:Y:S02]  /*e68a0*/  LDCU UR6, c[0x0][0x398] ;  /* 0x00007300ff0677ac */ /* 0x000e240008000800 */
[----:B-1----:R-:W4:Y:S04]  /*e68b0*/  LDL.LU.64 R56, [R1+0x1348] ;  /* 0x0013480001387983 */ /* 0x002f280000300a00 */
[----:B------:R-:W4:Y:S01]  /*e68c0*/  LDL.LU.64 R40, [R1+0x12c0] ;  /* 0x0012c00001287983 */ /* 0x000f220000300a00 */
[----:B---3--:R-:W-:-:S03]  /*e68d0*/  PRMT R5, R9, 0x7770, RZ ;  /* 0x0000777009057816 */ /* 0x008fc600000000ff */
[----:B------:R1:W-:Y:S01]  /*e68e0*/  @P2 STG.E.U8 desc[UR34][R36.64], R4 ;  /* 0x0000000424002986 */ /* 0x0003e2000c101122 */
[----:B------:R-:W-:Y:S02]  /*e68f0*/  ISETP.LT.AND P2, PT, R60, UR8, !P3 ;  /* 0x000000083c007c0c */ /* 0x000fe4000df41270 */
[----:B0-----:R-:W-:Y:S02]  /*e6900*/  ISETP.LT.AND P3, PT, R48, UR4, !P3 ;  /* 0x0000000430007c0c */ /* 0x001fe4000df61270 */
[C---:B------:R-:W-:Y:S02]  /*e6910*/  PRMT R3, R9.reuse, 0x7771, RZ ;  /* 0x0000777109037816 */ /* 0x040fe400000000ff */
[C---:B------:R-:W-:Y:S02]  /*e6920*/  PRMT R0, R9.reuse, 0x7772, RZ ;  /* 0x0000777209007816 */ /* 0x040fe400000000ff */
[----:B------:R-:W-:Y:S01]  /*e6930*/  PRMT R2, R9, 0x7773, RZ ;  /* 0x0000777309027816 */ /* 0x000fe200000000ff */
[----:B------:R-:W0:Y:S01]  /*e6940*/  LDCU UR4, c[0x0][0x398] ;  /* 0x00007300ff0477ac */ /* 0x000e220008000800 */
[----:B------:R-:W3:Y:S01]  /*e6950*/  LDCU UR8, c[0x0][0x398] ;  /* 0x00007300ff0877ac */ /* 0x000ee20008000800 */
[----:B-1----:R-:W3:Y:S04]  /*e6960*/  LDL.LU.64 R36, [R1+0x12b8] ;  /* 0x0012b80001247983 */ /* 0x002ee80000300a00 */
[----:B--2---:R1:W-:Y:S01]  /*e6970*/  @P4 STG.E.U8 desc[UR34][R28.64], R5 ;  /* 0x000000051c004986 */ /* 0x0043e2000c101122 */
[----:B------:R-:W-:Y:S01]  /*e6980*/  ISETP.LT.AND P4, PT, R14, UR7, !P0 ;  /* 0x000000070e007c0c */ /* 0x000fe2000c781270 */
[----:B------:R-:W2:Y:S02]  /*e6990*/  LDCU UR7, c[0x0][0x398] ;  /* 0x00007300ff0777ac */ /* 0x000ea40008000800 */
[----:B-1----:R-:W2:Y:S04]  /*e69a0*/  LDL.LU.64 R28, [R1+0x12b0] ;  /* 0x0012b000011c7983 */ /* 0x002ea80000300a00 */
[----:B------:R-:W2:Y:S04]  /*e69b0*/  LDL.LU R14, [R1+0x1dc] ;  /* 0x0001dc00010e7983 */ /* 0x000ea80000300800 */
[----:B------:R1:W-:Y:S01]  /*e69c0*/  @P6 STG.E.U8 desc[UR34][R20.64], R3 ;  /* 0x0000000314006986 */ /* 0x0003e2000c101122 */
[----:B------:R-:W-:Y:S01]  /*e69d0*/  ISETP.LT.AND P6, PT, R16, UR5, !P0 ;  /* 0x0000000510007c0c */ /* 0x000fe2000c7c1270 */
[----:B------:R-:W0:Y:S02]  /*e69e0*/  LDCU UR5, c[0x0][0x398] ;  /* 0x00007300ff0577ac */ /* 0x000e240008000800 */
[----:B-1----:R-:W2:Y:S04]  /*e69f0*/  LDL.LU.64 R20, [R1+0x12a8] ;  /* 0x0012a80001147983 */ /* 0x002ea80000300a00 */
[----:B------:R-:W2:Y:S04]  /*e6a00*/  LDL.LU.64 R16, [R1+0x12a0] ;  /* 0x0012a00001107983 */ /* 0x000ea80000300a00 */
[----:B----4-:R1:W-:Y:S01]  /*e6a10*/  @P2 STG.E.U8 desc[UR34][R10.64], R0 ;  /* 0x000000000a002986 */ /* 0x0103e2000c101122 */
[----:B------:R-:W-:Y:S01]  /*e6a20*/  ISETP.LT.AND P2, PT, R61, UR6, !P0 ;  /* 0x000000063d007c0c */ /* 0x000fe2000c741270 */
[----:B------:R-:W4:Y:S02]  /*e6a30*/  LDCU UR6, c[0x0][0x398] ;  /* 0x00007300ff0677ac */ /* 0x000f240008000800 */
[----:B-1----:R-:W2:Y:S04]  /*e6a40*/  LDL.LU.64 R10, [R1+0x1248] ;  /* 0x00124800010a7983 */ /* 0x002ea80000300a00 */
[----:B------:R-:W2:Y:S04]  /*e6a50*/  LDL.LU R61, [R1+0x24c] ;  /* 0x00024c00013d7983 */ /* 0x000ea80000300800 */
[----:B------:R1:W-:Y:S01]  /*e6a60*/  @P3 STG.E.U8 desc[UR34][R52.64], R2 ;  /* 0x0000000234003986 */ /* 0x0003e2000c101122 */
[----:B------:R-:W-:-:S03]  /*e6a70*/  ISETP.LT.AND P3, PT, R8, UR9, !P0 ;  /* 0x0000000908007c0c */ /* 0x000fc6000c761270 */
[----:B-1----:R-:W2:Y:S04]  /*e6a80*/  LDL.LU.64 R52, [R1+0x11b8] ;  /* 0x0011b80001347983 */ /* 0x002ea80000300a00 */
[----:B------:R-:W2:Y:S01]  /*e6a90*/  LDL.LU.64 R8, [R1+0xfa8] ;  /* 0x000fa80001087983 */ /* 0x000ea20000300a00 */
[C---:B------:R-:W-:Y:S02]  /*e6aa0*/  PRMT R4, R55.reuse, 0x7770, RZ ;  /* 0x0000777037047816 */ /* 0x040fe400000000ff */
[C---:B------:R-:W-:Y:S02]  /*e6ab0*/  PRMT R3, R55.reuse, 0x7771, RZ ;  /* 0x0000777137037816 */ /* 0x040fe400000000ff */
[C---:B------:R-:W-:Y:S02]  /*e6ac0*/  PRMT R0, R55.reuse, 0x7772, RZ ;  /* 0x0000777237007816 */ /* 0x040fe400000000ff */
[----:B------:R-:W-:Y:S01]  /*e6ad0*/  PRMT R2, R55, 0x7773, RZ ;  /* 0x0000777337027816 */ /* 0x000fe200000000ff */
[----:B------:R1:W-:Y:S04]  /*e6ae0*/  @P1 STG.E.U8 desc[UR34][R56.64], R4 ;  /* 0x0000000438001986 */ /* 0x0003e8000c101122 */
[----:B------:R1:W-:Y:S01]  /*e6af0*/  @P5 STG.E.U8 desc[UR34][R40.64], R3 ;  /* 0x0000000328005986 */ /* 0x0003e2000c101122 */
[----:B0-----:R-:W-:-:S02]  /*e6b00*/  ISETP.LT.AND P1, PT, R44, UR4, !P0 ;  /* 0x000000042c007c0c */ /* 0x001fc4000c721270 */
[----:B------:R-:W-:Y:S01]  /*e6b10*/  ISETP.LT.AND P5, PT, R49, UR5, !P0 ;  /* 0x0000000531007c0c */ /* 0x000fe2000c7a1270 */
[----:B------:R-:W0:Y:S01]  /*e6b20*/  LDCU UR4, c[0x0][0x398] ;  /* 0x00007300ff0477ac */ /* 0x000e220008000800 */
[----:B------:R-:W0:Y:S01]  /*e6b30*/  LDCU UR5, c[0x0][0x398] ;  /* 0x00007300ff0577ac */ /* 0x000e220008000800 */
[----:B---3--:R3:W-:Y:S01]  /*e6b40*/  @P4 STG.E.U8 desc[UR34][R36.64], R0 ;  /* 0x0000000024004986 */ /* 0x0087e2000c101122 */
[----:B----4-:R-:W-:Y:S01]  /*e6b50*/  ISETP.LT.AND P4, PT, R32, UR6, !P0 ;  /* 0x0000000620007c0c */ /* 0x010fe2000c781270 */
[----:B------:R-:W4:Y:S02]  /*e6b60*/  LDCU UR6, c[0x0][0x398] ;  /* 0x00007300ff0677ac */ /* 0x000f240008000800 */
[----:B--2---:R2:W-:Y:S01]  /*e6b70*/  @P6 STG.E.U8 desc[UR34][R28.64], R2 ;  /* 0x000000021c006986 */ /* 0x0045e2000c101122 */
[----:B------:R-:W-:Y:S01]  /*e6b80*/  ISETP.LT.AND P6, PT, R24, UR7, !P0 ;  /* 0x0000000718007c0c */ /* 0x000fe2000c7c1270 */
[----:B------:R-:W0:Y:S01]  /*e6b90*/  LDCU UR7, c[0x0][0x398] ;  /* 0x00007300ff0777ac */ /* 0x000e220008000800 */
[----:B-1----:R-:W-:-:S02]  /*e6ba0*/  PRMT R4, R14, 0x7770, RZ ;  /* 0x000077700e047816 */ /* 0x002fc400000000ff */
[C---:B------:R-:W-:Y:S02]  /*e6bb0*/  PRMT R3, R14.reuse, 0x7771, RZ ;  /* 0x000077710e037816 */ /* 0x040fe400000000ff */
[C---:B------:R-:W-:Y:S02]  /*e6bc0*/  PRMT R5, R14.reuse, 0x7772, RZ ;  /* 0x000077720e057816 */ /* 0x040fe400000000ff */
[----:B---3--:R-:W-:Y:S01]  /*e6bd0*/  PRMT R0, R14, 0x7773, RZ ;  /* 0x000077730e007816 */ /* 0x008fe200000000ff */
[----:B------:R1:W-:Y:S04]  /*e6be0*/  @P2 STG.E.U8 desc[UR34][R20.64], R4 ;  /* 0x0000000414002986 */ /* 0x0003e8000c101122 */
[----:B------:R3:W-:Y:S01]  /*e6bf0*/  @P3 STG.E.U8 desc[UR34][R16.64], R3 ;  /* 0x0000000310003986 */ /* 0x0007e2000c101122 */
[----:B------:R-:W-:-:S02]  /*e6c00*/  ISETP.LT.AND P2, PT, R15, UR8, !P0 ;  /* 0x000000080f007c0c */ /* 0x000fc4000c741270 */
[----:B0-----:R-:W-:Y:S02]  /*e6c10*/  ISETP.LT.AND P3, PT, R54, UR4, !P0 ;  /* 0x0000000436007c0c */ /* 0x001fe4000c761270 */
[----:B--2---:R-:W-:Y:S01]  /*e6c20*/  PRMT R2, R61, 0x7770, RZ ;  /* 0x000077703d027816 */ /* 0x004fe200000000ff */
[----:B------:R0:W-:Y:S01]  /*e6c30*/  @P1 STG.E.U8 desc[UR34][R10.64], R5 ;  /* 0x000000050a001986 */ /* 0x0001e2000c101122 */
[----:B------:R-:W-:Y:S02]  /*e6c40*/  ISETP.LT.AND P1, PT, R13, UR5, !P0 ;  /* 0x000000050d007c0c */ /* 0x000fe4000c721270 */
[C---:B-1----:R-:W-:Y:S02]  /*e6c50*/  PRMT R4, R61.reuse, 0x7771, RZ ;  /* 0x000077713d047816 */ /* 0x042fe400000000ff */
[C---:B---3--:R-:W-:Y:S02]  /*e6c60*/  PRMT R3, R61.reuse, 0x7772, RZ ;  /* 0x000077723d037816 */ /* 0x048fe400000000ff */
[----:B------:R-:W-:Y:S01]  /*e6c70*/  PRMT R6, R61, 0x7773, RZ ;  /* 0x000077733d067816 */ /* 0x000fe200000000ff */
[----:B------:R1:W-:Y:S04]  /*e6c80*/  @P5 STG.E.U8 desc[UR34][R52.64], R0 ;  /* 0x0000000034005986 */ /* 0x0003e8000c101122 */
[----:B------:R2:W-:Y:S01]  /*e6c90*/  @P4 STG.E.U8 desc[UR34][R8.64], R2 ;  /* 0x0000000208004986 */ /* 0x0005e2000c101122 */
[----:B----4-:R-:W-:-:S02]  /*e6ca0*/  ISETP.LT.AND P5, PT, R12, UR6, !P0 ;  /* 0x000000060c007c0c */ /* 0x010fc4000c7a1270 */
[----:B------:R-:W-:Y:S01]  /*e6cb0*/  ISETP.LT.AND P4, PT, R60, UR7, !P0 ;  /* 0x000000073c007c0c */ /* 0x000fe2000c781270 */
[----:B------:R-:W3:Y:S04]  /*e6cc0*/  LDL.LU.64 R14, [R1+0xa38] ;  /* 0x000a3800010e7983 */ /* 0x000ee80000300a00 */
[----:B0-----:R-:W4:Y:S04]  /*e6cd0*/  LDL.LU.64 R10, [R1+0x958] ;  /* 0x00095800010a7983 */ /* 0x001f280000300a00 */
[----:B-1----:R-:W4:Y:S04]  /*e6ce0*/  LDL.LU.64 R52, [R1+0x7c8] ;  /* 0x0007c80001347983 */ /* 0x002f280000300a00 */
[----:B------:R-:W4:Y:S04]  /*e6cf0*/  LDL.LU.64 R12, [R1+0x370] ;  /* 0x00037000010c7983 */ /* 0x000f280000300a00 */
[----:B--2---:R-:W2:Y:S04]  /*e6d00*/  LDL.LU.64 R8, [R1+0x368] ;  /* 0x0003680001087983 */ /* 0x004ea80000300a00 */
[----:B------:R-:W2:Y:S01]  /*e6d10*/  LDL.LU.64 R60, [R1+0x360] ;  /* 0x00036000013c7983 */ /* 0x000ea20000300a00 */
[----:B------:R-:W-:-:S02]  /*e6d20*/  ISETP.LT.AND P0, PT, R48, UR7, !P0 ;  /* 0x0000000730007c0c */ /* 0x000fc4000c701270 */
[C---:B------:R-:W-:Y:S02]  /*e6d30*/  PRMT R0, R7.reuse, 0x7770, RZ ;  /* 0x0000777007007816 */ /* 0x040fe400000000ff */
[C---:B------:R-:W-:Y:S02]  /*e6d40*/  PRMT R2, R7.reuse, 0x7771, RZ ;  /* 0x0000777107027816 */ /* 0x040fe400000000ff */
[C---:B------:R-:W-:Y:S02]  /*e6d50*/  PRMT R5, R7.reuse, 0x7772, RZ ;  /* 0x0000777207057816 */ /* 0x040fe400000000ff */
[----:B------:R-:W-:Y:S01]  /*e6d60*/  PRMT R7, R7, 0x7773, RZ ;  /* 0x0000777307077816 */ /* 0x000fe200000000ff */
[----:B---3--:R0:W-:Y:S04]  /*e6d70*/  @P6 STG.E.U8 desc[UR34][R14.64], R4 ;  /* 0x000000040e006986 */ /* 0x0081e8000c101122 */
[----:B----4-:R0:W-:Y:S04]  /*e6d80*/  @P2 STG.E.U8 desc[UR34][R10.64], R3 ;  /* 0x000000030a002986 */ /* 0x0101e8000c101122 */
[----:B------:R0:W-:Y:S04]  /*e6d90*/  @P3 STG.E.U8 desc[UR34][R52.64], R6 ;  /* 0x0000000634003986 */ /* 0x0001e8000c101122 */
[----:B------:R0:W-:Y:S04]  /*e6da0*/  @P1 STG.E.U8 desc[UR34][R12.64], R0 ;  /* 0x000000000c001986 */ /* 0x0001e8000c101122 */
[----:B--2---:R0:W-:Y:S04]  /*e6db0*/  @P5 STG.E.U8 desc[UR34][R8.64], R2 ;  /* 0x0000000208005986 */ /* 0x0041e8000c101122 */
[----:B------:R0:W-:Y:S01]  /*e6dc0*/  @P4 STG.E.U8 desc[UR34][R60.64], R5 ;  /* 0x000000053c004986 */ /* 0x0001e2000c101122 */
[----:B------:R-:W-:Y:S05]  /*e6dd0*/  @!P0 EXIT ;  /* 0x000000000000894d */ /* 0x000fea0003800000 */
[----:B0-----:R-:W2:Y:S04]  /*e6de0*/  LDL.LU.64 R60, [R1+0x358] ;  /* 0x00035800013c7983 */ /* 0x001ea80000300a00 */
[----:B--2---:R-:W-:Y:S01]  /*e6df0*/  STG.E.U8 desc[UR34][R60.64], R7 ;  /* 0x000000073c007986 */ /* 0x004fe2000c101122 */
[----:B------:R-:W-:Y:S05]  /*e6e00*/  EXIT ;  /* 0x000000000000794d */ /* 0x000fea0003800000 */
.L_x_2:
[----:B------:R-:W-:-:S00]  /*e6e10*/  BRA `(.L_x_2) ;  /* 0xfffffffc00fc7947 */ /* 0x000fc0000383ffff */
[----:B------:R-:W-:-:S00]  /*e6e20*/  NOP ;  /* 0x0000000000007918 */ /* 0x000fc00000000000 */
        /* <DEDUP_REMOVED lines=13> */
.L_x_3:


//--------------------- .nv.shared.matmul_kernel  --------------------------
	.section	.nv.shared.matmul_kernel,"aw",@nobits
	.sectionflags	@""
	.align	16
	.zero		1024


//--------------------- .nv.shared.reserved.0     --------------------------
	.section	.nv.shared.reserved.0,"aw",@nobits
	.weak		__nv_reservedSMEM_offset_0_alias
	.size		__nv_reservedSMEM_offset_0_alias, 0, 64
	.other		__nv_reservedSMEM_offset_0_alias,@"STO_CUDA_RESERVED_SHARED STV_DEFAULT"
__nv_reservedSMEM_offset_0_alias:
	.zero		0
	.zero		64


//--------------------- .nv.constant0.matmul_kernel --------------------------
	.section	.nv.constant0.matmul_kernel,"a",@progbits
	.sectionflags	@""
	.align	4
.nv.constant0.matmul_kernel:
	.zero		976


//--------------------- SYMBOLS --------------------------

	.type		.nv.reservedSmem.offset0,@object
	.size		.nv.reservedSmem.offset0,0x4
	.type		.nv.reservedSmem.cap,@object
	.size		.nv.reservedSmem.cap,0x4
